	.target	sm_80

	.elftype	@"ET_EXEC"


//--------------------- .note.nv.tkinfo           --------------------------
	.section	.note.nv.tkinfo,"",@"SHT_NOTE"
	.sectionflags	@"SHF_NOTE_NV_TKINFO"
	.tkinfo
        /*0018*/ 	.word	0x00000002
        /*0030*/ 	.string	""
        /*0030*/ 	.string	"ptxas"
        /*0030*/ 	.string	"Cuda compilation tools, release 13.0, V13.0.88"
        /*0030*/ 	.string	"Build cuda_13.0.r13.0/compiler.36424714_0"
        /*0030*/ 	.string	"-v  -suppress-debug-info  -lineinfo  -arch sm_80 "



//--------------------- .note.nv.cuinfo           --------------------------
	.section	.note.nv.cuinfo,"",@"SHT_NOTE"
	.sectionflags	@"SHF_NOTE_NV_CUINFO"
        /*0018*/ 	.short	0x0002
        /*001a*/ 	.short	0x0050
        /*001c*/ 	.short	0x0082
	.zero		2


//--------------------- .nv.info                  --------------------------
	.section	.nv.info,"",@"SHT_CUDA_INFO"
	.align	4


	//----- nvinfo : EIATTR_REGCOUNT
	.align		4
        /*0000*/ 	.byte	0x04, 0x2f
        /*0002*/ 	.short	(.L_1 - .L_0)
	.align		4
.L_0:
        /*0004*/ 	.word	index@(matmul_kernel)
        /*0008*/ 	.word	0x00000020


	//----- nvinfo : EIATTR_FRAME_SIZE
	.align		4
.L_1:
        /*000c*/ 	.byte	0x04, 0x11
        /*000e*/ 	.short	(.L_3 - .L_2)
	.align		4
.L_2:
        /*0010*/ 	.word	index@(matmul_kernel)
        /*0014*/ 	.word	0x00002278


	//----- nvinfo : EIATTR_MIN_STACK_SIZE
	.align		4
.L_3:
        /*0018*/ 	.byte	0x04, 0x12
        /*001a*/ 	.short	(.L_5 - .L_4)
	.align		4
.L_4:
        /*001c*/ 	.word	index@(matmul_kernel)
        /*0020*/ 	.word	0x00002278
.L_5:


//--------------------- .nv.info.matmul_kernel    --------------------------
	.section	.nv.info.matmul_kernel,"",@"SHT_CUDA_INFO"
	.sectionflags	@""
	.align	4


	//----- nvinfo : EIATTR_CUDA_API_VERSION
	.align		4
        /*0000*/ 	.byte	0x04, 0x37
        /*0002*/ 	.short	(.L_7 - .L_6)
.L_6:
        /*0004*/ 	.word	0x00000082


	//----- nvinfo : EIATTR_SW2861232_WAR
	.align		4
.L_7:
        /*0008*/ 	.byte	0x01, 0x35
	.zero		2


	//----- nvinfo : EIATTR_PARAM_CBANK
	.align		4
        /*000c*/ 	.byte	0x04, 0x0a
        /*000e*/ 	.short	(.L_9 - .L_8)
	.align		4
.L_8:
        /*0010*/ 	.word	index@(.nv.constant0.matmul_kernel)
        /*0014*/ 	.short	0x0160
        /*0016*/ 	.short	0x0050


	//----- nvinfo : EIATTR_CBANK_PARAM_SIZE
	.align		4
.L_9:
        /*0018*/ 	.byte	0x03, 0x19
        /*001a*/ 	.short	0x0050


	//----- nvinfo : EIATTR_KPARAM_INFO
	.align		4
        /*001c*/ 	.byte	0x04, 0x17
        /*001e*/ 	.short	(.L_11 - .L_10)
.L_10:
        /*0020*/ 	.word	0x00000000
        /*0024*/ 	.short	0x000d
        /*0026*/ 	.short	0x0048
        /*0028*/ 	.byte	0x00, 0xf4, 0x21, 0x00


	//----- nvinfo : EIATTR_KPARAM_INFO
	.align		4
.L_11:
        /*002c*/ 	.byte	0x04, 0x17
        /*002e*/ 	.short	(.L_13 - .L_12)
.L_12:
        /*0030*/ 	.word	0x00000000
        /*0034*/ 	.short	0x000c
        /*0036*/ 	.short	0x0040
        /*0038*/ 	.byte	0x00, 0xf4, 0x21, 0x00


	//----- nvinfo : EIATTR_KPARAM_INFO
	.align		4
.L_13:
        /*003c*/ 	.byte	0x04, 0x17
        /*003e*/ 	.short	(.L_15 - .L_14)
.L_14:
        /*0040*/ 	.word	0x00000000
        /*0044*/ 	.short	0x000b
        /*0046*/ 	.short	0x0038
        /*0048*/ 	.byte	0x00, 0xf0, 0x11, 0x00


	//----- nvinfo : EIATTR_KPARAM_INFO
	.align		4
.L_15:
        /*004c*/ 	.byte	0x04, 0x17
        /*004e*/ 	.short	(.L_17 - .L_16)
.L_16:
        /*0050*/ 	.word	0x00000000
        /*0054*/ 	.short	0x000a
        /*0056*/ 	.short	0x0034
        /*0058*/ 	.byte	0x00, 0xf0, 0x11, 0x00


	//----- nvinfo : EIATTR_KPARAM_INFO
	.align		4
.L_17:
        /*005c*/ 	.byte	0x04, 0x17
        /*005e*/ 	.short	(.L_19 - .L_18)
.L_18:
        /*0060*/ 	.word	0x00000000
        /*0064*/ 	.short	0x0009
        /*0066*/ 	.short	0x0030
        /*0068*/ 	.byte	0x00, 0xf0, 0x11, 0x00


	//----- nvinfo : EIATTR_KPARAM_INFO
	.align		4
.L_19:
        /*006c*/ 	.byte	0x04, 0x17
        /*006e*/ 	.short	(.L_21 - .L_20)
.L_20:
        /*0070*/ 	.word	0x00000000
        /*0074*/ 	.short	0x0008
        /*0076*/ 	.short	0x002c
        /*0078*/ 	.byte	0x00, 0xf0, 0x11, 0x00


	//----- nvinfo : EIATTR_KPARAM_INFO
	.align		4
.L_21:
        /*007c*/ 	.byte	0x04, 0x17
        /*007e*/ 	.short	(.L_23 - .L_22)
.L_22:
        /*0080*/ 	.word	0x00000000
        /*0084*/ 	.short	0x0007
        /*0086*/ 	.short	0x0028
        /*0088*/ 	.byte	0x00, 0xf0, 0x11, 0x00


	//----- nvinfo : EIATTR_KPARAM_INFO
	.align		4
.L_23:
        /*008c*/ 	.byte	0x04, 0x17
        /*008e*/ 	.short	(.L_25 - .L_24)
.L_24:
        /*0090*/ 	.word	0x00000000
        /*0094*/ 	.short	0x0006
        /*0096*/ 	.short	0x0024
        /*0098*/ 	.byte	0x00, 0xf0, 0x11, 0x00


	//----- nvinfo : EIATTR_KPARAM_INFO
	.align		4
.L_25:
        /*009c*/ 	.byte	0x04, 0x17
        /*009e*/ 	.short	(.L_27 - .L_26)
.L_26:
        /*00a0*/ 	.word	0x00000000
        /*00a4*/ 	.short	0x0005
        /*00a6*/ 	.short	0x0020
        /*00a8*/ 	.byte	0x00, 0xf0, 0x11, 0x00


	//----- nvinfo : EIATTR_KPARAM_INFO
	.align		4
.L_27:
        /*00ac*/ 	.byte	0x04, 0x17
        /*00ae*/ 	.short	(.L_29 - .L_28)
.L_28:
        /*00b0*/ 	.word	0x00000000
        /*00b4*/ 	.short	0x0004
        /*00b6*/ 	.short	0x001c
        /*00b8*/ 	.byte	0x00, 0xf0, 0x11, 0x00


	//----- nvinfo : EIATTR_KPARAM_INFO
	.align		4
.L_29:
        /*00bc*/ 	.byte	0x04, 0x17
        /*00be*/ 	.short	(.L_31 - .L_30)
.L_30:
        /*00c0*/ 	.word	0x00000000
        /*00c4*/ 	.short	0x0003
        /*00c6*/ 	.short	0x0018
        /*00c8*/ 	.byte	0x00, 0xf0, 0x11, 0x00


	//----- nvinfo : EIATTR_KPARAM_INFO
	.align		4
.L_31:
        /*00cc*/ 	.byte	0x04, 0x17
        /*00ce*/ 	.short	(.L_33 - .L_32)
.L_32:
        /*00d0*/ 	.word	0x00000000
        /*00d4*/ 	.short	0x0002
        /*00d6*/ 	.short	0x0010
        /*00d8*/ 	.byte	0x00, 0xf4, 0x21, 0x00


	//----- nvinfo : EIATTR_KPARAM_INFO
	.align		4
.L_33:
        /*00dc*/ 	.byte	0x04, 0x17
        /*00de*/ 	.short	(.L_35 - .L_34)
.L_34:
        /*00e0*/ 	.word	0x00000000
        /*00e4*/ 	.short	0x0001
        /*00e6*/ 	.short	0x0008
        /*00e8*/ 	.byte	0x00, 0xf4, 0x21, 0x00


	//----- nvinfo : EIATTR_KPARAM_INFO
	.align		4
.L_35:
        /*00ec*/ 	.byte	0x04, 0x17
        /*00ee*/ 	.short	(.L_37 - .L_36)
.L_36:
        /*00f0*/ 	.word	0x00000000
        /*00f4*/ 	.short	0x0000
        /*00f6*/ 	.short	0x0000
        /*00f8*/ 	.byte	0x00, 0xf4, 0x21, 0x00


	//----- nvinfo : EIATTR_MAXREG_COUNT
	.align		4
.L_37:
        /*00fc*/ 	.byte	0x03, 0x1b
        /*00fe*/ 	.short	0x00ff


	//----- nvinfo : EIATTR_NUM_BARRIERS
	.align		4
        /*0100*/ 	.byte	0x02, 0x4c
        /*0102*/ 	.byte	0x01
	.zero		1


	//----- nvinfo : EIATTR_ANNOTATIONS
	.align		4
        /*0104*/ 	.byte	0x04, 0x55
        /*0106*/ 	.short	(.L_39 - .L_38)


	//   ....[0]....
.L_38:
        /*0108*/ 	.word	0x00000001
        /*010c*/ 	.byte	0x70, 0x00, 0x00, 0x00, 0x01, 0x00, 0x00, 0x00, 0xb0, 0x00, 0x00, 0x00, 0x01, 0x00, 0x00, 0x00
        /* <DEDUP_REMOVED lines=3215> */
        /*ca0c*/ 	.byte	0x90, 0xe7, 0x02, 0x00, 0x01, 0x00, 0x00, 0x00, 0x60, 0xe8, 0x02, 0x00


	//----- nvinfo : EIATTR_MERCURY_ISA_VERSION
	.align		4
.L_39:
        /*ca18*/ 	.byte	0x03, 0x5f
        /*ca1a*/ 	.short	0x0000


	//----- nvinfo : EIATTR_EXIT_INSTR_OFFSETS
	.align		4
        /*ca1c*/ 	.byte	0x04, 0x1c
        /*ca1e*/ 	.short	(.L_41 - .L_40)


	//   ....[0]....
.L_40:
        /*ca20*/ 	.word	0x0002ead0


	//   ....[1]....
        /*ca24*/ 	.word	0x0002eb00


	//----- nvinfo : EIATTR_REQNTID
	.align		4
.L_41:
        /*ca28*/ 	.byte	0x04, 0x10
        /*ca2a*/ 	.short	(.L_43 - .L_42)
.L_42:
        /*ca2c*/ 	.word	0x00000080
        /*ca30*/ 	.word	0x00000001
        /*ca34*/ 	.word	0x00000001
.L_43:


//--------------------- .nv.callgraph             --------------------------
	.section	.nv.callgraph,"",@"SHT_CUDA_CALLGRAPH"
	.align	4
	.sectionentsize	8
	.align		4
        /*0000*/ 	.word	0x00000000
	.align		4
        /*0004*/ 	.word	0xffffffff
	.align		4
        /*0008*/ 	.word	0x00000000
	.align		4
        /*000c*/ 	.word	0xfffffffe
	.align		4
        /*0010*/ 	.word	0x00000000
	.align		4
        /*0014*/ 	.word	0xfffffffd
	.align		4
        /*0018*/ 	.word	0x00000000
	.align		4
        /*001c*/ 	.word	0xfffffffc


//--------------------- .nv.rel.action            --------------------------
	.section	.nv.rel.action,"",@"SHT_CUDA_RELOCINFO"
	.align	8
	.sectionentsize	8
        /*0000*/ 	.byte	0x73, 0x00, 0x00, 0x00, 0x00, 0x00, 0x00, 0x00, 0x00, 0x00, 0x00, 0x11, 0x25, 0x00, 0x05, 0x36


//--------------------- .nv.constant0.matmul_kernel --------------------------
	.section	.nv.constant0.matmul_kernel,"a",@progbits
	.sectionflags	@""
	.align	4
.nv.constant0.matmul_kernel:
	.zero		432


//--------------------- .text.matmul_kernel       --------------------------
	.section	.text.matmul_kernel,"ax",@progbits
	.sectioninfo	@"SHI_REGISTERS=32"
	.align	128
        .global         matmul_kernel
        .type           matmul_kernel,@function
        .size           matmul_kernel,(.L_x_4 - matmul_kernel)
        .other          matmul_kernel,@"STO_CUDA_ENTRY STV_DEFAULT"
matmul_kernel:
.text.matmul_kernel:
[----:B------:R-:W-:-:S04]  /*0000*/  IMAD.MOV.U32 R1, RZ, RZ, c[0x0][0x28] ;  /* 0x00000a00ff017624 */ /* 0x000fc800078e00ff */
[----:B------:R-:W-:Y:S01]  /*0010*/  IMAD.MOV.U32 R0, RZ, RZ, c[0x0][0x17c] ;  /* 0x00005f00ff007624 */ /* 0x000fe200078e00ff */
[----:B------:R-:W-:Y:S01]  /*0020*/  IADD3 R1, R1, -0x2278, RZ ;  /* 0xffffdd8801017810 */ /* 0x000fe20007ffe0ff */
[----:B------:R-:W0:Y:S01]  /*0030*/  S2R R28, SR_TID.X ;  /* 0x00000000001c7919 */ /* 0x000e220000002100 */
[----:B------:R-:W-:Y:S01]  /*0040*/  ULDC.64 UR4, c[0x0][0x118] ;  /* 0x0000460000047ab9 */ /* 0x000fe20000000a00 */
[----:B------:R-:W-:Y:S01]  /*0050*/  CS2R R12, SRZ ;  /* 0x00000000000c7805 */ /* 0x000fe2000001ff00 */
[----:B------:R-:W-:Y:S01]  /*0060*/  IADD3 R0, R0, 0x7f, RZ ;  /* 0x0000007f00007810 */ /* 0x000fe20007ffe0ff */
[----:B------:R1:W-:Y:S01]  /*0070*/  STL [R1+0xa0], RZ ;  /* 0x0000a0ff01007387 */ /* 0x0003e20000100800 */
[----:B------:R-:W-:Y:S01]  /*0080*/  CS2R R14, SRZ ;  /* 0x00000000000e7805 */ /* 0x000fe2000001ff00 */
[----:B------:R-:W-:Y:S01]  /*0090*/  CS2R R16, SRZ ;  /* 0x0000000000107805 */ /* 0x000fe2000001ff00 */
[----:B------:R-:W-:Y:S01]  /*00a0*/  SHF.R.S32.HI R3, RZ, 0x1f, R0 ;  /* 0x0000001fff037819 */ /* 0x000fe20000011400 */
[----:B------:R1:W-:Y:S01]  /*00b0*/  STL [R1+0xa4], RZ ;  /* 0x0000a4ff01007387 */ /* 0x0003e20000100800 */
[----:B------:R-:W-:Y:S01]  /*00c0*/  CS2R R18, SRZ ;  /* 0x0000000000127805 */ /* 0x000fe2000001ff00 */
[----:B------:R-:W-:Y:S01]  /*00d0*/  CS2R R20, SRZ ;  /* 0x0000000000147805 */ /* 0x000fe2000001ff00 */
[----:B------:R-:W-:Y:S01]  /*00e0*/  LEA.HI R3, R3, R0, RZ, 0x7 ;  /* 0x0000000003037211 */ /* 0x000fe200078f38ff */
[----:B------:R1:W-:Y:S01]  /*00f0*/  STL [R1+0xa8], RZ ;  /* 0x0000a8ff01007387 */ /* 0x0003e20000100800 */
[----:B------:R-:W-:Y:S01]  /*0100*/  CS2R R22, SRZ ;  /* 0x0000000000167805 */ /* 0x000fe2000001ff00 */
[----:B------:R-:W-:Y:S01]  /*0110*/  CS2R R24, SRZ ;  /* 0x0000000000187805 */ /* 0x000fe2000001ff00 */
[----:B------:R-:W-:Y:S01]  /*0120*/  SHF.R.S32.HI R0, RZ, 0x7, R3 ;  /* 0x00000007ff007819 */ /* 0x000fe20000011403 */
[----:B------:R1:W-:Y:S01]  /*0130*/  STL [R1+0xac], RZ ;  /* 0x0000acff01007387 */ /* 0x0003e20000100800 */
[----:B------:R-:W-:-:S03]  /*0140*/  CS2R R26, SRZ ;  /* 0x00000000001a7805 */ /* 0x000fc6000001ff00 */
[----:B------:R-:W-:Y:S01]  /*0150*/  IMAD.SHL.U32 R0, R0, 0x4, RZ ;  /* 0x0000000400007824 */ /* 0x000fe200078e00ff */
[----:B------:R-:W2:Y:S01]  /*0160*/  S2R R3, SR_CTAID.X ;  /* 0x0000000000037919 */ /* 0x000ea20000002500 */
[----:B0-----:R-:W-:-:S03]  /*0170*/  LOP3.LUT R28, R28, 0x7f, RZ, 0xc0, !PT ;  /* 0x0000007f1c1c7812 */ /* 0x001fc600078ec0ff */
[----:B------:R1:W-:Y:S01]  /*0180*/  STL [R1+0x90], RZ ;  /* 0x000090ff01007387 */ /* 0x0003e20000100800 */
[-C--:B------:R-:W-:Y:S02]  /*0190*/  IABS R7, R0.reuse ;  /* 0x0000000000077213 */ /* 0x080fe40000000000 */
[----:B------:R-:W-:Y:S01]  /*01a0*/  IABS R10, R0 ;  /* 0x00000000000a7213 */ /* 0x000fe20000000000 */
[----:B------:R1:W-:Y:S01]  /*01b0*/  STL [R1+0x94], RZ ;  /* 0x000094ff01007387 */ /* 0x0003e20000100800 */
[----:B------:R-:W0:Y:S03]  /*01c0*/  I2F.RP R2, R7 ;  /* 0x0000000700027306 */ /* 0x000e260000209400 */
[----:B------:R1:W-:Y:S04]  /*01d0*/  STL [R1+0x98], RZ ;  /* 0x000098ff01007387 */ /* 0x0003e80000100800 */
[----:B------:R1:W-:Y:S04]  /*01e0*/  STL [R1+0x9c], RZ ;  /* 0x00009cff01007387 */ /* 0x0003e80000100800 */
[----:B------:R1:W-:Y:S01]  /*01f0*/  STL [R1+0x80], RZ ;  /* 0x000080ff01007387 */ /* 0x0003e20000100800 */
[----:B--2---:R-:W-:Y:S01]  /*0200*/  IABS R8, R3 ;  /* 0x0000000300087213 */ /* 0x004fe20000000000 */
[----:B0-----:R-:W0:Y:S02]  /*0210*/  MUFU.RCP R2, R2 ;  /* 0x0000000200027308 */ /* 0x001e240000001000 */
[----:B------:R1:W-:Y:S04]  /*0220*/  STL [R1+0x84], RZ ;  /* 0x000084ff01007387 */ /* 0x0003e80000100800 */
[----:B------:R1:W-:Y:S04]  /*0230*/  STL [R1+0x88], RZ ;  /* 0x000088ff01007387 */ /* 0x0003e80000100800 */
[----:B------:R1:W-:Y:S04]  /*0240*/  STL [R1+0x8c], RZ ;  /* 0x00008cff01007387 */ /* 0x0003e80000100800 */
[----:B------:R1:W-:Y:S01]  /*0250*/  STL [R1+0x70], RZ ;  /* 0x000070ff01007387 */ /* 0x0003e20000100800 */
[----:B0-----:R-:W-:Y:S01]  /*0260*/  IADD3 R4, R2, 0xffffffe, RZ ;  /* 0x0ffffffe02047810 */ /* 0x001fe20007ffe0ff */
[----:B------:R-:W-:-:S02]  /*0270*/  IMAD.MOV R2, RZ, RZ, -R10 ;  /* 0x000000ffff027224 */ /* 0x000fc400078e0a0a */
[----:B------:R1:W-:Y:S01]  /*0280*/  STL [R1+0x74], RZ ;  /* 0x000074ff01007387 */ /* 0x0003e20000100800 */
[----:B------:R0:W2:Y:S03]  /*0290*/  F2I.FTZ.U32.TRUNC.NTZ R5, R4 ;  /* 0x0000000400057305 */ /* 0x0000a6000021f000 */
[----:B------:R1:W-:Y:S04]  /*02a0*/  STL [R1+0x78], RZ ;  /* 0x000078ff01007387 */ /* 0x0003e80000100800 */
[----:B------:R1:W-:Y:S01]  /*02b0*/  STL [R1+0x7c], RZ ;  /* 0x00007cff01007387 */ /* 0x0003e20000100800 */
[----:B0-----:R-:W-:-:S03]  /*02c0*/  IMAD.MOV.U32 R4, RZ, RZ, RZ ;  /* 0x000000ffff047224 */ /* 0x001fc600078e00ff */
[----:B------:R1:W-:Y:S04]  /*02d0*/  STL [R1+0x60], RZ ;  /* 0x000060ff01007387 */ /* 0x0003e80000100800 */
[----:B------:R1:W-:Y:S01]  /*02e0*/  STL [R1+0x64], RZ ;  /* 0x000064ff01007387 */ /* 0x0003e20000100800 */
[----:B--2---:R-:W-:-:S03]  /*02f0*/  IMAD.MOV R6, RZ, RZ, -R5 ;  /* 0x000000ffff067224 */ /* 0x004fc600078e0a05 */
[----:B------:R1:W-:Y:S01]  /*0300*/  STL [R1+0x68], RZ ;  /* 0x000068ff01007387 */ /* 0x0003e20000100800 */
[----:B------:R-:W-:Y:S02]  /*0310*/  IMAD R9, R6, R7, RZ ;  /* 0x0000000706097224 */ /* 0x000fe400078e02ff */
[----:B------:R-:W-:Y:S01]  /*0320*/  IMAD.MOV.U32 R6, RZ, RZ, R8 ;  /* 0x000000ffff067224 */ /* 0x000fe200078e0008 */
[----:B------:R1:W-:Y:S01]  /*0330*/  STL [R1+0x6c], RZ ;  /* 0x00006cff01007387 */ /* 0x0003e20000100800 */
[----:B------:R-:W-:-:S03]  /*0340*/  IMAD.HI.U32 R5, R5, R9, R4 ;  /* 0x0000000905057227 */ /* 0x000fc600078e0004 */
[----:B------:R1:W-:Y:S03]  /*0350*/  STL [R1+0x50], RZ ;  /* 0x000050ff01007387 */ /* 0x0003e60000100800 */
[----:B------:R-:W-:Y:S01]  /*0360*/  IMAD.HI.U32 R5, R5, R6, RZ ;  /* 0x0000000605057227 */ /* 0x000fe200078e00ff */
[----:B------:R1:W-:Y:S03]  /*0370*/  STL [R1+0x54], RZ ;  /* 0x000054ff01007387 */ /* 0x0003e60000100800 */
[----:B------:R-:W-:Y:S01]  /*0380*/  IMAD R2, R5, R2, R6 ;  /* 0x0000000205027224 */ /* 0x000fe200078e0206 */
[----:B------:R1:W-:Y:S04]  /*0390*/  STL [R1+0x58], RZ ;  /* 0x000058ff01007387 */ /* 0x0003e80000100800 */
[----:B------:R-:W-:Y:S01]  /*03a0*/  ISETP.GT.U32.AND P1, PT, R7, R2, PT ;  /* 0x000000020700720c */ /* 0x000fe20003f24070 */
[----:B------:R1:W-:Y:S04]  /*03b0*/  STL [R1+0x5c], RZ ;  /* 0x00005cff01007387 */ /* 0x0003e80000100800 */
[----:B------:R1:W-:Y:S04]  /*03c0*/  STL [R1+0x40], RZ ;  /* 0x000040ff01007387 */ /* 0x0003e80000100800 */
[----:B------:R1:W-:Y:S04]  /*03d0*/  STL [R1+0x44], RZ ;  /* 0x000044ff01007387 */ /* 0x0003e80000100800 */
[----:B------:R1:W-:Y:S01]  /*03e0*/  STL [R1+0x48], RZ ;  /* 0x000048ff01007387 */ /* 0x0003e20000100800 */
[----:B------:R-:W-:Y:S01]  /*03f0*/  @!P1 IMAD.IADD R2, R2, 0x1, -R7 ;  /* 0x0000000102029824 */ /* 0x000fe200078e0a07 */
[----:B------:R-:W-:-:S02]  /*0400*/  @!P1 IADD3 R5, R5, 0x1, RZ ;  /* 0x0000000105059810 */ /* 0x000fc40007ffe0ff */
[----:B------:R1:W-:Y:S01]  /*0410*/  STL [R1+0x4c], RZ ;  /* 0x00004cff01007387 */ /* 0x0003e20000100800 */
[----:B------:R-:W-:Y:S02]  /*0420*/  ISETP.NE.AND P1, PT, R0, RZ, PT ;  /* 0x000000ff0000720c */ /* 0x000fe40003f25270 */
[----:B------:R-:W-:Y:S01]  /*0430*/  ISETP.GE.U32.AND P0, PT, R2, R7, PT ;  /* 0x000000070200720c */ /* 0x000fe20003f06070 */
[----:B------:R1:W-:Y:S01]  /*0440*/  STL [R1+0x30], RZ ;  /* 0x000030ff01007387 */ /* 0x0003e20000100800 */
[----:B------:R-:W-:-:S03]  /*0450*/  LOP3.LUT R2, R3, R0, RZ, 0x3c, !PT ;  /* 0x0000000003027212 */ /* 0x000fc600078e3cff */
[----:B------:R1:W-:Y:S01]  /*0460*/  STL [R1+0x34], RZ ;  /* 0x000034ff01007387 */ /* 0x0003e20000100800 */
[----:B------:R-:W-:Y:S01]  /*0470*/  ISETP.GE.AND P2, PT, R2, RZ, PT ;  /* 0x000000ff0200720c */ /* 0x000fe20003f46270 */
[----:B------:R-:W-:Y:S02]  /*0480*/  IMAD.MOV.U32 R2, RZ, RZ, c[0x0][0x178] ;  /* 0x00005e00ff027624 */ /* 0x000fe400078e00ff */
[----:B------:R1:W-:Y:S03]  /*0490*/  STL [R1+0x38], RZ ;  /* 0x000038ff01007387 */ /* 0x0003e60000100800 */
[----:B------:R-:W-:Y:S01]  /*04a0*/  IADD3 R2, R2, 0x1ff, RZ ;  /* 0x000001ff02027810 */ /* 0x000fe20007ffe0ff */
[----:B------:R1:W-:Y:S01]  /*04b0*/  STL [R1+0x3c], RZ ;  /* 0x00003cff01007387 */ /* 0x0003e20000100800 */
[----:B------:R-:W-:-:S03]  /*04c0*/  @P0 IADD3 R5, R5, 0x1, RZ ;  /* 0x0000000105050810 */ /* 0x000fc60007ffe0ff */
[----:B------:R1:W-:Y:S02]  /*04d0*/  STL [R1+0x20], RZ ;  /* 0x000020ff01007387 */ /* 0x0003e40000100800 */
[----:B------:R-:W-:Y:S01]  /*04e0*/  IMAD.MOV.U32 R4, RZ, RZ, R5 ;  /* 0x000000ffff047224 */ /* 0x000fe200078e0005 */
[----:B------:R-:W-:Y:S01]  /*04f0*/  SHF.R.S32.HI R5, RZ, 0x1f, R2 ;  /* 0x0000001fff057819 */ /* 0x000fe20000011402 */
[----:B------:R1:W-:Y:S02]  /*0500*/  STL [R1+0x24], RZ ;  /* 0x000024ff01007387 */ /* 0x0003e40000100800 */
[----:B------:R-:W-:Y:S01]  /*0510*/  @!P2 IMAD.MOV R4, RZ, RZ, -R4 ;  /* 0x000000ffff04a224 */ /* 0x000fe200078e0a04 */
[----:B------:R-:W-:Y:S01]  /*0520*/  @!P1 LOP3.LUT R4, RZ, R0, RZ, 0x33, !PT ;  /* 0x00000000ff049212 */ /* 0x000fe200078e33ff */
[----:B------:R1:W-:Y:S01]  /*0530*/  STL [R1+0x28], RZ ;  /* 0x000028ff01007387 */ /* 0x0003e20000100800 */
[----:B------:R-:W-:-:S03]  /*0540*/  LEA.HI R5, R5, R2, RZ, 0x9 ;  /* 0x0000000205057211 */ /* 0x000fc600078f48ff */
[----:B------:R1:W-:Y:S01]  /*0550*/  STL [R1+0x2c], RZ ;  /* 0x00002cff01007387 */ /* 0x0003e20000100800 */
[----:B------:R-:W-:Y:S02]  /*0560*/  IMAD.SHL.U32 R2, R4, 0x4, RZ ;  /* 0x0000000404027824 */ /* 0x000fe400078e00ff */
[----:B------:R-:W-:Y:S01]  /*0570*/  IMAD.MOV R4, RZ, RZ, -R4 ;  /* 0x000000ffff047224 */ /* 0x000fe200078e0a04 */
[----:B------:R1:W-:Y:S02]  /*0580*/  STL [R1+0x10], RZ ;  /* 0x000010ff01007387 */ /* 0x0003e40000100800 */
[----:B------:R-:W-:Y:S01]  /*0590*/  LEA.HI.SX32 R5, R5, -R2, 0x17 ;  /* 0x8000000205057211 */ /* 0x000fe200078fbaff */
[----:B------:R-:W-:Y:S01]  /*05a0*/  IMAD R9, R0, R4, R3 ;  /* 0x0000000400097224 */ /* 0x000fe200078e0203 */
[----:B------:R1:W-:Y:S01]  /*05b0*/  STL [R1+0x14], RZ ;  /* 0x000014ff01007387 */ /* 0x0003e20000100800 */
[----:B------:R-:W-:Y:S01]  /*05c0*/  IMAD.MOV.U32 R4, RZ, RZ, RZ ;  /* 0x000000ffff047224 */ /* 0x000fe200078e00ff */
[----:B------:R-:W-:-:S02]  /*05d0*/  IMNMX R10, R5, 0x4, PT ;  /* 0x00000004050a7817 */ /* 0x000fc40003800200 */
[----:B------:R1:W-:Y:S02]  /*05e0*/  STL [R1+0x18], RZ ;  /* 0x000018ff01007387 */ /* 0x0003e40000100800 */
[-C--:B------:R-:W-:Y:S02]  /*05f0*/  IABS R8, R10.reuse ;  /* 0x0000000a00087213 */ /* 0x080fe40000000000 */
[----:B------:R1:W-:Y:S01]  /*0600*/  STL [R1+0x1c], RZ ;  /* 0x00001cff01007387 */ /* 0x0003e20000100800 */
[----:B------:R-:W-:Y:S01]  /*0610*/  IABS R0, R10 ;  /* 0x0000000a00007213 */ /* 0x000fe20000000000 */
[----:B------:R-:W0:Y:S02]  /*0620*/  I2F.RP R6, R8 ;  /* 0x0000000800067306 */ /* 0x000e240000209400 */
[----:B------:R1:W-:Y:S04]  /*0630*/  STL [R1], RZ ;  /* 0x000000ff01007387 */ /* 0x0003e80000100800 */
[----:B------:R1:W-:Y:S04]  /*0640*/  STL [R1+0x4], RZ ;  /* 0x000004ff01007387 */ /* 0x0003e80000100800 */
[----:B------:R1:W-:Y:S04]  /*0650*/  STL [R1+0x8], RZ ;  /* 0x000008ff01007387 */ /* 0x0003e80000100800 */
[----:B------:R1:W-:Y:S01]  /*0660*/  STL [R1+0xc], RZ ;  /* 0x00000cff01007387 */ /* 0x0003e20000100800 */
[----:B0-----:R-:W0:Y:S03]  /*0670*/  MUFU.RCP R6, R6 ;  /* 0x0000000600067308 */ /* 0x001e260000001000 */
[----:B------:R1:W-:Y:S04]  /*0680*/  STL [R1+0xb0], RZ ;  /* 0x0000b0ff01007387 */ /* 0x0003e80000100800 */
[----:B------:R1:W-:Y:S04]  /*0690*/  STL [R1+0xb4], RZ ;  /* 0x0000b4ff01007387 */ /* 0x0003e80000100800 */
[----:B------:R1:W-:Y:S04]  /*06a0*/  STL [R1+0xb8], RZ ;  /* 0x0000b8ff01007387 */ /* 0x0003e80000100800 */
[----:B------:R1:W-:Y:S01]  /*06b0*/  STL [R1+0xbc], RZ ;  /* 0x0000bcff01007387 */ /* 0x0003e20000100800 */
[----:B0-----:R-:W-:-:S03]  /*06c0*/  IADD3 R5, R6, 0xffffffe, RZ ;  /* 0x0ffffffe06057810 */ /* 0x001fc60007ffe0ff */
[----:B------:R1:W-:Y:S04]  /*06d0*/  STL [R1+0xc0], RZ ;  /* 0x0000c0ff01007387 */ /* 0x0003e80000100800 */
[----:B------:R1:W-:Y:S01]  /*06e0*/  STL [R1+0xc4], RZ ;  /* 0x0000c4ff01007387 */ /* 0x0003e20000100800 */
[----:B------:R-:W0:Y:S03]  /*06f0*/  F2I.FTZ.U32.TRUNC.NTZ R5, R5 ;  /* 0x0000000500057305 */ /* 0x000e26000021f000 */
[----:B------:R1:W-:Y:S04]  /*0700*/  STL [R1+0xc8], RZ ;  /* 0x0000c8ff01007387 */ /* 0x0003e80000100800 */
[----:B------:R1:W-:Y:S04]  /*0710*/  STL [R1+0xcc], RZ ;  /* 0x0000ccff01007387 */ /* 0x0003e80000100800 */
[----:B------:R1:W-:Y:S04]  /*0720*/  STL [R1+0xd0], RZ ;  /* 0x0000d0ff01007387 */ /* 0x0003e80000100800 */
[----:B------:R1:W-:Y:S01]  /*0730*/  STL [R1+0xd4], RZ ;  /* 0x0000d4ff01007387 */ /* 0x0003e20000100800 */
[----:B0-----:R-:W-:-:S03]  /*0740*/  IMAD.MOV R7, RZ, RZ, -R5 ;  /* 0x000000ffff077224 */ /* 0x001fc600078e0a05 */
[----:B------:R1:W-:Y:S01]  /*0750*/  STL [R1+0xd8], RZ ;  /* 0x0000d8ff01007387 */ /* 0x0003e20000100800 */
[----:B------:R-:W-:Y:S01]  /*0760*/  IMAD.MOV.U32 R3, RZ, RZ, R7 ;  /* 0x000000ffff037224 */ /* 0x000fe200078e0007 */
[----:B------:R-:W-:Y:S02]  /*0770*/  IABS R7, R9 ;  /* 0x0000000900077213 */ /* 0x000fe40000000000 */
[----:B------:R1:W-:Y:S01]  /*0780*/  STL [R1+0xdc], RZ ;  /* 0x0000dcff01007387 */ /* 0x0003e20000100800 */
[----:B------:R-:W-:-:S03]  /*0790*/  IMAD R3, R3, R8, RZ ;  /* 0x0000000803037224 */ /* 0x000fc600078e02ff */
[----:B------:R1:W-:Y:S01]  /*07a0*/  STL [R1+0xe0], RZ ;  /* 0x0000e0ff01007387 */ /* 0x0003e20000100800 */
[----:B------:R-:W-:-:S03]  /*07b0*/  IMAD.HI.U32 R4, R5, R3, R4 ;  /* 0x0000000305047227 */ /* 0x000fc600078e0004 */
[----:B------:R1:W-:Y:S01]  /*07c0*/  STL [R1+0xe4], RZ ;  /* 0x0000e4ff01007387 */ /* 0x0003e20000100800 */
[----:B------:R-:W-:Y:S02]  /*07d0*/  IMAD.MOV R3, RZ, RZ, -R0 ;  /* 0x000000ffff037224 */ /* 0x000fe400078e0a00 */
[----:B------:R-:W-:Y:S01]  /*07e0*/  IMAD.HI.U32 R0, R4, R7, RZ ;  /* 0x0000000704007227 */ /* 0x000fe200078e00ff */
[----:B------:R1:W-:Y:S03]  /*07f0*/  STL [R1+0xe8], RZ ;  /* 0x0000e8ff01007387 */ /* 0x0003e60000100800 */
[----:B------:R-:W-:Y:S01]  /*0800*/  IMAD R3, R0, R3, R7 ;  /* 0x0000000300037224 */ /* 0x000fe200078e0207 */
[----:B------:R1:W-:Y:S01]  /*0810*/  STL [R1+0xec], RZ ;  /* 0x0000ecff01007387 */ /* 0x0003e20000100800 */
[----:B------:R-:W-:-:S03]  /*0820*/  CS2R R6, SRZ ;  /* 0x0000000000067805 */ /* 0x000fc6000001ff00 */
[----:B------:R1:W-:Y:S01]  /*0830*/  STL [R1+0xf0], RZ ;  /* 0x0000f0ff01007387 */ /* 0x0003e20000100800 */
[----:B------:R-:W-:-:S03]  /*0840*/  ISETP.GT.U32.AND P1, PT, R8, R3, PT ;  /* 0x000000030800720c */ /* 0x000fc60003f24070 */
[----:B------:R1:W-:Y:S04]  /*0850*/  STL [R1+0xf4], RZ ;  /* 0x0000f4ff01007387 */ /* 0x0003e80000100800 */
[----:B------:R1:W-:Y:S04]  /*0860*/  STL [R1+0xf8], RZ ;  /* 0x0000f8ff01007387 */ /* 0x0003e80000100800 */
[----:B------:R1:W-:Y:S02]  /*0870*/  STL [R1+0xfc], RZ ;  /* 0x0000fcff01007387 */ /* 0x0003e40000100800 */
[----:B------:R-:W-:Y:S01]  /*0880*/  @!P1 IMAD.IADD R3, R3, 0x1, -R8 ;  /* 0x0000000103039824 */ /* 0x000fe200078e0a08 */
[----:B------:R-:W-:Y:S01]  /*0890*/  @!P1 IADD3 R0, R0, 0x1, RZ ;  /* 0x0000000100009810 */ /* 0x000fe20007ffe0ff */
[----:B------:R1:W-:Y:S01]  /*08a0*/  STL [R1+0x110], RZ ;  /* 0x000110ff01007387 */ /* 0x0003e20000100800 */
[----:B------:R-:W-:-:S02]  /*08b0*/  ISETP.NE.AND P1, PT, R10, RZ, PT ;  /* 0x000000ff0a00720c */ /* 0x000fc40003f25270 */
        /* <DEDUP_REMOVED lines=9> */
[----:B------:R-:W-:Y:S02]  /*0950*/  @P0 IADD3 R0, R0, 0x1, RZ ;  /* 0x0000000100000810 */ /* 0x000fe40007ffe0ff */
[----:B------:R-:W-:Y:S01]  /*0960*/  ISETP.GE.AND P0, PT, R3, 0x20, PT ;  /* 0x000000200300780c */ /* 0x000fe20003f06270 */
[----:B------:R1:W-:Y:S02]  /*0970*/  STL [R1+0x154], RZ ;  /* 0x000154ff01007387 */ /* 0x0003e40000100800 */
[----:B------:R-:W-:Y:S01]  /*0980*/  @!P2 IMAD.MOV R0, RZ, RZ, -R0 ;  /* 0x000000ffff00a224 */ /* 0x000fe200078e0a00 */
[----:B------:R-:W-:Y:S01]  /*0990*/  @!P1 LOP3.LUT R0, RZ, R10, RZ, 0x33, !PT ;  /* 0x0000000aff009212 */ /* 0x000fe200078e33ff */
[----:B------:R1:W-:Y:S04]  /*09a0*/  STL [R1+0x158], RZ ;  /* 0x000158ff01007387 */ /* 0x0003e80000100800 */
[----:B------:R1:W-:Y:S01]  /*09b0*/  STL [R1+0x15c], RZ ;  /* 0x00015cff01007387 */ /* 0x0003e20000100800 */
[----:B------:R-:W-:-:S02]  /*09c0*/  IMAD.MOV R5, RZ, RZ, -R0 ;  /* 0x000000ffff057224 */ /* 0x000fc400078e0a00 */
[----:B------:R-:W-:Y:S01]  /*09d0*/  IMAD.SHL.U32 R0, R0, 0x80, RZ ;  /* 0x0000008000007824 */ /* 0x000fe200078e00ff */
[----:B------:R1:W-:Y:S01]  /*09e0*/  STL [R1+0x160], RZ ;  /* 0x000160ff01007387 */ /* 0x0003e20000100800 */
[----:B------:R-:W-:Y:S02]  /*09f0*/  IMAD R5, R10, R5, R9 ;  /* 0x000000050a057224 */ /* 0x000fe400078e0209 */
[----:B------:R-:W-:Y:S01]  /*0a00*/  CS2R R8, SRZ ;  /* 0x0000000000087805 */ /* 0x000fe2000001ff00 */
[----:B------:R1:W-:Y:S01]  /*0a10*/  STL [R1+0x164], RZ ;  /* 0x000164ff01007387 */ /* 0x0003e20000100800 */
[----:B------:R-:W-:Y:S01]  /*0a20*/  IMAD.IADD R2, R2, 0x1, R5 ;  /* 0x0000000102027824 */ /* 0x000fe200078e0205 */
[----:B------:R-:W-:Y:S01]  /*0a30*/  CS2R R10, SRZ ;  /* 0x00000000000a7805 */ /* 0x000fe2000001ff00 */
[----:B------:R-:W-:Y:S01]  /*0a40*/  CS2R R4, SRZ ;  /* 0x0000000000047805 */ /* 0x000fe2000001ff00 */
[----:B------:R1:W-:Y:S01]  /*0a50*/  STL [R1+0x168], RZ ;  /* 0x000168ff01007387 */ /* 0x0003e20000100800 */
[----:B------:R-:W-:-:S03]  /*0a60*/  IMAD R28, R2, 0x200, R28 ;  /* 0x00000200021c7824 */ /* 0x000fc600078e021c */
[----:B------:R1:W-:Y:S02]  /*0a70*/  STL [R1+0x16c], RZ ;  /* 0x00016cff01007387 */ /* 0x0003e40000100800 */
[C---:B------:R-:W-:Y:S02]  /*0a80*/  IADD3 R29, R28.reuse, 0x80, RZ ;  /* 0x000000801c1d7810 */ /* 0x040fe40007ffe0ff */
[----:B------:R1:W-:Y:S01]  /*0a90*/  STL [R1+0x170], RZ ;  /* 0x000170ff01007387 */ /* 0x0003e20000100800 */
[C---:B------:R-:W-:Y:S02]  /*0aa0*/  IADD3 R2, R28.reuse, 0x100, RZ ;  /* 0x000001001c027810 */ /* 0x040fe40007ffe0ff */
[----:B------:R-:W-:Y:S01]  /*0ab0*/  IADD3 R3, R28, 0x180, RZ ;  /* 0x000001801c037810 */ /* 0x000fe20007ffe0ff */
[----:B------:R1:W-:Y:S04]  /*0ac0*/  STL [R1+0x174], RZ ;  /* 0x000174ff01007387 */ /* 0x0003e80000100800 */
        /* <DEDUP_REMOVED lines=140> */
[----:B------:R1:W-:Y:S04]  /*1390*/  STL [R1+0x898], R0 ;  /* 0x0008980001007387 */ /* 0x0003e80000100800 */
[----:B------:R1:W-:Y:S04]  /*13a0*/  STL [R1+0x958], RZ ;  /* 0x000958ff01007387 */ /* 0x0003e80000100800 */
[----:B------:R1:W-:Y:S04]  /*13b0*/  STL [R1+0x89c], R28 ;  /* 0x00089c1c01007387 */ /* 0x0003e80000100800 */
        /* <DEDUP_REMOVED lines=14> */
[----:B------:R1:W-:Y:S04]  /*14a0*/  STL [R1+0x904], R2 ;  /* 0x0009040201007387 */ /* 0x0003e80000100800 */
[----:B------:R1:W-:Y:S01]  /*14b0*/  STL [R1+0xa08], R3 ;  /* 0x000a080301007387 */ /* 0x0003e20000100800 */
[----:B------:R-:W-:Y:S05]  /*14c0*/  @!P0 BRA `(.L_x_0) ;  /* 0x00020db000008947 */ /* 0x000fea0003800000 */
[----:B------:R-:W-:Y:S01]  /*14d0*/  IABS R4, c[0x0][0x178] ;  /* 0x00005e0000047a13 */ /* 0x000fe20000000000 */
[----:B------:R-:W-:Y:S01]  /*14e0*/  IMAD.MOV.U32 R24, RZ, RZ, R0 ;  /* 0x000000ffff187224 */ /* 0x000fe200078e0000 */
[----:B------:R-:W-:Y:S01]  /*14f0*/  IABS R7, c[0x0][0x17c] ;  /* 0x00005f0000077a13 */ /* 0x000fe20000000000 */
[----:B------:R-:W-:Y:S01]  /*1500*/  IMAD.MOV.U32 R27, RZ, RZ, R2 ;  /* 0x000000ffff1b7224 */ /* 0x000fe200078e0002 */
[----:B------:R-:W0:Y:S01]  /*1510*/  I2F.RP R5, R4 ;  /* 0x0000000400057306 */ /* 0x000e220000209400 */
[----:B------:R-:W-:Y:S01]  /*1520*/  IMAD.MOV.U32 R26, RZ, RZ, R3 ;  /* 0x000000ffff1a7224 */ /* 0x000fe200078e0003 */
[----:B------:R-:W-:Y:S01]  /*1530*/  IABS R10, R28 ;  /* 0x0000001c000a7213 */ /* 0x000fe20000000000 */
[----:B------:R-:W-:Y:S01]  /*1540*/  IMAD.MOV.U32 R8, RZ, RZ, RZ ;  /* 0x000000ffff087224 */ /* 0x000fe200078e00ff */
[----:B------:R-:W2:Y:S02]  /*1550*/  S2R R25, SR_TID.X ;  /* 0x0000000000197919 */ /* 0x000ea40000002100 */
[----:B------:R-:W-:-:S02]  /*1560*/  IABS R13, R26 ;  /* 0x0000001a000d7213 */ /* 0x000fc40000000000 */
[----:B-1----:R-:W1:Y:S08]  /*1570*/  I2F.RP R0, R7 ;  /* 0x0000000700007306 */ /* 0x002e700000209400 */
[----:B0-----:R-:W0:Y:S08]  /*1580*/  MUFU.RCP R5, R5 ;  /* 0x0000000500057308 */ /* 0x001e300000001000 */
[----:B-1----:R-:W1:Y:S01]  /*1590*/  MUFU.RCP R0, R0 ;  /* 0x0000000000007308 */ /* 0x002e620000001000 */
[----:B--2---:R-:W-:-:S02]  /*15a0*/  LOP3.LUT R25, R25, 0x60, RZ, 0xc0, !PT ;  /* 0x0000006019197812 */ /* 0x004fc400078ec0ff */
[----:B0-----:R-:W-:-:S06]  /*15b0*/  IADD3 R9, R5, 0xffffffe, RZ ;  /* 0x0ffffffe05097810 */ /* 0x001fcc0007ffe0ff */
[----:B------:R-:W0:Y:S01]  /*15c0*/  F2I.FTZ.U32.TRUNC.NTZ R9, R9 ;  /* 0x0000000900097305 */ /* 0x000e22000021f000 */
[----:B-1----:R-:W-:-:S07]  /*15d0*/  IADD3 R2, R0, 0xffffffe, RZ ;  /* 0x0ffffffe00027810 */ /* 0x002fce0007ffe0ff */
[----:B------:R1:W2:Y:S01]  /*15e0*/  F2I.FTZ.U32.TRUNC.NTZ R3, R2 ;  /* 0x0000000200037305 */ /* 0x0002a2000021f000 */
[----:B0-----:R-:W-:Y:S02]  /*15f0*/  IMAD.MOV R11, RZ, RZ, -R9 ;  /* 0x000000ffff0b7224 */ /* 0x001fe400078e0a09 */
[----:B-1----:R-:W-:Y:S02]  /*1600*/  IMAD.MOV.U32 R2, RZ, RZ, RZ ;  /* 0x000000ffff027224 */ /* 0x002fe400078e00ff */
[----:B------:R-:W-:Y:S02]  /*1610*/  IMAD R11, R11, R4, RZ ;  /* 0x000000040b0b7224 */ /* 0x000fe400078e02ff */
[----:B--2---:R-:W-:Y:S02]  /*1620*/  IMAD.MOV R0, RZ, RZ, -R3 ;  /* 0x000000ffff007224 */ /* 0x004fe400078e0a03 */
[----:B------:R-:W-:Y:S01]  /*1630*/  IMAD.HI.U32 R8, R9, R11, R8 ;  /* 0x0000000b09087227 */ /* 0x000fe200078e0008 */
[----:B------:R-:W-:-:S02]  /*1640*/  IABS R9, R29 ;  /* 0x0000001d00097213 */ /* 0x000fc40000000000 */
[----:B------:R-:W-:Y:S01]  /*1650*/  IABS R11, R27 ;  /* 0x0000001b000b7213 */ /* 0x000fe20000000000 */
[----:B------:R-:W-:Y:S02]  /*1660*/  IMAD R5, R0, R7, RZ ;  /* 0x0000000700057224 */ /* 0x000fe400078e02ff */
[----:B------:R-:W-:-:S04]  /*1670*/  IMAD.HI.U32 R6, R8, R13, RZ ;  /* 0x0000000d08067227 */ /* 0x000fc800078e00ff */
[----:B------:R-:W-:Y:S01]  /*1680*/  IMAD.HI.U32 R0, R3, R5, R2 ;  /* 0x0000000503007227 */ /* 0x000fe200078e0002 */
[----:B------:R-:W-:-:S03]  /*1690*/  LEA.HI R2, R25, R24, RZ, 0x1b ;  /* 0x0000001819027211 */ /* 0x000fc600078fd8ff */
[----:B------:R-:W-:Y:S01]  /*16a0*/  IMAD.MOV.U32 R5, RZ, RZ, R10 ;  /* 0x000000ffff057224 */ /* 0x000fe200078e000a */
[C---:B------:R-:W-:Y:S01]  /*16b0*/  IADD3 R14, R2.reuse, 0x7c, RZ ;  /* 0x0000007c020e7810 */ /* 0x040fe20007ffe0ff */
[----:B------:R-:W-:Y:S01]  /*16c0*/  IMAD.MOV R10, RZ, RZ, -R6 ;  /* 0x000000ffff0a7224 */ /* 0x000fe200078e0a06 */
[----:B------:R-:W-:Y:S01]  /*16d0*/  IADD3 R16, R2, 0x78, RZ ;  /* 0x0000007802107810 */ /* 0x000fe20007ffe0ff */
[----:B------:R-:W-:Y:S01]  /*16e0*/  IMAD.HI.U32 R6, R8, R9, RZ ;  /* 0x0000000908067227 */ /* 0x000fe200078e00ff */
[----:B------:R-:W-:Y:S02]  /*16f0*/  ISETP.GE.AND P5, PT, R14, RZ, PT ;  /* 0x000000ff0e00720c */ /* 0x000fe40003fa6270 */
[----:B------:R-:W-:Y:S01]  /*1700*/  ISETP.GE.AND P6, PT, R16, RZ, PT ;  /* 0x000000ff1000720c */ /* 0x000fe20003fc6270 */
[----:B------:R-:W-:Y:S01]  /*1710*/  IMAD.HI.U32 R3, R8, R11, RZ ;  /* 0x0000000b08037227 */ /* 0x000fe200078e00ff */
[----:B------:R-:W-:-:S03]  /*1720*/  IADD3 R17, R2, 0x4c, RZ ;  /* 0x0000004c02117810 */ /* 0x000fc60007ffe0ff */
[----:B------:R-:W-:-:S04]  /*1730*/  IMAD.HI.U32 R8, R8, R5, RZ ;  /* 0x0000000508087227 */ /* 0x000fc800078e00ff */
[----:B------:R-:W-:Y:S02]  /*1740*/  IMAD.MOV R6, RZ, RZ, -R6 ;  /* 0x000000ffff067224 */ /* 0x000fe400078e0a06 */
[----:B------:R-:W-:Y:S02]  /*1750*/  IMAD.MOV R8, RZ, RZ, -R8 ;  /* 0x000000ffff087224 */ /* 0x000fe400078e0a08 */
[----:B------:R-:W-:Y:S02]  /*1760*/  IMAD.MOV R12, RZ, RZ, -R3 ;  /* 0x000000ffff0c7224 */ /* 0x000fe400078e0a03 */
[C---:B------:R-:W-:Y:S02]  /*1770*/  IMAD R9, R4.reuse, R6, R9 ;  /* 0x0000000604097224 */ /* 0x040fe400078e0209 */
[C---:B------:R-:W-:Y:S01]  /*1780*/  IMAD R3, R4.reuse, R10, R13 ;  /* 0x0000000a04037224 */ /* 0x040fe200078e020d */
[----:B------:R-:W-:Y:S01]  /*1790*/  IABS R10, R14 ;  /* 0x0000000e000a7213 */ /* 0x000fe20000000000 */
[C---:B------:R-:W-:Y:S01]  /*17a0*/  IMAD R5, R4.reuse, R8, R5 ;  /* 0x0000000804057224 */ /* 0x040fe200078e0205 */
[C---:B------:R-:W-:Y:S01]  /*17b0*/  ISETP.GT.U32.AND P2, PT, R4.reuse, R9, PT ;  /* 0x000000090400720c */ /* 0x040fe20003f44070 */
[C---:B------:R-:W-:Y:S01]  /*17c0*/  IMAD R11, R4.reuse, R12, R11 ;  /* 0x0000000c040b7224 */ /* 0x040fe200078e020b */
[----:B------:R-:W-:Y:S01]  /*17d0*/  ISETP.GT.U32.AND P0, PT, R4, R3, PT ;  /* 0x000000030400720c */ /* 0x000fe20003f04070 */
[----:B------:R-:W-:Y:S01]  /*17e0*/  IMAD.HI.U32 R6, R0, R10, RZ ;  /* 0x0000000a00067227 */ /* 0x000fe200078e00ff */
[----:B------:R-:W-:-:S02]  /*17f0*/  ISETP.GT.U32.AND P3, PT, R4, R5, PT ;  /* 0x000000050400720c */ /* 0x000fc40003f64070 */
[----:B------:R-:W-:Y:S01]  /*1800*/  ISETP.GT.U32.AND P1, PT, R4, R11, PT ;  /* 0x0000000b0400720c */ /* 0x000fe20003f24070 */
[----:B------:R-:W-:Y:S01]  /*1810*/  IMAD.MOV R6, RZ, RZ, -R6 ;  /* 0x000000ffff067224 */ /* 0x000fe200078e0a06 */
[----:B------:R-:W-:Y:S02]  /*1820*/  IABS R12, R16 ;  /* 0x00000010000c7213 */ /* 0x000fe40000000000 */
[C---:B------:R-:W-:Y:S02]  /*1830*/  IADD3 R13, R2.reuse, 0x74, RZ ;  /* 0x00000074020d7810 */ /* 0x040fe40007ffe0ff */
[----:B------:R-:W-:Y:S01]  /*1840*/  IADD3 R16, R2, 0x58, RZ ;  /* 0x0000005802107810 */ /* 0x000fe20007ffe0ff */
[--C-:B------:R-:W-:Y:S01]  /*1850*/  @!P2 IMAD.IADD R9, R9, 0x1, -R4.reuse ;  /* 0x000000010909a824 */ /* 0x100fe200078e0a04 */
[----:B------:R-:W-:Y:S01]  /*1860*/  ISETP.GE.AND P2, PT, R26, RZ, PT ;  /* 0x000000ff1a00720c */ /* 0x000fe20003f46270 */
[--C-:B------:R-:W-:Y:S01]  /*1870*/  @!P0 IMAD.IADD R3, R3, 0x1, -R4.reuse ;  /* 0x0000000103038824 */ /* 0x100fe200078e0a04 */
[----:B------:R-:W-:Y:S01]  /*1880*/  IABS R14, R13 ;  /* 0x0000000d000e7213 */ /* 0x000fe20000000000 */
[--C-:B------:R-:W-:Y:S01]  /*1890*/  @!P3 IMAD.IADD R5, R5, 0x1, -R4.reuse ;  /* 0x000000010505b824 */ /* 0x100fe200078e0a04 */
[C---:B------:R-:W-:Y:S01]  /*18a0*/  ISETP.GT.U32.AND P3, PT, R4.reuse, R9, PT ;  /* 0x000000090400720c */ /* 0x040fe20003f64070 */
[----:B------:R-:W-:Y:S01]  /*18b0*/  @!P1 IMAD.IADD R11, R11, 0x1, -R4 ;  /* 0x000000010b0b9824 */ /* 0x000fe200078e0a04 */
[----:B------:R-:W-:Y:S01]  /*18c0*/  ISETP.GT.U32.AND P0, PT, R4, R3, PT ;  /* 0x000000030400720c */ /* 0x000fe20003f04070 */
[----:B------:R-:W-:Y:S01]  /*18d0*/  IMAD.HI.U32 R8, R0, R12, RZ ;  /* 0x0000000c00087227 */ /* 0x000fe200078e00ff */
[----:B------:R-:W-:-:S02]  /*18e0*/  ISETP.GT.U32.AND P4, PT, R4, R5, PT ;  /* 0x000000050400720c */ /* 0x000fc40003f84070 */
[----:B------:R-:W-:Y:S01]  /*18f0*/  ISETP.GT.U32.AND P1, PT, R4, R11, PT ;  /* 0x0000000b0400720c */ /* 0x000fe20003f24070 */
[----:B------:R-:W-:Y:S02]  /*1900*/  IMAD.MOV R15, RZ, RZ, -R8 ;  /* 0x000000ffff0f7224 */ /* 0x000fe400078e0a08 */
[C---:B------:R-:W-:Y:S01]  /*1910*/  IMAD R8, R7.reuse, R6, R10 ;  /* 0x0000000607087224 */ /* 0x040fe200078e020a */
[----:B------:R-:W-:Y:S01]  /*1920*/  IADD3 R10, R2, 0x70, RZ ;  /* 0x00000070020a7810 */ /* 0x000fe20007ffe0ff */
[----:B------:R-:W-:Y:S02]  /*1930*/  IMAD R6, R7, R15, R12 ;  /* 0x0000000f07067224 */ /* 0x000fe400078e020c */
[--C-:B------:R-:W-:Y:S01]  /*1940*/  @!P3 IMAD.IADD R9, R9, 0x1, -R4.reuse ;  /* 0x000000010909b824 */ /* 0x100fe200078e0a04 */
[----:B------:R-:W-:Y:S01]  /*1950*/  ISETP.GE.AND P3, PT, R27, RZ, PT ;  /* 0x000000ff1b00720c */ /* 0x000fe20003f66270 */
[--C-:B------:R-:W-:Y:S01]  /*1960*/  @!P0 IMAD.IADD R3, R3, 0x1, -R4.reuse ;  /* 0x0000000103038824 */ /* 0x100fe200078e0a04 */
[----:B------:R-:W-:Y:S01]  /*1970*/  ISETP.GE.AND P0, PT, R28, RZ, PT ;  /* 0x000000ff1c00720c */ /* 0x000fe20003f06270 */
[--C-:B------:R-:W-:Y:S01]  /*1980*/  @!P4 IMAD.IADD R5, R5, 0x1, -R4.reuse ;  /* 0x000000010505c824 */ /* 0x100fe200078e0a04 */
[----:B------:R-:W-:Y:S01]  /*1990*/  ISETP.GE.AND P4, PT, R29, RZ, PT ;  /* 0x000000ff1d00720c */ /* 0x000fe20003f86270 */
[----:B------:R-:W-:Y:S01]  /*19a0*/  @!P1 IMAD.IADD R11, R11, 0x1, -R4 ;  /* 0x000000010b0b9824 */ /* 0x000fe200078e0a04 */
[----:B------:R-:W-:Y:S01]  /*19b0*/  ISETP.GT.U32.AND P1, PT, R7, R8, PT ;  /* 0x000000080700720c */ /* 0x000fe20003f24070 */
[----:B------:R-:W-:Y:S01]  /*19c0*/  IMAD.MOV.U32 R4, RZ, RZ, R3 ;  /* 0x000000ffff047224 */ /* 0x000fe200078e0003 */
[----:B------:R-:W-:Y:S01]  /*19d0*/  IABS R15, R10 ;  /* 0x0000000a000f7213 */ /* 0x000fe20000000000 */
[----:B------:R-:W-:Y:S01]  /*19e0*/  IMAD.HI.U32 R12, R0, R14, RZ ;  /* 0x0000000e000c7227 */ /* 0x000fe200078e00ff */
[----:B------:R-:W-:-:S02]  /*19f0*/  IADD3 R29, R2, 0x68, RZ ;  /* 0x00000068021d7810 */ /* 0x000fc40007ffe0ff */
[----:B------:R-:W-:Y:S01]  /*1a00*/  IADD3 R27, R2, 0x64, RZ ;  /* 0x00000064021b7810 */ /* 0x000fe20007ffe0ff */
[----:B------:R-:W-:Y:S01]  /*1a10*/  @!P2 IMAD.MOV R4, RZ, RZ, -R4 ;  /* 0x000000ffff04a224 */ /* 0x000fe200078e0a04 */
[----:B------:R-:W-:Y:S01]  /*1a20*/  ISETP.GT.U32.AND P2, PT, R7, R6, PT ;  /* 0x000000060700720c */ /* 0x000fe20003f44070 */
[----:B------:R-:W-:Y:S02]  /*1a30*/  IMAD.MOV R12, RZ, RZ, -R12 ;  /* 0x000000ffff0c7224 */ /* 0x000fe400078e0a0c */
[----:B------:R-:W-:Y:S01]  /*1a40*/  @!P3 IMAD.MOV R11, RZ, RZ, -R11 ;  /* 0x000000ffff0bb224 */ /* 0x000fe200078e0a0b */
[----:B------:R-:W-:Y:S01]  /*1a50*/  ISETP.GE.AND P3, PT, R13, RZ, PT ;  /* 0x000000ff0d00720c */ /* 0x000fe20003f66270 */
[C---:B------:R-:W-:Y:S01]  /*1a60*/  IMAD R13, R7.reuse, R12, R14 ;  /* 0x0000000c070d7224 */ /* 0x040fe200078e020e */
[----:B------:R-:W-:Y:S01]  /*1a70*/  LOP3.LUT R14, RZ, c[0x0][0x178], RZ, 0x33, !PT ;  /* 0x00005e00ff0e7a12 */ /* 0x000fe200078e33ff */
[----:B------:R-:W-:Y:S01]  /*1a80*/  @!P4 IMAD.MOV R9, RZ, RZ, -R9 ;  /* 0x000000ffff09c224 */ /* 0x000fe200078e0a09 */
[----:B------:R-:W-:Y:S01]  /*1a90*/  ISETP.NE.AND P4, PT, RZ, c[0x0][0x178], PT ;  /* 0x00005e00ff007a0c */ /* 0x000fe20003f85270 */
[----:B------:R-:W-:Y:S01]  /*1aa0*/  @!P0 IMAD.MOV R5, RZ, RZ, -R5 ;  /* 0x000000ffff058224 */ /* 0x000fe200078e0a05 */
[----:B------:R-:W-:Y:S01]  /*1ab0*/  ISETP.GT.U32.AND P0, PT, R7, R13, PT ;  /* 0x0000000d0700720c */ /* 0x000fe20003f04070 */
[----:B------:R-:W-:Y:S01]  /*1ac0*/  IMAD.MOV.U32 R3, RZ, RZ, R15 ;  /* 0x000000ffff037224 */ /* 0x000fe200078e000f */
[----:B------:R-:W-:Y:S01]  /*1ad0*/  SEL R4, R14, R4, !P4 ;  /* 0x000000040e047207 */ /* 0x000fe20006000000 */
[--C-:B------:R-:W-:Y:S01]  /*1ae0*/  @!P2 IMAD.IADD R6, R6, 0x1, -R7.reuse ;  /* 0x000000010606a824 */ /* 0x100fe200078e0a07 */
[----:B------:R-:W-:Y:S01]  /*1af0*/  SEL R11, R14, R11, !P4 ;  /* 0x0000000b0e0b7207 */ /* 0x000fe20006000000 */
[----:B------:R-:W-:Y:S01]  /*1b00*/  @!P1 IMAD.IADD R8, R8, 0x1, -R7 ;  /* 0x0000000108089824 */ /* 0x000fe200078e0a07 */
[----:B------:R-:W-:Y:S01]  /*1b10*/  SEL R9, R14, R9, !P4 ;  /* 0x000000090e097207 */ /* 0x000fe20006000000 */
[----:B------:R0:W-:Y:S01]  /*1b20*/  STL [R1+0x4c], R4 ;  /* 0x00004c0401007387 */ /* 0x0001e20000100800 */
[----:B------:R-:W-:Y:S01]  /*1b30*/  IMAD.HI.U32 R12, R0, R3, RZ ;  /* 0x00000003000c7227 */ /* 0x000fe200078e00ff */
[----:B------:R-:W-:-:S02]  /*1b40*/  ISETP.GE.AND P2, PT, R10, RZ, PT ;  /* 0x000000ff0a00720c */ /* 0x000fc40003f46270 */
[----:B------:R-:W-:Y:S01]  /*1b50*/  ISETP.GT.U32.AND P1, PT, R7, R8, PT ;  /* 0x000000080700720c */ /* 0x000fe20003f24070 */
[----:B------:R-:W-:Y:S01]  /*1b60*/  IMAD.MOV R12, RZ, RZ, -R12 ;  /* 0x000000ffff0c7224 */ /* 0x000fe200078e0a0c */
[----:B------:R1:W-:Y:S01]  /*1b70*/  STL [R1+0x48], R11 ;  /* 0x0000480b01007387 */ /* 0x0003e20000100800 */
[----:B------:R-:W-:Y:S01]  /*1b80*/  @!P0 IMAD.IADD R13, R13, 0x1, -R7 ;  /* 0x000000010d0d8824 */ /* 0x000fe200078e0a07 */
[----:B------:R-:W-:Y:S01]  /*1b90*/  IADD3 R15, R2, 0x50, RZ ;  /* 0x00000050020f7810 */ /* 0x000fe20007ffe0ff */
[C---:B------:R-:W-:Y:S01]  /*1ba0*/  IMAD R3, R7.reuse, R12, R3 ;  /* 0x0000000c07037224 */ /* 0x040fe200078e0203 */
[----:B0-----:R-:W-:Y:S01]  /*1bb0*/  SEL R4, R14, R5, !P4 ;  /* 0x000000050e047207 */ /* 0x001fe20006000000 */
[----:B------:R-:W-:Y:S01]  /*1bc0*/  STL [R1+0x44], R9 ;  /* 0x0000440901007387 */ /* 0x000fe20000100800 */
[C---:B------:R-:W-:Y:S02]  /*1bd0*/  ISETP.GT.U32.AND P4, PT, R7.reuse, R6, PT ;  /* 0x000000060700720c */ /* 0x040fe40003f84070 */
[----:B------:R-:W-:Y:S01]  /*1be0*/  ISETP.GT.U32.AND P0, PT, R7, R13, PT ;  /* 0x0000000d0700720c */ /* 0x000fe20003f04070 */
[----:B------:R0:W-:Y:S01]  /*1bf0*/  STL [R1+0x40], R4 ;  /* 0x0000400401007387 */ /* 0x0001e20000100800 */
[----:B------:R-:W-:Y:S01]  /*1c00*/  IADD3 R5, R2, 0x60, RZ ;  /* 0x0000006002057810 */ /* 0x000fe20007ffe0ff */
[----:B------:R-:W-:Y:S01]  /*1c10*/  @!P1 IMAD.IADD R8, R8, 0x1, -R7 ;  /* 0x0000000108089824 */ /* 0x000fe200078e0a07 */
[----:B------:R-:W-:-:S02]  /*1c20*/  IADD3 R12, R2, 0x5c, RZ ;  /* 0x0000005c020c7810 */ /* 0x000fc40007ffe0ff */
[----:B------:R-:W-:Y:S01]  /*1c30*/  IABS R19, R15 ;  /* 0x0000000f00137213 */ /* 0x000fe20000000000 */
[----:B-1----:R-:W-:Y:S01]  /*1c40*/  IMAD.MOV.U32 R11, RZ, RZ, R8 ;  /* 0x000000ffff0b7224 */ /* 0x002fe200078e0008 */
[----:B------:R-:W-:-:S03]  /*1c50*/  IABS R8, R5 ;  /* 0x0000000500087213 */ /* 0x000fc60000000000 */
[----:B------:R-:W-:Y:S01]  /*1c60*/  @!P4 IMAD.IADD R6, R6, 0x1, -R7 ;  /* 0x000000010606c824 */ /* 0x000fe200078e0a07 */
[----:B0-----:R-:W-:Y:S01]  /*1c70*/  IADD3 R4, R2, 0x6c, RZ ;  /* 0x0000006c02047810 */ /* 0x001fe20007ffe0ff */
[----:B------:R-:W-:Y:S01]  /*1c80*/  @!P5 IMAD.MOV R11, RZ, RZ, -R11 ;  /* 0x000000ffff0bd224 */ /* 0x000fe200078e0a0b */
[----:B------:R-:W-:Y:S01]  /*1c90*/  ISETP.GE.AND P4, PT, R29, RZ, PT ;  /* 0x000000ff1d00720c */ /* 0x000fe20003f86270 */
[----:B------:R-:W-:Y:S01]  /*1ca0*/  IMAD.MOV.U32 R9, RZ, RZ, R6 ;  /* 0x000000ffff097224 */ /* 0x000fe200078e0006 */
[----:B------:R-:W-:Y:S01]  /*1cb0*/  ISETP.GE.AND P1, PT, R4, RZ, PT ;  /* 0x000000ff0400720c */ /* 0x000fe20003f26270 */
[----:B------:R-:W-:Y:S01]  /*1cc0*/  @!P0 IMAD.IADD R13, R13, 0x1, -R7 ;  /* 0x000000010d0d8824 */ /* 0x000fe200078e0a07 */
[----:B------:R-:W-:Y:S01]  /*1cd0*/  IABS R4, R4 ;  /* 0x0000000400047213 */ /* 0x000fe20000000000 */
[----:B------:R-:W-:Y:S01]  /*1ce0*/  @!P6 IMAD.MOV R9, RZ, RZ, -R9 ;  /* 0x000000ffff09e224 */ /* 0x000fe200078e0a09 */
[----:B------:R-:W-:Y:S01]  /*1cf0*/  ISETP.GT.U32.AND P6, PT, R7, R3, PT ;  /* 0x000000030700720c */ /* 0x000fe20003fc4070 */
[----:B------:R0:W-:Y:S01]  /*1d00*/  STL [R1+0x1c], R11 ;  /* 0x00001c0b01007387 */ /* 0x0001e20000100800 */
[----:B------:R-:W-:Y:S01]  /*1d10*/  IABS R29, R29 ;  /* 0x0000001d001d7213 */ /* 0x000fe20000000000 */
[----:B------:R-:W-:Y:S01]  /*1d20*/  IMAD.HI.U32 R6, R0, R4, RZ ;  /* 0x0000000400067227 */ /* 0x000fe200078e00ff */
[----:B------:R-:W-:Y:S01]  /*1d30*/  ISETP.GE.AND P5, PT, R27, RZ, PT ;  /* 0x000000ff1b00720c */ /* 0x000fe20003fa6270 */
[----:B------:R1:W-:Y:S01]  /*1d40*/  STL [R1+0x18], R9 ;  /* 0x0000180901007387 */ /* 0x0003e20000100800 */
[----:B------:R-:W-:Y:S01]  /*1d50*/  IABS R27, R27 ;  /* 0x0000001b001b7213 */ /* 0x000fe20000000000 */
[----:B------:R-:W-:Y:S01]  /*1d60*/  IMAD.MOV R6, RZ, RZ, -R6 ;  /* 0x000000ffff067224 */ /* 0x000fe200078e0a06 */
[----:B------:R-:W-:Y:S01]  /*1d70*/  ISETP.GE.AND P0, PT, R5, RZ, PT ;  /* 0x000000ff0500720c */ /* 0x000fe20003f06270 */
[----:B------:R-:W-:Y:S01]  /*1d80*/  IMAD.MOV.U32 R14, RZ, RZ, R13 ;  /* 0x000000ffff0e7224 */ /* 0x000fe200078e000d */
[----:B------:R-:W-:Y:S01]  /*1d90*/  IABS R13, R17 ;  /* 0x00000011000d7213 */ /* 0x000fe20000000000 */
[----:B------:R-:W-:-:S02]  /*1da0*/  IMAD R4, R7, R6, R4 ;  /* 0x0000000607047224 */ /* 0x000fc400078e0204 */
[----:B------:R-:W-:Y:S02]  /*1db0*/  @!P6 IMAD.IADD R3, R3, 0x1, -R7 ;  /* 0x000000010303e824 */ /* 0x000fe400078e0a07 */
[C---:B0-----:R-:W-:Y:S01]  /*1dc0*/  IMAD.HI.U32 R11, R0.reuse, R29, RZ ;  /* 0x0000001d000b7227 */ /* 0x041fe200078e00ff */
[----:B-1----:R-:W-:Y:S02]  /*1dd0*/  IABS R9, R12 ;  /* 0x0000000c00097213 */ /* 0x002fe40000000000 */
[C---:B------:R-:W-:Y:S01]  /*1de0*/  ISETP.GT.U32.AND P6, PT, R7.reuse, R3, PT ;  /* 0x000000030700720c */ /* 0x040fe20003fc4070 */
[----:B------:R-:W-:Y:S01]  /*1df0*/  @!P3 IMAD.MOV R14, RZ, RZ, -R14 ;  /* 0x000000ffff0eb224 */ /* 0x000fe200078e0a0e */
[C---:B------:R-:W-:Y:S01]  /*1e00*/  ISETP.GT.U32.AND P3, PT, R7.reuse, R4, PT ;  /* 0x000000040700720c */ /* 0x040fe20003f64070 */
[----:B------:R-:W-:Y:S02]  /*1e10*/  IMAD.MOV R11, RZ, RZ, -R11 ;  /* 0x000000ffff0b7224 */ /* 0x000fe400078e0a0b */
[----:B------:R-:W-:Y:S01]  /*1e20*/  IMAD.HI.U32 R10, R0, R27, RZ ;  /* 0x0000001b000a7227 */ /* 0x000fe200078e00ff */
[----:B------:R0:W-:Y:S03]  /*1e30*/  STL [R1+0x14], R14 ;  /* 0x0000140e01007387 */ /* 0x0001e60000100800 */
[----:B------:R-:W-:-:S02]  /*1e40*/  IMAD R29, R7, R11, R29 ;  /* 0x0000000b071d7224 */ /* 0x000fc400078e021d */
[----:B------:R-:W-:Y:S02]  /*1e50*/  IMAD.MOV R10, RZ, RZ, -R10 ;  /* 0x000000ffff0a7224 */ /* 0x000fe400078e0a0a */
[----:B------:R-:W-:Y:S01]  /*1e60*/  @!P6 IMAD.IADD R3, R3, 0x1, -R7 ;  /* 0x000000010303e824 */ /* 0x000fe200078e0a07 */
[C---:B------:R-:W-:Y:S01]  /*1e70*/  ISETP.GT.U32.AND P6, PT, R7.reuse, R29, PT ;  /* 0x0000001d0700720c */ /* 0x040fe20003fc4070 */
[C---:B------:R-:W-:Y:S01]  /*1e80*/  IMAD R27, R7.reuse, R10, R27 ;  /* 0x0000000a071b7224 */ /* 0x040fe200078e021b */
[----:B------:R-:W-:Y:S01]  /*1e90*/  IABS R10, R16 ;  /* 0x00000010000a7213 */ /* 0x000fe20000000000 */
[----:B------:R-:W-:Y:S02]  /*1ea0*/  @!P3 IMAD.IADD R4, R4, 0x1, -R7 ;  /* 0x000000010404b824 */ /* 0x000fe400078e0a07 */
[----:B------:R-:W-:Y:S01]  /*1eb0*/  IMAD.HI.U32 R6, R0, R8, RZ ;  /* 0x0000000800067227 */ /* 0x000fe200078e00ff */
[----:B------:R-:W-:-:S03]  /*1ec0*/  ISETP.GT.U32.AND P3, PT, R7, R27, PT ;  /* 0x0000001b0700720c */ /* 0x000fc60003f64070 */
[----:B------:R-:W-:Y:S02]  /*1ed0*/  IMAD.MOV R6, RZ, RZ, -R6 ;  /* 0x000000ffff067224 */ /* 0x000fe400078e0a06 */
[----:B------:R-:W-:-:S04]  /*1ee0*/  IMAD.HI.U32 R18, R0, R10, RZ ;  /* 0x0000000a00127227 */ /* 0x000fc800078e00ff */
[--C-:B------:R-:W-:Y:S01]  /*1ef0*/  @!P6 IMAD.IADD R29, R29, 0x1, -R7.reuse ;  /* 0x000000011d1de824 */ /* 0x100fe200078e0a07 */
[C---:B------:R-:W-:Y:S01]  /*1f00*/  ISETP.GT.U32.AND P6, PT, R7.reuse, R4, PT ;  /* 0x000000040700720c */ /* 0x040fe20003fc4070 */
[----:B------:R-:W-:Y:S01]  /*1f10*/  IMAD R8, R7, R6, R8 ;  /* 0x0000000607087224 */ /* 0x000fe200078e0208 */
[----:B------:R-:W-:Y:S01]  /*1f20*/  IADD3 R6, R2, 0x54, RZ ;  /* 0x0000005402067810 */ /* 0x000fe20007ffe0ff */
[----:B------:R-:W-:Y:S02]  /*1f30*/  @!P3 IMAD.IADD R27, R27, 0x1, -R7 ;  /* 0x000000011b1bb824 */ /* 0x000fe400078e0a07 */
[----:B0-----:R-:W-:Y:S01]  /*1f40*/  IMAD.MOV.U32 R14, RZ, RZ, R3 ;  /* 0x000000ffff0e7224 */ /* 0x001fe200078e0003 */
[----:B------:R-:W-:Y:S01]  /*1f50*/  IABS R11, R6 ;  /* 0x00000006000b7213 */ /* 0x000fe20000000000 */
[----:B------:R-:W-:Y:S01]  /*1f60*/  IMAD.MOV R18, RZ, RZ, -R18 ;  /* 0x000000ffff127224 */ /* 0x000fe200078e0a12 */
[C---:B------:R-:W-:Y:S01]  /*1f70*/  ISETP.GT.U32.AND P3, PT, R7.reuse, R27, PT ;  /* 0x0000001b0700720c */ /* 0x040fe20003f64070 */
[----:B------:R-:W-:Y:S01]  /*1f80*/  @!P2 IMAD.MOV R14, RZ, RZ, -R14 ;  /* 0x000000ffff0ea224 */ /* 0x000fe200078e0a0e */
[----:B------:R-:W-:Y:S01]  /*1f90*/  ISETP.GT.U32.AND P2, PT, R7, R29, PT ;  /* 0x0000001d0700720c */ /* 0x000fe20003f44070 */
[----:B------:R-:W-:-:S03]  /*1fa0*/  IMAD.HI.U32 R3, R0, R11, RZ ;  /* 0x0000000b00037227 */ /* 0x000fc600078e00ff */
[----:B------:R0:W-:Y:S01]  /*1fb0*/  STL [R1+0x10], R14 ;  /* 0x0000100e01007387 */ /* 0x0001e20000100800 */
[----:B------:R-:W-:Y:S01]  /*1fc0*/  @!P6 IMAD.IADD R4, R4, 0x1, -R7 ;  /* 0x000000010404e824 */ /* 0x000fe200078e0a07 */
[----:B------:R-:W-:Y:S01]  /*1fd0*/  ISETP.GT.U32.AND P6, PT, R7, R8, PT ;  /* 0x000000080700720c */ /* 0x000fe20003fc4070 */
[----:B------:R-:W-:-:S04]  /*1fe0*/  IMAD.HI.U32 R5, R0, R9, RZ ;  /* 0x0000000900057227 */ /* 0x000fc800078e00ff */
[----:B------:R-:W-:Y:S02]  /*1ff0*/  IMAD R10, R7, R18, R10 ;  /* 0x00000012070a7224 */ /* 0x000fe400078e020a */
[----:B------:R-:W-:Y:S02]  /*2000*/  IMAD.MOV R3, RZ, RZ, -R3 ;  /* 0x000000ffff037224 */ /* 0x000fe400078e0a03 */
[----:B------:R-:W-:Y:S02]  /*2010*/  IMAD.MOV R5, RZ, RZ, -R5 ;  /* 0x000000ffff057224 */ /* 0x000fe400078e0a05 */
[----:B------:R-:W-:Y:S01]  /*2020*/  @!P3 IMAD.IADD R27, R27, 0x1, -R7 ;  /* 0x000000011b1bb824 */ /* 0x000fe200078e0a07 */
[C---:B------:R-:W-:Y:S01]  /*2030*/  ISETP.GT.U32.AND P3, PT, R7.reuse, R10, PT ;  /* 0x0000000a0700720c */ /* 0x040fe20003f64070 */
[C---:B------:R-:W-:Y:S02]  /*2040*/  IMAD R11, R7.reuse, R3, R11 ;  /* 0x00000003070b7224 */ /* 0x040fe400078e020b */
[C---:B------:R-:W-:Y:S01]  /*2050*/  IMAD R9, R7.reuse, R5, R9 ;  /* 0x0000000507097224 */ /* 0x040fe200078e0209 */
[----:B------:R-:W-:Y:S01]  /*2060*/  IADD3 R5, R2, 0x48, RZ ;  /* 0x0000004802057810 */ /* 0x000fe20007ffe0ff */
[--C-:B------:R-:W-:Y:S01]  /*2070*/  @!P6 IMAD.IADD R8, R8, 0x1, -R7.reuse ;  /* 0x000000010808e824 */ /* 0x100fe200078e0a07 */
[----:B------:R-:W-:Y:S01]  /*2080*/  ISETP.GT.U32.AND P6, PT, R7, R11, PT ;  /* 0x0000000b0700720c */ /* 0x000fe20003fc4070 */
[----:B------:R-:W-:Y:S01]  /*2090*/  @!P2 IMAD.IADD R29, R29, 0x1, -R7 ;  /* 0x000000011d1da824 */ /* 0x000fe200078e0a07 */
[----:B------:R-:W-:Y:S01]  /*20a0*/  ISETP.GT.U32.AND P2, PT, R7, R9, PT ;  /* 0x000000090700720c */ /* 0x000fe20003f44070 */
[----:B------:R-:W-:Y:S01]  /*20b0*/  IMAD.HI.U32 R20, R0, R19, RZ ;  /* 0x0000001300147227 */ /* 0x000fe200078e00ff */
[----:B0-----:R-:W-:-:S03]  /*20c0*/  IABS R14, R5 ;  /* 0x00000005000e7213 */ /* 0x001fc60000000000 */
[----:B------:R-:W-:Y:S01]  /*20d0*/  @!P3 IMAD.IADD R10, R10, 0x1, -R7 ;  /* 0x000000010a0ab824 */ /* 0x000fe200078e0a07 */
[----:B------:R-:W-:Y:S01]  /*20e0*/  ISETP.GT.U32.AND P3, PT, R7, R8, PT ;  /* 0x000000080700720c */ /* 0x000fe20003f64070 */
[----:B------:R-:W-:-:S04]  /*20f0*/  IMAD.HI.U32 R18, R0, R13, RZ ;  /* 0x0000000d00127227 */ /* 0x000fc800078e00ff */
[----:B------:R-:W-:Y:S01]  /*2100*/  @!P4 IMAD.MOV R29, RZ, RZ, -R29 ;  /* 0x000000ffff1dc224 */ /* 0x000fe200078e0a1d */
[----:B------:R-:W-:Y:S01]  /*2110*/  ISETP.GT.U32.AND P4, PT, R7, R10, PT ;  /* 0x0000000a0700720c */ /* 0x000fe20003f84070 */
[----:B------:R-:W-:Y:S02]  /*2120*/  IMAD.MOV R20, RZ, RZ, -R20 ;  /* 0x000000ffff147224 */ /* 0x000fe400078e0a14 */
[----:B------:R-:W-:Y:S02]  /*2130*/  @!P6 IMAD.IADD R11, R11, 0x1, -R7 ;  /* 0x000000010b0be824 */ /* 0x000fe400078e0a07 */
[----:B------:R-:W-:-:S03]  /*2140*/  IMAD.HI.U32 R3, R0, R14, RZ ;  /* 0x0000000e00037227 */ /* 0x000fc600078e00ff */
[----:B------:R-:W-:Y:S01]  /*2150*/  ISETP.GT.U32.AND P6, PT, R7, R11, PT ;  /* 0x0000000b0700720c */ /* 0x000fe20003fc4070 */
[----:B------:R-:W-:Y:S02]  /*2160*/  IMAD.MOV R18, RZ, RZ, -R18 ;  /* 0x000000ffff127224 */ /* 0x000fe400078e0a12 */
[----:B------:R-:W-:Y:S01]  /*2170*/  @!P2 IMAD.IADD R9, R9, 0x1, -R7 ;  /* 0x000000010909a824 */ /* 0x000fe200078e0a07 */
[----:B------:R-:W-:Y:S01]  /*2180*/  ISETP.GE.AND P2, PT, R12, RZ, PT ;  /* 0x000000ff0c00720c */ /* 0x000fe20003f46270 */
[C---:B------:R-:W-:Y:S02]  /*2190*/  IMAD R12, R7.reuse, R20, R19 ;  /* 0x00000014070c7224 */ /* 0x040fe400078e0213 */
[----:B------:R-:W-:Y:S02]  /*21a0*/  IMAD.MOV R3, RZ, RZ, -R3 ;  /* 0x000000ffff037224 */ /* 0x000fe400078e0a03 */
[C---:B------:R-:W-:Y:S02]  /*21b0*/  IMAD R13, R7.reuse, R18, R13 ;  /* 0x00000012070d7224 */ /* 0x040fe400078e020d */
[----:B------:R-:W-:Y:S01]  /*21c0*/  @!P5 IMAD.MOV R27, RZ, RZ, -R27 ;  /* 0x000000ffff1bd224 */ /* 0x000fe200078e0a1b */
[C---:B------:R-:W-:Y:S01]  /*21d0*/  ISETP.GT.U32.AND P5, PT, R7.reuse, R12, PT ;  /* 0x0000000c0700720c */ /* 0x040fe20003fa4070 */
[C---:B------:R-:W-:Y:S01]  /*21e0*/  IMAD R14, R7.reuse, R3, R14 ;  /* 0x00000003070e7224 */ /* 0x040fe200078e020e */
[----:B------:R-:W-:Y:S01]  /*21f0*/  IADD3 R3, R2, 0x44, RZ ;  /* 0x0000004402037810 */ /* 0x000fe20007ffe0ff */
[--C-:B------:R-:W-:Y:S01]  /*2200*/  @!P3 IMAD.IADD R8, R8, 0x1, -R7.reuse ;  /* 0x000000010808b824 */ /* 0x100fe200078e0a07 */
[C---:B------:R-:W-:Y:S01]  /*2210*/  ISETP.GT.U32.AND P3, PT, R7.reuse, R13, PT ;  /* 0x0000000d0700720c */ /* 0x040fe20003f64070 */
[----:B------:R-:W-:Y:S01]  /*2220*/  IMAD.MOV.U32 R21, RZ, RZ, R4 ;  /* 0x000000ffff157224 */ /* 0x000fe200078e0004 */
[----:B------:R-:W-:Y:S01]  /*2230*/  IABS R18, R3 ;  /* 0x0000000300127213 */ /* 0x000fe20000000000 */
[----:B------:R-:W-:Y:S01]  /*2240*/  @!P4 IMAD.IADD R10, R10, 0x1, -R7 ;  /* 0x000000010a0ac824 */ /* 0x000fe200078e0a07 */
[C---:B------:R-:W-:Y:S01]  /*2250*/  ISETP.GT.U32.AND P4, PT, R7.reuse, R14, PT ;  /* 0x0000000e0700720c */ /* 0x040fe20003f84070 */
[----:B------:R-:W-:Y:S01]  /*2260*/  @!P1 IMAD.MOV R21, RZ, RZ, -R21 ;  /* 0x000000ffff159224 */ /* 0x000fe200078e0a15 */
[----:B------:R-:W-:Y:S01]  /*2270*/  ISETP.GT.U32.AND P1, PT, R7, R9, PT ;  /* 0x000000090700720c */ /* 0x000fe20003f24070 */
[--C-:B------:R-:W-:Y:S01]  /*2280*/  @!P6 IMAD.IADD R11, R11, 0x1, -R7.reuse ;  /* 0x000000010b0be824 */ /* 0x100fe200078e0a07 */
[----:B------:R-:W-:Y:S01]  /*2290*/  ISETP.GE.AND P6, PT, R6, RZ, PT ;  /* 0x000000ff0600720c */ /* 0x000fe20003fc6270 */
[----:B------:R-:W-:Y:S01]  /*22a0*/  IMAD.HI.U32 R19, R0, R18, RZ ;  /* 0x0000001200137227 */ /* 0x000fe200078e00ff */
[----:B------:R-:W-:Y:S01]  /*22b0*/  IADD3 R4, R2, 0x40, RZ ;  /* 0x0000004002047810 */ /* 0x000fe20007ffe0ff */
[----:B------:R-:W-:Y:S02]  /*22c0*/  STL [R1+0xc], R21 ;  /* 0x00000c1501007387 */ /* 0x000fe40000100800 */
[--C-:B------:R-:W-:Y:S01]  /*22d0*/  @!P5 IMAD.IADD R12, R12, 0x1, -R7.reuse ;  /* 0x000000010c0cd824 */ /* 0x100fe200078e0a07 */
[----:B------:R-:W-:Y:S01]  /*22e0*/  ISETP.GE.AND P5, PT, R15, RZ, PT ;  /* 0x000000ff0f00720c */ /* 0x000fe20003fa6270 */
[----:B------:R-:W-:Y:S01]  /*22f0*/  @!P3 IMAD.IADD R13, R13, 0x1, -R7 ;  /* 0x000000010d0db824 */ /* 0x000fe200078e0a07 */
[----:B------:R-:W-:Y:S01]  /*2300*/  ISETP.GE.AND P3, PT, R17, RZ, PT ;  /* 0x000000ff1100720c */ /* 0x000fe20003f66270 */
[----:B------:R-:W-:Y:S01]  /*2310*/  IMAD.MOV R19, RZ, RZ, -R19 ;  /* 0x000000ffff137224 */ /* 0x000fe200078e0a13 */
[----:B------:R0:W-:Y:S01]  /*2320*/  STL [R1+0xfb8], R29 ;  /* 0x000fb81d01007387 */ /* 0x0001e20000100800 */
[----:B------:R-:W-:Y:S01]  /*2330*/  @!P0 IMAD.MOV R8, RZ, RZ, -R8 ;  /* 0x000000ffff088224 */ /* 0x000fe200078e0a08 */
[C---:B------:R-:W-:Y:S01]  /*2340*/  ISETP.GT.U32.AND P0, PT, R7.reuse, R12, PT ;  /* 0x0000000c0700720c */ /* 0x040fe20003f04070 */
[--C-:B------:R-:W-:Y:S01]  /*2350*/  @!P4 IMAD.IADD R14, R14, 0x1, -R7.reuse ;  /* 0x000000010e0ec824 */ /* 0x100fe200078e0a07 */
[C---:B------:R-:W-:Y:S01]  /*2360*/  ISETP.GT.U32.AND P4, PT, R7.reuse, R13, PT ;  /* 0x0000000d0700720c */ /* 0x040fe20003f84070 */
[----:B------:R-:W-:Y:S01]  /*2370*/  IMAD R15, R7, R19, R18 ;  /* 0x00000013070f7224 */ /* 0x000fe200078e0212 */
[----:B------:R1:W-:Y:S01]  /*2380*/  STL [R1+0xfbc], R27 ;  /* 0x000fbc1b01007387 */ /* 0x0003e20000100800 */
[----:B------:R-:W-:Y:S01]  /*2390*/  @!P1 IMAD.IADD R9, R9, 0x1, -R7 ;  /* 0x0000000109099824 */ /* 0x000fe200078e0a07 */
[----:B------:R-:W-:Y:S01]  /*23a0*/  ISETP.GE.AND P1, PT, R16, RZ, PT ;  /* 0x000000ff1000720c */ /* 0x000fe20003f26270 */
[----:B------:R-:W-:Y:S01]  /*23b0*/  @!P6 IMAD.MOV R11, RZ, RZ, -R11 ;  /* 0x000000ffff0be224 */ /* 0x000fe200078e0a0b */
[----:B------:R-:W-:Y:S01]  /*23c0*/  IABS R16, R4 ;  /* 0x0000000400107213 */ /* 0x000fe20000000000 */
[----:B------:R-:W-:Y:S01]  /*23d0*/  @!P2 IMAD.MOV R9, RZ, RZ, -R9 ;  /* 0x000000ffff09a224 */ /* 0x000fe200078e0a09 */
[C---:B------:R-:W-:Y:S01]  /*23e0*/  ISETP.GT.U32.AND P6, PT, R7.reuse, R15, PT ;  /* 0x0000000f0700720c */ /* 0x040fe20003fc4070 */
[----:B------:R2:W-:Y:S01]  /*23f0*/  STL [R1+0xfc0], R8 ;  /* 0x000fc00801007387 */ /* 0x0005e20000100800 */
[----:B------:R-:W-:Y:S01]  /*2400*/  ISETP.GT.U32.AND P2, PT, R7, R14, PT ;  /* 0x0000000e0700720c */ /* 0x000fe20003f44070 */
[----:B------:R-:W-:Y:S01]  /*2410*/  IMAD.HI.U32 R6, R0, R16, RZ ;  /* 0x0000001000067227 */ /* 0x000fe200078e00ff */
[C---:B0-----:R-:W-:Y:S01]  /*2420*/  IADD3 R29, R2.reuse, 0x10, RZ ;  /* 0x00000010021d7810 */ /* 0x041fe20007ffe0ff */
[----:B------:R-:W-:Y:S01]  /*2430*/  STL [R1+0xfc4], R9 ;  /* 0x000fc40901007387 */ /* 0x000fe20000100800 */
[----:B-1----:R-:W-:Y:S01]  /*2440*/  IADD3 R27, R2, 0x8, RZ ;  /* 0x00000008021b7810 */ /* 0x002fe20007ffe0ff */
[--C-:B------:R-:W-:Y:S01]  /*2450*/  @!P0 IMAD.IADD R12, R12, 0x1, -R7.reuse ;  /* 0x000000010c0c8824 */ /* 0x100fe200078e0a07 */
[----:B------:R-:W-:Y:S01]  /*2460*/  ISETP.GE.AND P0, PT, R3, RZ, PT ;  /* 0x000000ff0300720c */ /* 0x000fe20003f06270 */
[----:B------:R-:W-:Y:S01]  /*2470*/  IMAD.MOV R6, RZ, RZ, -R6 ;  /* 0x000000ffff067224 */ /* 0x000fe200078e0a06 */
[C---:B------:R-:W-:Y:S01]  /*2480*/  IADD3 R3, R2.reuse, 0x38, RZ ;  /* 0x0000003802037810 */ /* 0x040fe20007ffe0ff */
[----:B------:R-:W-:Y:S01]  /*2490*/  @!P4 IMAD.IADD R13, R13, 0x1, -R7 ;  /* 0x000000010d0dc824 */ /* 0x000fe200078e0a07 */
[C---:B--2---:R-:W-:Y:S01]  /*24a0*/  IADD3 R8, R2.reuse, 0xc, RZ ;  /* 0x0000000c02087810 */ /* 0x044fe20007ffe0ff */
[----:B------:R-:W-:Y:S01]  /*24b0*/  IMAD R16, R7, R6, R16 ;  /* 0x0000000607107224 */ /* 0x000fe200078e0210 */
[----:B------:R-:W-:Y:S01]  /*24c0*/  IABS R18, R3 ;  /* 0x0000000300127213 */ /* 0x000fe20000000000 */
[----:B------:R-:W-:Y:S01]  /*24d0*/  @!P3 IMAD.MOV R13, RZ, RZ, -R13 ;  /* 0x000000ffff0db224 */ /* 0x000fe200078e0a0d */
[----:B------:R-:W-:Y:S01]  /*24e0*/  ISETP.GE.AND P3, PT, R3, RZ, PT ;  /* 0x000000ff0300720c */ /* 0x000fe20003f66270 */
[--C-:B------:R-:W-:Y:S01]  /*24f0*/  @!P6 IMAD.IADD R15, R15, 0x1, -R7.reuse ;  /* 0x000000010f0fe824 */ /* 0x100fe200078e0a07 */
[----:B------:R-:W-:Y:S01]  /*2500*/  IADD3 R3, R2, 0x34, RZ ;  /* 0x0000003402037810 */ /* 0x000fe20007ffe0ff */
[----:B------:R-:W-:Y:S01]  /*2510*/  @!P5 IMAD.MOV R12, RZ, RZ, -R12 ;  /* 0x000000ffff0cd224 */ /* 0x000fe200078e0a0c */
[C---:B------:R-:W-:Y:S01]  /*2520*/  ISETP.GT.U32.AND P4, PT, R7.reuse, R16, PT ;  /* 0x000000100700720c */ /* 0x040fe20003f84070 */
[----:B------:R-:W-:Y:S01]  /*2530*/  @!P1 IMAD.MOV R10, RZ, RZ, -R10 ;  /* 0x000000ffff0a9224 */ /* 0x000fe200078e0a0a */
[----:B------:R-:W-:Y:S01]  /*2540*/  ISETP.GT.U32.AND P5, PT, R7, R15, PT ;  /* 0x0000000f0700720c */ /* 0x000fe20003fa4070 */
[--C-:B------:R-:W-:Y:S01]  /*2550*/  @!P2 IMAD.IADD R14, R14, 0x1, -R7.reuse ;  /* 0x000000010e0ea824 */ /* 0x100fe200078e0a07 */
[----:B------:R-:W-:Y:S01]  /*2560*/  IABS R19, R3 ;  /* 0x0000000300137213 */ /* 0x000fe20000000000 */
[----:B------:R-:W-:Y:S01]  /*2570*/  IMAD.HI.U32 R6, R0, R18, RZ ;  /* 0x0000001200067227 */ /* 0x000fe200078e00ff */
[----:B------:R-:W-:Y:S01]  /*2580*/  ISETP.GE.AND P1, PT, R5, RZ, PT ;  /* 0x000000ff0500720c */ /* 0x000fe20003f26270 */
[----:B------:R-:W-:Y:S01]  /*2590*/  STL [R1+0xfc8], R10 ;  /* 0x000fc80a01007387 */ /* 0x000fe20000100800 */
[----:B------:R-:W-:Y:S01]  /*25a0*/  IADD3 R5, R2, 0x3c, RZ ;  /* 0x0000003c02057810 */ /* 0x000fe20007ffe0ff */
[----:B------:R-:W-:Y:S01]  /*25b0*/  IMAD.HI.U32 R22, R0, R19, RZ ;  /* 0x0000001300167227 */ /* 0x000fe200078e00ff */
[----:B------:R-:W-:Y:S01]  /*25c0*/  ISETP.GE.AND P2, PT, R4, RZ, PT ;  /* 0x000000ff0400720c */ /* 0x000fe20003f46270 */
[----:B------:R-:W-:Y:S01]  /*25d0*/  STL [R1+0xfcc], R11 ;  /* 0x000fcc0b01007387 */ /* 0x000fe20000100800 */
[----:B------:R-:W-:Y:S01]  /*25e0*/  IABS R17, R5 ;  /* 0x0000000500117213 */ /* 0x000fe20000000000 */
[----:B------:R-:W-:Y:S01]  /*25f0*/  IMAD.MOV R22, RZ, RZ, -R22 ;  /* 0x000000ffff167224 */ /* 0x000fe200078e0a16 */
[----:B------:R-:W-:Y:S01]  /*2600*/  ISETP.GE.AND P6, PT, R5, RZ, PT ;  /* 0x000000ff0500720c */ /* 0x000fe20003fc6270 */
[--C-:B------:R-:W-:Y:S01]  /*2610*/  @!P4 IMAD.IADD R16, R16, 0x1, -R7.reuse ;  /* 0x000000011010c824 */ /* 0x100fe200078e0a07 */
[----:B------:R-:W-:Y:S01]  /*2620*/  IADD3 R5, R2, 0x2c, RZ ;  /* 0x0000002c02057810 */ /* 0x000fe20007ffe0ff */
[----:B------:R-:W-:Y:S01]  /*2630*/  @!P5 IMAD.IADD R15, R15, 0x1, -R7 ;  /* 0x000000010f0fd824 */ /* 0x000fe200078e0a07 */
[----:B------:R0:W-:Y:S01]  /*2640*/  STL [R1+0xfd0], R12 ;  /* 0x000fd00c01007387 */ /* 0x0001e20000100800 */
[C---:B------:R-:W-:Y:S01]  /*2650*/  IMAD R19, R7.reuse, R22, R19 ;  /* 0x0000001607137224 */ /* 0x040fe200078e0213 */
[C---:B------:R-:W-:Y:S01]  /*2660*/  ISETP.GT.U32.AND P4, PT, R7.reuse, R16, PT ;  /* 0x000000100700720c */ /* 0x040fe20003f84070 */
[----:B------:R-:W-:Y:S01]  /*2670*/  @!P0 IMAD.MOV R15, RZ, RZ, -R15 ;  /* 0x000000ffff0f8224 */ /* 0x000fe200078e0a0f */
[----:B------:R-:W-:Y:S01]  /*2680*/  IABS R21, R5 ;  /* 0x0000000500157213 */ /* 0x000fe20000000000 */
[----:B------:R-:W-:Y:S01]  /*2690*/  IMAD.HI.U32 R4, R0, R17, RZ ;  /* 0x0000001100047227 */ /* 0x000fe200078e00ff */
[C---:B------:R-:W-:Y:S01]  /*26a0*/  ISETP.GT.U32.AND P0, PT, R7.reuse, R19, PT ;  /* 0x000000130700720c */ /* 0x040fe20003f04070 */
[----:B------:R-:W-:Y:S01]  /*26b0*/  STL [R1+0xfd4], R13 ;  /* 0x000fd40d01007387 */ /* 0x000fe20000100800 */
[C---:B------:R-:W-:Y:S01]  /*26c0*/  IADD3 R22, R2.reuse, 0x28, RZ ;  /* 0x0000002802167810 */ /* 0x040fe20007ffe0ff */
[----:B------:R-:W-:Y:S01]  /*26d0*/  IMAD.MOV R6, RZ, RZ, -R6 ;  /* 0x000000ffff067224 */ /* 0x000fe200078e0a06 */
[C---:B0-----:R-:W-:Y:S01]  /*26e0*/  IADD3 R12, R2.reuse, 0x1c, RZ ;  /* 0x0000001c020c7810 */ /* 0x041fe20007ffe0ff */
[----:B------:R-:W-:Y:S01]  /*26f0*/  IMAD.MOV R4, RZ, RZ, -R4 ;  /* 0x000000ffff047224 */ /* 0x000fe200078e0a04 */
[C---:B------:R-:W-:Y:S01]  /*2700*/  IADD3 R11, R2.reuse, 0x18, RZ ;  /* 0x00000018020b7810 */ /* 0x040fe20007ffe0ff */
[C---:B------:R-:W-:Y:S01]  /*2710*/  IMAD R18, R7.reuse, R6, R18 ;  /* 0x0000000607127224 */ /* 0x040fe200078e0212 */
[----:B------:R-:W-:Y:S01]  /*2720*/  IABS R25, R12 ;  /* 0x0000000c00197213 */ /* 0x000fe20000000000 */
[C---:B------:R-:W-:Y:S01]  /*2730*/  IMAD R17, R7.reuse, R4, R17 ;  /* 0x0000000407117224 */ /* 0x040fe200078e0211 */
[----:B------:R-:W-:Y:S01]  /*2740*/  IADD3 R4, R2, 0x30, RZ ;  /* 0x0000003002047810 */ /* 0x000fe20007ffe0ff */
[--C-:B------:R-:W-:Y:S01]  /*2750*/  @!P4 IMAD.IADD R16, R16, 0x1, -R7.reuse ;  /* 0x000000011010c824 */ /* 0x100fe200078e0a07 */
[----:B------:R-:W-:Y:S01]  /*2760*/  ISETP.GT.U32.AND P4, PT, R7, R18, PT ;  /* 0x000000120700720c */ /* 0x000fe20003f84070 */
[----:B------:R-:W-:Y:S01]  /*2770*/  @!P0 IMAD.IADD R19, R19, 0x1, -R7 ;  /* 0x0000000113138824 */ /* 0x000fe200078e0a07 */
[----:B------:R-:W-:Y:S01]  /*2780*/  IABS R20, R4 ;  /* 0x0000000400147213 */ /* 0x000fe20000000000 */
[----:B------:R-:W-:Y:S01]  /*2790*/  @!P1 IMAD.MOV R14, RZ, RZ, -R14 ;  /* 0x000000ffff0e9224 */ /* 0x000fe200078e0a0e */
[C---:B------:R-:W-:Y:S01]  /*27a0*/  ISETP.GT.U32.AND P5, PT, R7.reuse, R17, PT ;  /* 0x000000110700720c */ /* 0x040fe20003fa4070 */
[----:B------:R-:W-:Y:S01]  /*27b0*/  @!P2 IMAD.MOV R16, RZ, RZ, -R16 ;  /* 0x000000ffff10a224 */ /* 0x000fe200078e0a10 */
[----:B------:R-:W-:Y:S01]  /*27c0*/  ISETP.GT.U32.AND P0, PT, R7, R19, PT ;  /* 0x000000130700720c */ /* 0x000fe20003f04070 */
[----:B------:R-:W-:Y:S01]  /*27d0*/  IMAD.HI.U32 R6, R0, R20, RZ ;  /* 0x0000001400067227 */ /* 0x000fe200078e00ff */
[----:B------:R-:W-:Y:S01]  /*27e0*/  STL [R1+0xfd8], R14 ;  /* 0x000fd80e01007387 */ /* 0x000fe20000100800 */
[----:B------:R-:W-:-:S02]  /*27f0*/  ISETP.GE.AND P2, PT, R4, RZ, PT ;  /* 0x000000ff0400720c */ /* 0x000fc40003f46270 */
[----:B------:R-:W-:Y:S01]  /*2800*/  IMAD.MOV R6, RZ, RZ, -R6 ;  /* 0x000000ffff067224 */ /* 0x000fe200078e0a06 */
[----:B------:R-:W-:Y:S01]  /*2810*/  STL [R1+0xfdc], R15 ;  /* 0x000fdc0f01007387 */ /* 0x000fe20000100800 */
[--C-:B------:R-:W-:Y:S01]  /*2820*/  @!P4 IMAD.IADD R18, R18, 0x1, -R7.reuse ;  /* 0x000000011212c824 */ /* 0x100fe200078e0a07 */
[----:B------:R-:W-:Y:S01]  /*2830*/  IABS R26, R11 ;  /* 0x0000000b001a7213 */ /* 0x000fe20000000000 */
[----:B------:R-:W-:Y:S01]  /*2840*/  IMAD R20, R7, R6, R20 ;  /* 0x0000000607147224 */ /* 0x000fe200078e0214 */
[----:B------:R0:W-:Y:S01]  /*2850*/  STL [R1+0xfe0], R16 ;  /* 0x000fe01001007387 */ /* 0x0001e20000100800 */
[--C-:B------:R-:W-:Y:S01]  /*2860*/  @!P5 IMAD.IADD R17, R17, 0x1, -R7.reuse ;  /* 0x000000011111d824 */ /* 0x100fe200078e0a07 */
[----:B------:R-:W-:Y:S01]  /*2870*/  ISETP.GT.U32.AND P4, PT, R7, R18, PT ;  /* 0x000000120700720c */ /* 0x000fe20003f84070 */
[----:B------:R-:W-:Y:S01]  /*2880*/  @!P0 IMAD.IADD R19, R19, 0x1, -R7 ;  /* 0x0000000113138824 */ /* 0x000fe200078e0a07 */
[----:B------:R-:W-:Y:S01]  /*2890*/  ISETP.GE.AND P5, PT, R3, RZ, PT ;  /* 0x000000ff0300720c */ /* 0x000fe20003fa6270 */
[----:B------:R-:W-:Y:S01]  /*28a0*/  IMAD.HI.U32 R3, R0, R21, RZ ;  /* 0x0000001500037227 */ /* 0x000fe200078e00ff */
[----:B------:R-:W-:-:S02]  /*28b0*/  ISETP.GT.U32.AND P0, PT, R7, R20, PT ;  /* 0x000000140700720c */ /* 0x000fc40003f04070 */
[C---:B------:R-:W-:Y:S01]  /*28c0*/  ISETP.GT.U32.AND P1, PT, R7.reuse, R17, PT ;  /* 0x000000110700720c */ /* 0x040fe20003f24070 */
[----:B------:R-:W-:Y:S01]  /*28d0*/  IMAD.MOV R3, RZ, RZ, -R3 ;  /* 0x000000ffff037224 */ /* 0x000fe200078e0a03 */
[----:B0-----:R-:W-:Y:S01]  /*28e0*/  IADD3 R16, R2, 0x24, RZ ;  /* 0x0000002402107810 */ /* 0x001fe20007ffe0ff */
[----:B------:R-:W-:Y:S01]  /*28f0*/  IMAD.HI.U32 R6, R0, R25, RZ ;  /* 0x0000001900067227 */ /* 0x000fe200078e00ff */
[----:B------:R-:W-:Y:S02]  /*2900*/  IADD3 R15, R2, 0x20, RZ ;  /* 0x00000020020f7810 */ /* 0x000fe40007ffe0ff */
[----:B------:R-:W-:Y:S01]  /*2910*/  IABS R23, R16 ;  /* 0x0000001000177213 */ /* 0x000fe20000000000 */
[C---:B------:R-:W-:Y:S01]  /*2920*/  IMAD R21, R7.reuse, R3, R21 ;  /* 0x0000000307157224 */ /* 0x040fe200078e0215 */
[----:B------:R-:W-:Y:S01]  /*2930*/  IABS R24, R15 ;  /* 0x0000000f00187213 */ /* 0x000fe20000000000 */
[--C-:B------:R-:W-:Y:S01]  /*2940*/  @!P4 IMAD.IADD R18, R18, 0x1, -R7.reuse ;  /* 0x000000011212c824 */ /* 0x100fe200078e0a07 */
[----:B------:R-:W-:Y:S01]  /*2950*/  ISETP.GE.AND P4, PT, R22, RZ, PT ;  /* 0x000000ff1600720c */ /* 0x000fe20003f86270 */
[----:B------:R-:W-:Y:S01]  /*2960*/  @!P0 IMAD.IADD R20, R20, 0x1, -R7 ;  /* 0x0000000114148824 */ /* 0x000fe200078e0a07 */
[----:B------:R-:W-:Y:S01]  /*2970*/  IABS R22, R22 ;  /* 0x0000001600167213 */ /* 0x000fe20000000000 */
[----:B------:R-:W-:Y:S01]  /*2980*/  IMAD.HI.U32 R4, R0, R23, RZ ;  /* 0x0000001700047227 */ /* 0x000fe200078e00ff */
[----:B------:R-:W-:-:S02]  /*2990*/  ISETP.GT.U32.AND P0, PT, R7, R21, PT ;  /* 0x000000150700720c */ /* 0x000fc40003f04070 */
[----:B------:R-:W-:Y:S01]  /*29a0*/  IADD3 R9, R2, 0x14, RZ ;  /* 0x0000001402097810 */ /* 0x000fe20007ffe0ff */
[----:B------:R-:W-:-:S04]  /*29b0*/  IMAD.HI.U32 R3, R0, R22, RZ ;  /* 0x0000001600037227 */ /* 0x000fc800078e00ff */
[----:B------:R-:W-:Y:S02]  /*29c0*/  IMAD.MOV R3, RZ, RZ, -R3 ;  /* 0x000000ffff037224 */ /* 0x000fe400078e0a03 */
[----:B------:R-:W-:Y:S02]  /*29d0*/  @!P3 IMAD.MOV R18, RZ, RZ, -R18 ;  /* 0x000000ffff12b224 */ /* 0x000fe400078e0a12 */
[----:B------:R-:W-:Y:S01]  /*29e0*/  IMAD R22, R7, R3, R22 ;  /* 0x0000000307167224 */ /* 0x000fe200078e0216 */
[----:B------:R-:W-:Y:S01]  /*29f0*/  IABS R3, R8 ;  /* 0x0000000800037213 */ /* 0x000fe20000000000 */
[----:B------:R-:W-:Y:S02]  /*2a00*/  @!P0 IMAD.IADD R21, R21, 0x1, -R7 ;  /* 0x0000000115158824 */ /* 0x000fe400078e0a07 */
[----:B------:R-:W-:Y:S01]  /*2a10*/  IMAD.HI.U32 R28, R0, R26, RZ ;  /* 0x0000001a001c7227 */ /* 0x000fe200078e00ff */
[C---:B------:R-:W-:Y:S02]  /*2a20*/  ISETP.GT.U32.AND P3, PT, R7.reuse, R22, PT ;  /* 0x000000160700720c */ /* 0x040fe40003f64070 */
[----:B------:R-:W-:Y:S01]  /*2a30*/  ISETP.GT.U32.AND P0, PT, R7, R21, PT ;  /* 0x000000150700720c */ /* 0x000fe20003f04070 */
[----:B------:R-:W-:-:S02]  /*2a40*/  IMAD.MOV R4, RZ, RZ, -R4 ;  /* 0x000000ffff047224 */ /* 0x000fc400078e0a04 */
[----:B------:R-:W-:Y:S02]  /*2a50*/  IMAD.MOV R6, RZ, RZ, -R6 ;  /* 0x000000ffff067224 */ /* 0x000fe400078e0a06 */
[----:B------:R-:W-:Y:S02]  /*2a60*/  IMAD.MOV R28, RZ, RZ, -R28 ;  /* 0x000000ffff1c7224 */ /* 0x000fe400078e0a1c */
[----:B------:R-:W-:Y:S01]  /*2a70*/  IMAD R23, R7, R4, R23 ;  /* 0x0000000407177224 */ /* 0x000fe200078e0217 */
[----:B------:R-:W-:Y:S01]  /*2a80*/  IABS R4, R29 ;  /* 0x0000001d00047213 */ /* 0x000fe20000000000 */
[----:B------:R-:W-:Y:S01]  /*2a90*/  @!P1 IMAD.IADD R17, R17, 0x1, -R7 ;  /* 0x0000000111119824 */ /* 0x000fe200078e0a07 */
[----:B------:R-:W-:Y:S01]  /*2aa0*/  ISETP.GE.AND P1, PT, R5, RZ, PT ;  /* 0x000000ff0500720c */ /* 0x000fe20003f26270 */
[C---:B------:R-:W-:Y:S01]  /*2ab0*/  IMAD R25, R7.reuse, R6, R25 ;  /* 0x0000000607197224 */ /* 0x040fe200078e0219 */
[----:B------:R-:W-:Y:S01]  /*2ac0*/  IABS R6, R9 ;  /* 0x0000000900067213 */ /* 0x000fe20000000000 */
[C---:B------:R-:W-:Y:S01]  /*2ad0*/  IMAD R26, R7.reuse, R28, R26 ;  /* 0x0000001c071a7224 */ /* 0x040fe200078e021a */
[----:B------:R-:W-:Y:S01]  /*2ae0*/  IABS R28, R27 ;  /* 0x0000001b001c7213 */ /* 0x000fe20000000000 */
[----:B------:R-:W-:Y:S01]  /*2af0*/  @!P5 IMAD.MOV R19, RZ, RZ, -R19 ;  /* 0x000000ffff13d224 */ /* 0x000fe200078e0a13 */
[C---:B------:R-:W-:Y:S01]  /*2b00*/  ISETP.GT.U32.AND P5, PT, R7.reuse, R23, PT ;  /* 0x000000170700720c */ /* 0x040fe20003fa4070 */
[----:B------:R-:W-:Y:S01]  /*2b10*/  @!P6 IMAD.MOV R17, RZ, RZ, -R17 ;  /* 0x000000ffff11e224 */ /* 0x000fe200078e0a11 */
[----:B------:R-:W-:Y:S01]  /*2b20*/  ISETP.GT.U32.AND P6, PT, R7, R20, PT ;  /* 0x000000140700720c */ /* 0x000fe20003fc4070 */
[--C-:B------:R-:W-:Y:S01]  /*2b30*/  @!P0 IMAD.IADD R21, R21, 0x1, -R7.reuse ;  /* 0x0000000115158824 */ /* 0x100fe200078e0a07 */
[C---:B------:R-:W-:Y:S01]  /*2b40*/  ISETP.GT.U32.AND P0, PT, R7.reuse, R25, PT ;  /* 0x000000190700720c */ /* 0x040fe20003f04070 */
[----:B------:R-:W-:Y:S01]  /*2b50*/  @!P3 IMAD.IADD R22, R22, 0x1, -R7 ;  /* 0x000000011616b824 */ /* 0x000fe200078e0a07 */
[----:B------:R-:W-:Y:S01]  /*2b60*/  ISETP.GT.U32.AND P3, PT, R7, R26, PT ;  /* 0x0000001a0700720c */ /* 0x000fe20003f64070 */
[----:B------:R-:W-:-:S04]  /*2b70*/  IMAD.HI.U32 R5, R0, R24, RZ ;  /* 0x0000001800057227 */ /* 0x000fc800078e00ff */
[----:B------:R-:W-:Y:S02]  /*2b80*/  IMAD.MOV R5, RZ, RZ, -R5 ;  /* 0x000000ffff057224 */ /* 0x000fe400078e0a05 */
[--C-:B------:R-:W-:Y:S01]  /*2b90*/  @!P5 IMAD.IADD R23, R23, 0x1, -R7.reuse ;  /* 0x000000011717d824 */ /* 0x100fe200078e0a07 */
[----:B------:R-:W-:Y:S01]  /*2ba0*/  ISETP.GE.AND P5, PT, R2, RZ, PT ;  /* 0x000000ff0200720c */ /* 0x000fe20003fa6270 */
[----:B------:R-:W-:Y:S02]  /*2bb0*/  IMAD R24, R7, R5, R24 ;  /* 0x0000000507187224 */ /* 0x000fe400078e0218 */
[--C-:B------:R-:W-:Y:S02]  /*2bc0*/  @!P6 IMAD.IADD R20, R20, 0x1, -R7.reuse ;  /* 0x000000011414e824 */ /* 0x100fe400078e0a07 */
[--C-:B------:R-:W-:Y:S01]  /*2bd0*/  @!P0 IMAD.IADD R25, R25, 0x1, -R7.reuse ;  /* 0x0000000119198824 */ /* 0x100fe200078e0a07 */
[C---:B------:R-:W-:Y:S01]  /*2be0*/  ISETP.GT.U32.AND P6, PT, R7.reuse, R24, PT ;  /* 0x000000180700720c */ /* 0x040fe20003fc4070 */
[----:B------:R-:W-:Y:S01]  /*2bf0*/  @!P3 IMAD.IADD R26, R26, 0x1, -R7 ;  /* 0x000000011a1ab824 */ /* 0x000fe200078e0a07 */
[C---:B------:R-:W-:Y:S01]  /*2c00*/  ISETP.GT.U32.AND P0, PT, R7.reuse, R23, PT ;  /* 0x000000170700720c */ /* 0x040fe20003f04070 */
[----:B------:R-:W-:Y:S01]  /*2c10*/  IMAD.HI.U32 R5, R0, R4, RZ ;  /* 0x0000000400057227 */ /* 0x000fe200078e00ff */
[----:B------:R-:W-:-:S03]  /*2c20*/  ISETP.GT.U32.AND P3, PT, R7, R25, PT ;  /* 0x000000190700720c */ /* 0x000fc60003f64070 */
[----:B------:R-:W-:Y:S01]  /*2c30*/  @!P1 IMAD.MOV R21, RZ, RZ, -R21 ;  /* 0x000000ffff159224 */ /* 0x000fe200078e0a15 */
[C---:B------:R-:W-:Y:S01]  /*2c40*/  ISETP.GT.U32.AND P1, PT, R7.reuse, R26, PT ;  /* 0x0000001a0700720c */ /* 0x040fe20003f24070 */
[----:B------:R-:W-:Y:S02]  /*2c50*/  IMAD.MOV R5, RZ, RZ, -R5 ;  /* 0x000000ffff057224 */ /* 0x000fe400078e0a05 */
[----:B------:R-:W-:Y:S02]  /*2c60*/  IMAD.MOV.U32 R14, RZ, RZ, R3 ;  /* 0x000000ffff0e7224 */ /* 0x000fe400078e0003 */
[C---:B------:R-:W-:Y:S02]  /*2c70*/  IMAD R5, R7.reuse, R5, R4 ;  /* 0x0000000507057224 */ /* 0x040fe400078e0204 */
[--C-:B------:R-:W-:Y:S01]  /*2c80*/  @!P6 IMAD.IADD R24, R24, 0x1, -R7.reuse ;  /* 0x000000011818e824 */ /* 0x100fe200078e0a07 */
[----:B------:R-:W-:Y:S01]  /*2c90*/  ISETP.GT.U32.AND P6, PT, R7, R22, PT ;  /* 0x000000160700720c */ /* 0x000fe20003fc4070 */
[----:B------:R-:W-:Y:S01]  /*2ca0*/  @!P0 IMAD.IADD R23, R23, 0x1, -R7 ;  /* 0x0000000117178824 */ /* 0x000fe200078e0a07 */
[----:B------:R-:W-:Y:S01]  /*2cb0*/  ISETP.GT.U32.AND P0, PT, R7, R5, PT ;  /* 0x000000050700720c */ /* 0x000fe20003f04070 */
[----:B------:R-:W-:-:S04]  /*2cc0*/  IMAD.HI.U32 R3, R0, R6, RZ ;  /* 0x0000000600037227 */ /* 0x000fc800078e00ff */
[----:B------:R-:W-:Y:S01]  /*2cd0*/  @!P1 IMAD.IADD R26, R26, 0x1, -R7 ;  /* 0x000000011a1a9824 */ /* 0x000fe200078e0a07 */
[----:B------:R-:W-:Y:S01]  /*2ce0*/  ISETP.GE.AND P1, PT, R16, RZ, PT ;  /* 0x000000ff1000720c */ /* 0x000fe20003f26270 */
[----:B------:R-:W-:Y:S01]  /*2cf0*/  IMAD.HI.U32 R10, R0, R28, RZ ;  /* 0x0000001c000a7227 */ /* 0x000fe200078e00ff */
[----:B------:R-:W2:Y:S03]  /*2d00*/  LDL.LU R16, [R1+0xfe0] ;  /* 0x000fe00001107983 */ /* 0x000ea60000300800 */
[----:B------:R-:W-:Y:S02]  /*2d10*/  IMAD.MOV R3, RZ, RZ, -R3 ;  /* 0x000000ffff037224 */ /* 0x000fe400078e0a03 */
[----:B------:R-:W-:Y:S02]  /*2d20*/  IMAD.MOV R10, RZ, RZ, -R10 ;  /* 0x000000ffff0a7224 */ /* 0x000fe400078e0a0a */
[----:B------:R-:W-:-:S02]  /*2d30*/  IMAD R6, R7, R3, R6 ;  /* 0x0000000307067224 */ /* 0x000fc400078e0206 */
[C---:B------:R-:W-:Y:S01]  /*2d40*/  IMAD R3, R7.reuse, R10, R28 ;  /* 0x0000000a07037224 */ /* 0x040fe200078e021c */
[----:B------:R-:W-:Y:S01]  /*2d50*/  IABS R28, R2 ;  /* 0x00000002001c7213 */ /* 0x000fe20000000000 */
[----:B------:R-:W-:Y:S01]  /*2d60*/  @!P6 IMAD.IADD R22, R22, 0x1, -R7 ;  /* 0x000000011616e824 */ /* 0x000fe200078e0a07 */
[----:B------:R-:W-:Y:S01]  /*2d70*/  ISETP.GT.U32.AND P6, PT, R7, R6, PT ;  /* 0x000000060700720c */ /* 0x000fe20003fc4070 */
[----:B------:R-:W-:-:S04]  /*2d80*/  IMAD.HI.U32 R13, R0, R14, RZ ;  /* 0x0000000e000d7227 */ /* 0x000fc800078e00ff */
[--C-:B------:R-:W-:Y:S02]  /*2d90*/  @!P0 IMAD.IADD R5, R5, 0x1, -R7.reuse ;  /* 0x0000000105058824 */ /* 0x100fe400078e0a07 */
[----:B------:R-:W-:Y:S01]  /*2da0*/  @!P2 IMAD.MOV R20, RZ, RZ, -R20 ;  /* 0x000000ffff14a224 */ /* 0x000fe200078e0a14 */
[----:B------:R-:W-:Y:S01]  /*2db0*/  ISETP.GT.U32.AND P2, PT, R7, R24, PT ;  /* 0x000000180700720c */ /* 0x000fe20003f44070 */
[----:B------:R-:W-:Y:S01]  /*2dc0*/  @!P3 IMAD.IADD R25, R25, 0x1, -R7 ;  /* 0x000000011919b824 */ /* 0x000fe200078e0a07 */
[C---:B------:R-:W-:Y:S01]  /*2dd0*/  ISETP.GT.U32.AND P3, PT, R7.reuse, R3, PT ;  /* 0x000000030700720c */ /* 0x040fe20003f64070 */
[----:B------:R-:W-:Y:S02]  /*2de0*/  IMAD.MOV R13, RZ, RZ, -R13 ;  /* 0x000000ffff0d7224 */ /* 0x000fe400078e0a0d */
[----:B------:R-:W-:Y:S01]  /*2df0*/  @!P1 IMAD.MOV R23, RZ, RZ, -R23 ;  /* 0x000000ffff179224 */ /* 0x000fe200078e0a17 */
[C---:B------:R-:W-:Y:S01]  /*2e00*/  ISETP.GT.U32.AND P1, PT, R7.reuse, R5, PT ;  /* 0x000000050700720c */ /* 0x040fe20003f24070 */
[----:B------:R-:W-:Y:S01]  /*2e10*/  IMAD R4, R7, R13, R14 ;  /* 0x0000000d07047224 */ /* 0x000fe200078e020e */
[----:B------:R-:W-:Y:S01]  /*2e20*/  IADD3 R13, R2, 0x4, RZ ;  /* 0x00000004020d7810 */ /* 0x000fe20007ffe0ff */
[----:B------:R-:W-:-:S02]  /*2e30*/  @!P6 IMAD.IADD R6, R6, 0x1, -R7 ;  /* 0x000000010606e824 */ /* 0x000fc400078e0a07 */
[----:B------:R-:W-:Y:S01]  /*2e40*/  IMAD.HI.U32 R10, R0, R28, RZ ;  /* 0x0000001c000a7227 */ /* 0x000fe200078e00ff */
[----:B------:R-:W-:-:S03]  /*2e50*/  IABS R2, R13 ;  /* 0x0000000d00027213 */ /* 0x000fc60000000000 */
[--C-:B------:R-:W-:Y:S01]  /*2e60*/  @!P2 IMAD.IADD R24, R24, 0x1, -R7.reuse ;  /* 0x000000011818a824 */ /* 0x100fe200078e0a07 */
[----:B------:R-:W-:Y:S01]  /*2e70*/  ISETP.GT.U32.AND P2, PT, R7, R4, PT ;  /* 0x000000040700720c */ /* 0x000fe20003f44070 */
[----:B------:R-:W-:Y:S01]  /*2e80*/  @!P3 IMAD.IADD R3, R3, 0x1, -R7 ;  /* 0x000000010303b824 */ /* 0x000fe200078e0a07 */
[----:B------:R-:W-:Y:S01]  /*2e90*/  ISETP.GE.AND P0, PT, R12, RZ, PT ;  /* 0x000000ff0c00720c */ /* 0x000fe20003f06270 */
[----:B------:R-:W-:Y:S01]  /*2ea0*/  IMAD.HI.U32 R14, R0, R2, RZ ;  /* 0x00000002000e7227 */ /* 0x000fe200078e00ff */
[----:B------:R-:W-:-:S03]  /*2eb0*/  ISETP.GT.U32.AND P3, PT, R7, R6, PT ;  /* 0x000000060700720c */ /* 0x000fc60003f64070 */
[--C-:B------:R-:W-:Y:S01]  /*2ec0*/  @!P1 IMAD.IADD R5, R5, 0x1, -R7.reuse ;  /* 0x0000000105059824 */ /* 0x100fe200078e0a07 */
[----:B------:R-:W-:Y:S02]  /*2ed0*/  ISETP.GE.AND P1, PT, R29, RZ, PT ;  /* 0x000000ff1d00720c */ /* 0x000fe40003f26270 */
[----:B------:R-:W0:Y:S01]  /*2ee0*/  S2R R29, SR_TID.X ;  /* 0x00000000001d7919 */ /* 0x000e220000002100 */
[----:B------:R-:W-:Y:S01]  /*2ef0*/  ISETP.GE.AND P6, PT, R15, RZ, PT ;  /* 0x000000ff0f00720c */ /* 0x000fe20003fc6270 */
[----:B------:R-:W-:Y:S02]  /*2f00*/  IMAD.MOV R0, RZ, RZ, -R14 ;  /* 0x000000ffff007224 */ /* 0x000fe400078e0a0e */
[----:B------:R-:W-:Y:S01]  /*2f10*/  IMAD.MOV R10, RZ, RZ, -R10 ;  /* 0x000000ffff0a7224 */ /* 0x000fe200078e0a0a */
[----:B------:R-:W3:Y:S01]  /*2f20*/  LDL.LU R15, [R1+0xfdc] ;  /* 0x000fdc00010f7983 */ /* 0x000ee20000300800 */
[C---:B------:R-:W-:Y:S02]  /*2f30*/  IMAD R2, R7.reuse, R0, R2 ;  /* 0x0000000007027224 */ /* 0x040fe400078e0202 */
[----:B------:R-:W-:Y:S01]  /*2f40*/  IMAD R0, R7, R10, R28 ;  /* 0x0000000a07007224 */ /* 0x000fe200078e021c */
[----:B------:R-:W4:Y:S01]  /*2f50*/  LDL.LU R14, [R1+0xfd8] ;  /* 0x000fd800010e7983 */ /* 0x000f220000300800 */
[----:B------:R-:W-:-:S02]  /*2f60*/  @!P2 IMAD.IADD R4, R4, 0x1, -R7 ;  /* 0x000000010404a824 */ /* 0x000fc400078e0a07 */
[----:B------:R-:W-:Y:S01]  /*2f70*/  @!P4 IMAD.MOV R22, RZ, RZ, -R22 ;  /* 0x000000ffff16c224 */ /* 0x000fe200078e0a16 */
[C---:B------:R-:W-:Y:S01]  /*2f80*/  ISETP.GT.U32.AND P4, PT, R7.reuse, R3, PT ;  /* 0x000000030700720c */ /* 0x040fe20003f84070 */
[----:B------:R-:W-:Y:S01]  /*2f90*/  @!P0 IMAD.MOV R25, RZ, RZ, -R25 ;  /* 0x000000ffff198224 */ /* 0x000fe200078e0a19 */
[C---:B------:R-:W-:Y:S01]  /*2fa0*/  ISETP.GT.U32.AND P0, PT, R7.reuse, R2, PT ;  /* 0x000000020700720c */ /* 0x040fe20003f04070 */
[----:B------:R-:W-:Y:S01]  /*2fb0*/  @!P3 IMAD.IADD R6, R6, 0x1, -R7 ;  /* 0x000000010606b824 */ /* 0x000fe200078e0a07 */
[----:B------:R-:W-:Y:S01]  /*2fc0*/  ISETP.GT.U32.AND P3, PT, R7, R0, PT ;  /* 0x000000000700720c */ /* 0x000fe20003f64070 */
[----:B------:R-:W-:Y:S01]  /*2fd0*/  @!P6 IMAD.MOV R24, RZ, RZ, -R24 ;  /* 0x000000ffff18e224 */ /* 0x000fe200078e0a18 */
[----:B------:R-:W-:Y:S01]  /*2fe0*/  ISETP.GE.AND P2, PT, R11, RZ, PT ;  /* 0x000000ff0b00720c */ /* 0x000fe20003f46270 */
[----:B------:R-:W-:Y:S01]  /*2ff0*/  IMAD.MOV.U32 R10, RZ, RZ, c[0x0][0x180] ;  /* 0x00006000ff0a7624 */ /* 0x000fe200078e00ff */
[----:B------:R-:W-:-:S04]  /*3000*/  ISETP.GT.U32.AND P6, PT, R7, R4, PT ;  /* 0x000000040700720c */ /* 0x000fc80003fc4070 */
[----:B------:R-:W-:Y:S01]  /*3010*/  IADD3 R10, R10, 0x1f, RZ ;  /* 0x0000001f0a0a7810 */ /* 0x000fe20007ffe0ff */
[--C-:B------:R-:W-:Y:S01]  /*3020*/  @!P4 IMAD.IADD R3, R3, 0x1, -R7.reuse ;  /* 0x000000010303c824 */ /* 0x100fe200078e0a07 */
[----:B------:R-:W-:Y:S01]  /*3030*/  ISETP.GE.AND P4, PT, R27, RZ, PT ;  /* 0x000000ff1b00720c */ /* 0x000fe20003f86270 */
[----:B0-----:R-:W-:Y:S01]  /*3040*/  IMAD.SHL.U32 R12, R29, 0x2, RZ ;  /* 0x000000021d0c7824 */ /* 0x001fe200078e00ff */
[----:B------:R-:W-:Y:S01]  /*3050*/  SHF.R.S32.HI R28, RZ, 0x1f, R10 ;  /* 0x0000001fff1c7819 */ /* 0x000fe2000001140a */
[--C-:B------:R-:W-:Y:S02]  /*3060*/  @!P0 IMAD.IADD R2, R2, 0x1, -R7.reuse ;  /* 0x0000000102028824 */ /* 0x100fe400078e0a07 */
[--C-:B------:R-:W-:Y:S02]  /*3070*/  @!P3 IMAD.IADD R0, R0, 0x1, -R7.reuse ;  /* 0x000000010000b824 */ /* 0x100fe400078e0a07 */
[----:B------:R-:W-:Y:S01]  /*3080*/  @!P2 IMAD.MOV R26, RZ, RZ, -R26 ;  /* 0x000000ffff1aa224 */ /* 0x000fe200078e0a1a */
[----:B------:R-:W-:Y:S01]  /*3090*/  ISETP.GE.AND P2, PT, R9, RZ, PT ;  /* 0x000000ff0900720c */ /* 0x000fe20003f46270 */
[----:B------:R-:W-:Y:S01]  /*30a0*/  IMAD.SHL.U32 R27, R29, 0x8, RZ ;  /* 0x000000081d1b7824 */ /* 0x000fe200078e00ff */
[----:B------:R-:W-:Y:S01]  /*30b0*/  LEA.HI R10, R28, R10, RZ, 0x5 ;  /* 0x0000000a1c0a7211 */ /* 0x000fe200078f28ff */
[----:B------:R-:W-:Y:S01]  /*30c0*/  @!P6 IMAD.IADD R4, R4, 0x1, -R7 ;  /* 0x000000010404e824 */ /* 0x000fe200078e0a07 */
[----:B------:R-:W2:Y:S01]  /*30d0*/  LDL.LU R9, [R1+0x1c] ;  /* 0x00001c0001097983 */ /* 0x000ea20000300800 */
[----:B------:R-:W-:-:S02]  /*30e0*/  ISETP.GE.AND P6, PT, R8, RZ, PT ;  /* 0x000000ff0800720c */ /* 0x000fc40003fc6270 */
[----:B------:R-:W-:Y:S01]  /*30f0*/  LOP3.LUT R28, R12, 0x10, RZ, 0xc0, !PT ;  /* 0x000000100c1c7812 */ /* 0x000fe200078ec0ff */
[----:B------:R-:W3:Y:S01]  /*3100*/  LDL.LU R8, [R1+0x18] ;  /* 0x0000180001087983 */ /* 0x000ee20000300800 */
[C---:B------:R-:W-:Y:S02]  /*3110*/  ISETP.GT.U32.AND P0, PT, R7.reuse, R2, PT ;  /* 0x000000020700720c */ /* 0x040fe40003f04070 */
[----:B------:R-:W-:Y:S02]  /*3120*/  ISETP.GT.U32.AND P3, PT, R7, R0, PT ;  /* 0x000000000700720c */ /* 0x000fe40003f64070 */
[----:B------:R-:W-:Y:S02]  /*3130*/  LOP3.LUT R7, R27, 0x30, RZ, 0xc0, !PT ;  /* 0x000000301b077812 */ /* 0x000fe400078ec0ff */
[----:B------:R-:W4:Y:S01]  /*3140*/  LDL.LU R27, [R1+0x14] ;  /* 0x00001400011b7983 */ /* 0x000f220000300800 */
[----:B------:R-:W-:Y:S02]  /*3150*/  LOP3.LUT R11, R29, 0x7, RZ, 0xc0, !PT ;  /* 0x000000071d0b7812 */ /* 0x000fe400078ec0ff */
[----:B------:R-:W-:-:S02]  /*3160*/  LOP3.LUT R28, R28, 0x60, R29, 0xf8, !PT ;  /* 0x000000601c1c7812 */ /* 0x000fc400078ef81d */
[----:B------:R-:W4:Y:S01]  /*3170*/  LDL.LU R29, [R1+0x10] ;  /* 0x00001000011d7983 */ /* 0x000f220000300800 */
[C---:B------:R-:W-:Y:S02]  /*3180*/  IMAD R10, R11.reuse, 0x410, RZ ;  /* 0x000004100b0a7824 */ /* 0x040fe400078e02ff */
[----:B------:R-:W-:Y:S01]  /*3190*/  IMAD R11, R11, 0x40, R7 ;  /* 0x000000400b0b7824 */ /* 0x000fe200078e0207 */
[----:B------:R-:W-:-:S05]  /*31a0*/  IABS R7, c[0x0][0x17c] ;  /* 0x00005f0000077a13 */ /* 0x000fca0000000000 */
[----:B------:R-:W-:Y:S02]  /*31b0*/  @!P0 IMAD.IADD R2, R2, 0x1, -R7 ;  /* 0x0000000102028824 */ /* 0x000fe400078e0a07 */
[----:B------:R-:W0:Y:S01]  /*31c0*/  S2R R7, SR_TID.X ;  /* 0x0000000000077919 */ /* 0x000e220000002100 */
[----:B------:R-:W-:-:S03]  /*31d0*/  LOP3.LUT R10, R10, R28, RZ, 0x3c, !PT ;  /* 0x0000001c0a0a7212 */ /* 0x000fc600078e3cff */
[----:B------:R-:W1:Y:S01]  /*31e0*/  S2R R28, SR_TID.X ;  /* 0x00000000001c7919 */ /* 0x000e620000002100 */
[----:B------:R-:W-:Y:S01]  /*31f0*/  LOP3.LUT R11, R11, 0x30, R12, 0x78, !PT ;  /* 0x000000300b0b7812 */ /* 0x000fe200078e780c */
[----:B0-----:R-:W-:Y:S01]  /*3200*/  IMAD.SHL.U32 R7, R7, 0x200, RZ ;  /* 0x0000020007077824 */ /* 0x001fe200078e00ff */
[----:B-1----:R-:W-:-:S04]  /*3210*/  SHF.R.S32.HI R28, RZ, 0x6, R28 ;  /* 0x00000006ff1c7819 */ /* 0x002fc8000001141c */
[----:B------:R-:W-:Y:S02]  /*3220*/  LOP3.LUT R7, R7, 0x2000, RZ, 0xc0, !PT ;  /* 0x0000200007077812 */ /* 0x000fe400078ec0ff */
[----:B------:R-:W-:-:S03]  /*3230*/  SGXT R28, R28, 0x1 ;  /* 0x000000011c1c781a */ /* 0x000fc60000000200 */
[----:B------:R-:W-:Y:S01]  /*3240*/  IMAD.IADD R7, R7, 0x1, R10 ;  /* 0x0000000107077824 */ /* 0x000fe200078e020a */
[----:B------:R-:W-:Y:S02]  /*3250*/  IABS R7, c[0x0][0x17c] ;  /* 0x00005f0000077a13 */ /* 0x000fe40000000000 */
[----:B------:R-:W-:-:S03]  /*3260*/  LOP3.LUT R28, R28, 0x90, RZ, 0xc0, !PT ;  /* 0x000000901c1c7812 */ /* 0x000fc600078ec0ff */
[----:B------:R-:W-:Y:S01]  /*3270*/  @!P3 IMAD.IADD R0, R0, 0x1, -R7 ;  /* 0x000000010000b824 */ /* 0x000fe200078e0a07 */
[----:B------:R-:W-:Y:S02]  /*3280*/  LOP3.LUT R28, R28, 0x7e, R12, 0x78, !PT ;  /* 0x0000007e1c1c7812 */ /* 0x000fe400078e780c */
[----:B------:R-:W-:Y:S02]  /*3290*/  ISETP.NE.AND P3, PT, RZ, c[0x0][0x17c], PT ;  /* 0x00005f00ff007a0c */ /* 0x000fe40003f65270 */
[----:B------:R-:W-:Y:S02]  /*32a0*/  LOP3.LUT R7, RZ, c[0x0][0x17c], RZ, 0x33, !PT ;  /* 0x00005f00ff077a12 */ /* 0x000fe400078e33ff */
[----:B------:R-:W-:Y:S02]  /*32b0*/  ISETP.GE.AND P0, PT, R13, RZ, PT ;  /* 0x000000ff0d00720c */ /* 0x000fe40003f06270 */
[----:B------:R-:W4:Y:S04]  /*32c0*/  LDL.LU R13, [R1+0xfd4] ;  /* 0x000fd400010d7983 */ /* 0x000f280000300800 */
[----:B------:R0:W-:Y:S04]  /*32d0*/  STL [R1+0xfb4], R28 ;  /* 0x000fb41c01007387 */ /* 0x0001e80000100800 */
[----:B0-----:R-:W4:Y:S04]  /*32e0*/  LDL.LU R28, [R1+0xc] ;  /* 0x00000c00011c7983 */ /* 0x001f280000300800 */
[----:B------:R-:W4:Y:S04]  /*32f0*/  LDL.LU R12, [R1+0xfd0] ;  /* 0x000fd000010c7983 */ /* 0x000f280000300800 */
[----:B------:R-:W4:Y:S04]  /*3300*/  LDL.LU R11, [R1+0xfcc] ;  /* 0x000fcc00010b7983 */ /* 0x000f280000300800 */
[----:B------:R-:W4:Y:S01]  /*3310*/  LDL.LU R10, [R1+0xfc8] ;  /* 0x000fc800010a7983 */ /* 0x000f220000300800 */
[----:B--2---:R-:W-:-:S02]  /*3320*/  SEL R9, R7, R9, !P3 ;  /* 0x0000000907097207 */ /* 0x004fc40005800000 */
[----:B---3--:R-:W-:-:S03]  /*3330*/  SEL R8, R7, R8, !P3 ;  /* 0x0000000807087207 */ /* 0x008fc60005800000 */
[----:B------:R0:W-:Y:S01]  /*3340*/  STL [R1+0x1c], R9 ;  /* 0x00001c0901007387 */ /* 0x0001e20000100800 */
[----:B----4-:R-:W-:-:S03]  /*3350*/  SEL R27, R7, R27, !P3 ;  /* 0x0000001b071b7207 */ /* 0x010fc60005800000 */
[----:B0-----:R-:W2:Y:S01]  /*3360*/  LDL.LU R9, [R1+0xfc4] ;  /* 0x000fc40001097983 */ /* 0x001ea20000300800 */
[----:B------:R-:W-:-:S03]  /*3370*/  SEL R29, R7, R29, !P3 ;  /* 0x0000001d071d7207 */ /* 0x000fc60005800000 */
[----:B------:R0:W-:Y:S04]  /*3380*/  STL [R1+0x18], R8 ;  /* 0x0000180801007387 */ /* 0x0001e80000100800 */
[----:B0-----:R-:W3:Y:S04]  /*3390*/  LDL.LU R8, [R1+0xfc0] ;  /* 0x000fc00001087983 */ /* 0x001ee80000300800 */
[----:B------:R0:W-:Y:S04]  /*33a0*/  STL [R1+0x14], R27 ;  /* 0x0000141b01007387 */ /* 0x0001e80000100800 */
[----:B0-----:R-:W4:Y:S04]  /*33b0*/  LDL.LU R27, [R1+0xfbc] ;  /* 0x000fbc00011b7983 */ /* 0x001f280000300800 */
[----:B------:R0:W-:Y:S04]  /*33c0*/  STL [R1+0x8], R29 ;  /* 0x0000081d01007387 */ /* 0x0001e80000100800 */
[----:B0-----:R-:W4:Y:S01]  /*33d0*/  LDL.LU R29, [R1+0xfb8] ;  /* 0x000fb800011d7983 */ /* 0x001f220000300800 */
[----:B------:R-:W-:-:S02]  /*33e0*/  @!P2 IMAD.MOV R6, RZ, RZ, -R6 ;  /* 0x000000ffff06a224 */ /* 0x000fc400078e0a06 */
[----:B------:R-:W-:Y:S02]  /*33f0*/  @!P1 IMAD.MOV R5, RZ, RZ, -R5 ;  /* 0x000000ffff059224 */ /* 0x000fe400078e0a05 */
[----:B------:R-:W-:Y:S02]  /*3400*/  @!P6 IMAD.MOV R4, RZ, RZ, -R4 ;  /* 0x000000ffff04e224 */ /* 0x000fe400078e0a04 */
[----:B------:R-:W-:Y:S02]  /*3410*/  @!P4 IMAD.MOV R3, RZ, RZ, -R3 ;  /* 0x000000ffff03c224 */ /* 0x000fe400078e0a03 */
[----:B------:R-:W-:Y:S02]  /*3420*/  @!P0 IMAD.MOV R2, RZ, RZ, -R2 ;  /* 0x000000ffff028224 */ /* 0x000fe400078e0a02 */
[----:B------:R-:W-:Y:S01]  /*3430*/  @!P5 IMAD.MOV R0, RZ, RZ, -R0 ;  /* 0x000000ffff00d224 */ /* 0x000fe200078e0a00 */
[C---:B------:R-:W-:Y:S02]  /*3440*/  SEL R14, R7.reuse, R14, !P3 ;  /* 0x0000000e070e7207 */ /* 0x040fe40005800000 */
[----:B------:R-:W-:-:S02]  /*3450*/  SEL R15, R7, R15, !P3 ;  /* 0x0000000f070f7207 */ /* 0x000fc40005800000 */
[C---:B------:R-:W-:Y:S02]  /*3460*/  SEL R16, R7.reuse, R16, !P3 ;  /* 0x0000001007107207 */ /* 0x040fe40005800000 */
[C---:B------:R-:W-:Y:S02]  /*3470*/  SEL R17, R7.reuse, R17, !P3 ;  /* 0x0000001107117207 */ /* 0x040fe40005800000 */
[C---:B------:R-:W-:Y:S02]  /*3480*/  SEL R13, R7.reuse, R13, !P3 ;  /* 0x0000000d070d7207 */ /* 0x040fe40005800000 */
[C---:B------:R-:W-:Y:S02]  /*3490*/  SEL R18, R7.reuse, R18, !P3 ;  /* 0x0000001207127207 */ /* 0x040fe40005800000 */
[C---:B------:R-:W-:Y:S02]  /*34a0*/  SEL R19, R7.reuse, R19, !P3 ;  /* 0x0000001307137207 */ /* 0x040fe40005800000 */
[----:B------:R-:W-:-:S05]  /*34b0*/  SEL R28, R7, R28, !P3 ;  /* 0x0000001c071c7207 */ /* 0x000fca0005800000 */
[----:B------:R0:W-:Y:S01]  /*34c0*/  STL [R1+0x4], R28 ;  /* 0x0000041c01007387 */ /* 0x0001e20000100800 */
[C---:B------:R-:W-:Y:S02]  /*34d0*/  SEL R12, R7.reuse, R12, !P3 ;  /* 0x0000000c070c7207 */ /* 0x040fe40005800000 */
[C---:B------:R-:W-:Y:S02]  /*34e0*/  SEL R11, R7.reuse, R11, !P3 ;  /* 0x0000000b070b7207 */ /* 0x040fe40005800000 */
[C---:B------:R-:W-:Y:S02]  /*34f0*/  SEL R20, R7.reuse, R20, !P3 ;  /* 0x0000001407147207 */ /* 0x040fe40005800000 */
[C---:B------:R-:W-:Y:S02]  /*3500*/  SEL R10, R7.reuse, R10, !P3 ;  /* 0x0000000a070a7207 */ /* 0x040fe40005800000 */
[C---:B------:R-:W-:Y:S02]  /*3510*/  SEL R21, R7.reuse, R21, !P3 ;  /* 0x0000001507157207 */ /* 0x040fe40005800000 */
[----:B------:R-:W-:-:S02]  /*3520*/  SEL R22, R7, R22, !P3 ;  /* 0x0000001607167207 */ /* 0x000fc40005800000 */
        /* <DEDUP_REMOVED lines=9> */
[C---:B--2---:R-:W-:Y:S02]  /*35c0*/  SEL R9, R7.reuse, R9, !P3 ;  /* 0x0000000907097207 */ /* 0x044fe40005800000 */
[C---:B---3--:R-:W-:Y:S02]  /*35d0*/  SEL R8, R7.reuse, R8, !P3 ;  /* 0x0000000807087207 */ /* 0x048fe40005800000 */
[----:B----4-:R-:W-:-:S05]  /*35e0*/  SEL R27, R7, R27, !P3 ;  /* 0x0000001b071b7207 */ /* 0x010fca0005800000 */
[----:B------:R-:W-:Y:S01]  /*35f0*/  STL [R1+0xfa0], R27 ;  /* 0x000fa01b01007387 */ /* 0x000fe20000100800 */
[C---:B0-----:R-:W-:Y:S02]  /*3600*/  SEL R28, R7.reuse, R29, !P3 ;  /* 0x0000001d071c7207 */ /* 0x041fe40005800000 */
[----:B------:R-:W-:Y:S01]  /*3610*/  SEL R7, R7, R0, !P3 ;  /* 0x0000000007077207 */ /* 0x000fe20005800000 */
[----:B------:R-:W-:Y:S02]  /*3620*/  IMAD.MOV.U32 R0, RZ, RZ, c[0x0][0x180] ;  /* 0x00006000ff007624 */ /* 0x000fe400078e00ff */
[----:B------:R0:W-:Y:S04]  /*3630*/  STL [R1], R28 ;  /* 0x0000001c01007387 */ /* 0x0001e80000100800 */
[----:B------:R-:W-:Y:S04]  /*3640*/  STL [R1+0xfa4], R8 ;  /* 0x000fa40801007387 */ /* 0x000fe80000100800 */
[----:B------:R-:W-:Y:S04]  /*3650*/  STL [R1+0xfa8], R9 ;  /* 0x000fa80901007387 */ /* 0x000fe80000100800 */
[----:B------:R-:W-:Y:S04]  /*3660*/  STL [R1+0xfac], R10 ;  /* 0x000fac0a01007387 */ /* 0x000fe80000100800 */
[----:B------:R1:W-:Y:S04]  /*3670*/  STL [R1+0xfb0], R11 ;  /* 0x000fb00b01007387 */ /* 0x0003e80000100800 */
[----:B------:R2:W-:Y:S04]  /*3680*/  STL [R1+0xf80], R0 ;  /* 0x000f800001007387 */ /* 0x0005e80000100800 */
[----:B------:R-:W-:Y:S04]  /*3690*/  STL [R1+0x510], RZ ;  /* 0x000510ff01007387 */ /* 0x000fe80000100800 */
        /* <DEDUP_REMOVED lines=461> */
[----:B0-----:R-:W0:Y:S04]  /*5370*/  S2R R28, SR_TID.X ;  /* 0x00000000001c7919 */ /* 0x001e280000002100 */
        /* <DEDUP_REMOVED lines=20> */
[----:B------:R-:W-:Y:S01]  /*54c0*/  STL [R1+0x878], RZ ;  /* 0x000878ff01007387 */ /* 0x000fe20000100800 */
[----:B0-----:R-:W-:-:S03]  /*54d0*/  LOP3.LUT R28, R28, 0x7f, RZ, 0xc0, !PT ;  /* 0x0000007f1c1c7812 */ /* 0x001fc600078ec0ff */
[----:B------:R-:W-:Y:S04]  /*54e0*/  STL [R1+0x87c], RZ ;  /* 0x00087cff01007387 */ /* 0x000fe80000100800 */
[----:B------:R-:W-:Y:S04]  /*54f0*/  STL [R1+0x880], RZ ;  /* 0x000880ff01007387 */ /* 0x000fe80000100800 */
[----:B------:R-:W-:Y:S04]  /*5500*/  STL [R1+0x884], RZ ;  /* 0x000884ff01007387 */ /* 0x000fe80000100800 */
[----:B------:R-:W-:Y:S04]  /*5510*/  STL [R1+0x888], RZ ;  /* 0x000888ff01007387 */ /* 0x000fe80000100800 */
[----:B------:R-:W-:Y:S01]  /*5520*/  STL [R1+0x88c], RZ ;  /* 0x00088cff01007387 */ /* 0x000fe20000100800 */
[----:B------:R-:W-:-:S03]  /*5530*/  IMAD.SHL.U32 R29, R28, 0x2, RZ ;  /* 0x000000021c1d7824 */ /* 0x000fc600078e00ff */
[----:B------:R-:W-:Y:S04]  /*5540*/  STL [R1+0x8a0], RZ ;  /* 0x0008a0ff01007387 */ /* 0x000fe80000100800 */
[----:B------:R-:W-:Y:S04]  /*5550*/  STL [R1+0x8a4], RZ ;  /* 0x0008a4ff01007387 */ /* 0x000fe80000100800 */
[----:B------:R-:W-:Y:S04]  /*5560*/  STL [R1+0x8a8], RZ ;  /* 0x0008a8ff01007387 */ /* 0x000fe80000100800 */
[----:B------:R-:W-:Y:S04]  /*5570*/  STL [R1+0x8ac], RZ ;  /* 0x0008acff01007387 */ /* 0x000fe80000100800 */
[----:B------:R-:W-:Y:S01]  /*5580*/  STL [R1+0x8b0], RZ ;  /* 0x0008b0ff01007387 */ /* 0x000fe20000100800 */
[----:B------:R-:W-:-:S03]  /*5590*/  LOP3.LUT R28, R29, 0x10, RZ, 0x3c, !PT ;  /* 0x000000101d1c7812 */ /* 0x000fc600078e3cff */
[----:B------:R-:W-:Y:S01]  /*55a0*/  STL [R1+0x8b4], RZ ;  /* 0x0008b4ff01007387 */ /* 0x000fe20000100800 */
[----:B------:R-:W-:-:S03]  /*55b0*/  IMAD.MOV.U32 R28, RZ, RZ, c[0x0][0x180] ;  /* 0x00006000ff1c7624 */ /* 0x000fc600078e00ff */
[----:B------:R-:W-:Y:S04]  /*55c0*/  STL [R1+0x8b8], RZ ;  /* 0x0008b8ff01007387 */ /* 0x000fe80000100800 */
[----:B------:R-:W-:Y:S04]  /*55d0*/  STL [R1+0x8bc], RZ ;  /* 0x0008bcff01007387 */ /* 0x000fe80000100800 */
[----:B------:R-:W-:Y:S04]  /*55e0*/  STL [R1+0x8c0], RZ ;  /* 0x0008c0ff01007387 */ /* 0x000fe80000100800 */
[----:B------:R-:W-:Y:S04]  /*55f0*/  STL [R1+0x8c4], RZ ;  /* 0x0008c4ff01007387 */ /* 0x000fe80000100800 */
[----:B------:R-:W-:Y:S01]  /*5600*/  STL [R1+0x8c8], RZ ;  /* 0x0008c8ff01007387 */ /* 0x000fe20000100800 */
[----:B-1----:R-:W-:-:S03]  /*5610*/  LOP3.LUT R11, R29, 0x20, RZ, 0x3c, !PT ;  /* 0x000000201d0b7812 */ /* 0x002fc600078e3cff */
[----:B------:R-:W-:Y:S01]  /*5620*/  STL [R1+0x8cc], RZ ;  /* 0x0008ccff01007387 */ /* 0x000fe20000100800 */
[----:B------:R-:W-:-:S03]  /*5630*/  IADD3 R28, R28, 0x1f, RZ ;  /* 0x0000001f1c1c7810 */ /* 0x000fc60007ffe0ff */
[----:B------:R-:W-:Y:S01]  /*5640*/  STL [R1+0x8d0], RZ ;  /* 0x0008d0ff01007387 */ /* 0x000fe20000100800 */
[----:B------:R-:W-:-:S03]  /*5650*/  LOP3.LUT R11, R29, 0x30, RZ, 0x3c, !PT ;  /* 0x000000301d0b7812 */ /* 0x000fc600078e3cff */
[----:B------:R-:W-:Y:S01]  /*5660*/  STL [R1+0x8d4], RZ ;  /* 0x0008d4ff01007387 */ /* 0x000fe20000100800 */
[----:B------:R-:W-:-:S03]  /*5670*/  LOP3.LUT R11, R29, 0x40, RZ, 0x3c, !PT ;  /* 0x000000401d0b7812 */ /* 0x000fc600078e3cff */
[----:B------:R-:W-:Y:S01]  /*5680*/  STL [R1+0x8d8], RZ ;  /* 0x0008d8ff01007387 */ /* 0x000fe20000100800 */
[----:B------:R-:W-:-:S03]  /*5690*/  LOP3.LUT R11, R29, 0x50, RZ, 0x3c, !PT ;  /* 0x000000501d0b7812 */ /* 0x000fc600078e3cff */
[----:B------:R-:W-:Y:S01]  /*56a0*/  STL [R1+0x8dc], RZ ;  /* 0x0008dcff01007387 */ /* 0x000fe20000100800 */
[----:B------:R-:W-:-:S03]  /*56b0*/  SHF.R.S32.HI R11, RZ, 0x1f, R28 ;  /* 0x0000001fff0b7819 */ /* 0x000fc6000001141c */
[----:B------:R-:W-:Y:S04]  /*56c0*/  STL [R1+0x110], RZ ;  /* 0x000110ff01007387 */ /* 0x000fe80000100800 */
[----:B------:R-:W-:Y:S04]  /*56d0*/  STL [R1+0x114], RZ ;  /* 0x000114ff01007387 */ /* 0x000fe80000100800 */
[----:B------:R-:W-:Y:S01]  /*56e0*/  STL [R1+0x118], RZ ;  /* 0x000118ff01007387 */ /* 0x000fe20000100800 */
[----:B------:R-:W-:-:S03]  /*56f0*/  LEA.HI R11, R11, R28, RZ, 0x5 ;  /* 0x0000001c0b0b7211 */ /* 0x000fc600078f28ff */
[----:B------:R-:W-:Y:S01]  /*5700*/  STL [R1+0x11c], RZ ;  /* 0x00011cff01007387 */ /* 0x000fe20000100800 */
[----:B------:R-:W-:-:S03]  /*5710*/  LOP3.LUT R28, R29, 0x60, RZ, 0x3c, !PT ;  /* 0x000000601d1c7812 */ /* 0x000fc600078e3cff */
[----:B------:R-:W-:Y:S04]  /*5720*/  STL [R1+0xd0], RZ ;  /* 0x0000d0ff01007387 */ /* 0x000fe80000100800 */
[----:B------:R-:W-:Y:S04]  /*5730*/  STL [R1+0xd4], RZ ;  /* 0x0000d4ff01007387 */ /* 0x000fe80000100800 */
[----:B------:R-:W-:Y:S04]  /*5740*/  STL [R1+0xd8], RZ ;  /* 0x0000d8ff01007387 */ /* 0x000fe80000100800 */
[----:B------:R-:W-:Y:S04]  /*5750*/  STL [R1+0xdc], RZ ;  /* 0x0000dcff01007387 */ /* 0x000fe80000100800 */
[----:B------:R-:W3:Y:S04]  /*5760*/  LDL.LU R10, [R1+0x4c] ;  /* 0x00004c00010a7983 */ /* 0x000ee80000300800 */
[----:B--2---:R-:W2:Y:S04]  /*5770*/  LDL.LU R0, [R1+0x44] ;  /* 0x0000440001007983 */ /* 0x004ea80000300800 */
[----:B------:R-:W4:Y:S04]  /*5780*/  LDL.LU R9, [R1+0x1c] ;  /* 0x00001c0001097983 */ /* 0x000f280000300800 */
[----:B------:R-:W2:Y:S04]  /*5790*/  LDL.LU R8, [R1+0x18] ;  /* 0x0000180001087983 */ /* 0x000ea80000300800 */
[----:B------:R-:W2:Y:S04]  /*57a0*/  LDL.LU R27, [R1+0x14] ;  /* 0x00001400011b7983 */ /* 0x000ea80000300800 */
[----:B------:R-:W2:Y:S01]  /*57b0*/  LDL.LU R28, [R1+0xfb4] ;  /* 0x000fb400011c7983 */ /* 0x000ea20000300800 */
[----:B------:R-:W-:-:S02]  /*57c0*/  LOP3.LUT R29, R29, 0x70, RZ, 0x3c, !PT ;  /* 0x000000701d1d7812 */ /* 0x000fc400078e3cff */
[----:B------:R-:W-:-:S04]  /*57d0*/  SHF.R.S32.HI R11, RZ, 0x5, R11 ;  /* 0x00000005ff0b7819 */ /* 0x000fc8000001140b */
[----:B------:R-:W3:Y:S04]  /*57e0*/  LDL.LU R29, [R1+0x40] ;  /* 0x00004000011d7983 */ /* 0x000ee80000300800 */
[----:B------:R2:W-:Y:S02]  /*57f0*/  STL [R1+0xee8], R11 ;  /* 0x000ee80b01007387 */ /* 0x0005e40000100800 */
[----:B--2---:R-:W-:-:S06]  /*5800*/  LOP3.LUT R11, R28, 0x20, RZ, 0x3c, !PT ;  /* 0x000000201c0b7812 */ /* 0x004fcc00078e3cff */
[----:B------:R-:W2:Y:S04]  /*5810*/  LDL.LU R11, [R1+0xfb0] ;  /* 0x000fb000010b7983 */ /* 0x000ea80000300800 */
[----:B------:R0:W-:Y:S04]  /*5820*/  STL [R1+0xf84], R28 ;  /* 0x000f841c01007387 */ /* 0x0001e80000100800 */
[----:B0-----:R-:W2:Y:S01]  /*5830*/  LDL.LU R28, [R1+0x48] ;  /* 0x00004800011c7983 */ /* 0x001ea20000300800 */
[----:B---3--:R-:W-:Y:S02]  /*5840*/  IMAD R10, R10, c[0x0][0x184], RZ ;  /* 0x000061000a0a7a24 */ /* 0x008fe400078e02ff */
[----:B------:R-:W-:-:S02]  /*5850*/  IMAD R0, R0, c[0x0][0x184], RZ ;  /* 0x0000610000007a24 */ /* 0x000fc400078e02ff */
[----:B------:R-:W-:Y:S01]  /*5860*/  IMAD R29, R29, c[0x0][0x184], RZ ;  /* 0x000061001d1d7a24 */ /* 0x000fe200078e02ff */
[----:B------:R0:W-:Y:S01]  /*5870*/  STL [R1+0x20], R10 ;  /* 0x0000200a01007387 */ /* 0x0001e20000100800 */
[----:B----4-:R-:W-:Y:S02]  /*5880*/  IMAD R9, R9, c[0x0][0x190], RZ ;  /* 0x0000640009097a24 */ /* 0x010fe400078e02ff */
[----:B------:R-:W-:Y:S01]  /*5890*/  IMAD R8, R8, c[0x0][0x190], RZ ;  /* 0x0000640008087a24 */ /* 0x000fe200078e02ff */
[----:B0-----:R-:W3:Y:S01]  /*58a0*/  LDL.LU R10, [R1+0xfac] ;  /* 0x000fac00010a7983 */ /* 0x001ee20000300800 */
[----:B--2---:R-:W-:-:S05]  /*58b0*/  IMAD R28, R28, c[0x0][0x184], RZ ;  /* 0x000061001c1c7a24 */ /* 0x004fca00078e02ff */
[----:B------:R0:W-:Y:S04]  /*58c0*/  STL [R1+0xf88], R28 ;  /* 0x000f881c01007387 */ /* 0x0001e80000100800 */
[----:B0-----:R-:W2:Y:S04]  /*58d0*/  LDL.LU R28, [R1] ;  /* 0x00000000011c7983 */ /* 0x001ea80000300800 */
[----:B------:R0:W-:Y:S04]  /*58e0*/  STL [R1+0xf8c], R0 ;  /* 0x000f8c0001007387 */ /* 0x0001e80000100800 */
[----:B0-----:R-:W4:Y:S04]  /*58f0*/  LDL.LU R0, [R1+0x4] ;  /* 0x0000040001007983 */ /* 0x001f280000300800 */
[----:B------:R0:W-:Y:S04]  /*5900*/  STL [R1+0xf90], R29 ;  /* 0x000f901d01007387 */ /* 0x0001e80000100800 */
[----:B0-----:R-:W2:Y:S04]  /*5910*/  LDL.LU R29, [R1+0x8] ;  /* 0x00000800011d7983 */ /* 0x001ea80000300800 */
[----:B------:R0:W-:Y:S04]  /*5920*/  STL [R1+0xc], R9 ;  /* 0x00000c0901007387 */ /* 0x0001e80000100800 */
[----:B0-----:R-:W2:Y:S04]  /*5930*/  LDL.LU R9, [R1+0xfa8] ;  /* 0x000fa80001097983 */ /* 0x001ea80000300800 */
[----:B------:R0:W-:Y:S04]  /*5940*/  STL [R1+0x10], R8 ;  /* 0x0000100801007387 */ /* 0x0001e80000100800 */
[----:B0-----:R-:W4:Y:S01]  /*5950*/  LDL.LU R8, [R1+0xfa4] ;  /* 0x000fa40001087983 */ /* 0x001f220000300800 */
[----:B------:R-:W-:-:S05]  /*5960*/  IMAD R27, R27, c[0x0][0x190], RZ ;  /* 0x000064001b1b7a24 */ /* 0x000fca00078e02ff */
[----:B------:R0:W-:Y:S01]  /*5970*/  STL [R1+0x14], R27 ;  /* 0x0000141b01007387 */ /* 0x0001e20000100800 */
[----:B---3--:R-:W-:-:S03]  /*5980*/  IMAD R10, R10, c[0x0][0x190], RZ ;  /* 0x000064000a0a7a24 */ /* 0x008fc600078e02ff */
[----:B0-----:R-:W3:Y:S01]  /*5990*/  LDL.LU R27, [R1+0xfa0] ;  /* 0x000fa000011b7983 */ /* 0x001ee20000300800 */
[----:B--2---:R-:W-:Y:S02]  /*59a0*/  IMAD R9, R9, c[0x0][0x190], RZ ;  /* 0x0000640009097a24 */ /* 0x004fe400078e02ff */
[----:B----4-:R-:W-:-:S05]  /*59b0*/  IMAD R8, R8, c[0x0][0x190], RZ ;  /* 0x0000640008087a24 */ /* 0x010fca00078e02ff */
[----:B------:R-:W-:Y:S04]  /*59c0*/  STL [R1+0xf9c], R8 ;  /* 0x000f9c0801007387 */ /* 0x000fe80000100800 */
[----:B------:R0:W-:Y:S04]  /*59d0*/  STL [R1+0xf98], R9 ;  /* 0x000f980901007387 */ /* 0x0001e80000100800 */
[----:B0-----:R-:W2:Y:S04]  /*59e0*/  LDL.LU R9, [R1+0xc] ;  /* 0x00000c0001097983 */ /* 0x001ea80000300800 */
[----:B------:R0:W-:Y:S01]  /*59f0*/  STL [R1+0xf94], R10 ;  /* 0x000f940a01007387 */ /* 0x0001e20000100800 */
[----:B------:R-:W-:-:S03]  /*5a00*/  IMAD R8, R25, c[0x0][0x190], RZ ;  /* 0x0000640019087a24 */ /* 0x000fc600078e02ff */
[----:B0-----:R-:W4:Y:S04]  /*5a10*/  LDL.LU R10, [R1+0x10] ;  /* 0x00001000010a7983 */ /* 0x001f280000300800 */
[----:B------:R-:W4:Y:S04]  /*5a20*/  LDL.LU R25, [R1+0x14] ;  /* 0x0000140001197983 */ /* 0x000f280000300800 */
[----:B------:R2:W-:Y:S01]  /*5a30*/  STL [R1+0x18], R8 ;  /* 0x0000180801007387 */ /* 0x0005e20000100800 */
[----:B------:R-:W-:Y:S02]  /*5a40*/  IMAD R29, R29, c[0x0][0x190], RZ ;  /* 0x000064001d1d7a24 */ /* 0x000fe400078e02ff */
[----:B------:R-:W-:-:S02]  /*5a50*/  IMAD R0, R0, c[0x0][0x190], RZ ;  /* 0x0000640000007a24 */ /* 0x000fc400078e02ff */
[----:B------:R-:W-:Y:S02]  /*5a60*/  IMAD R28, R28, c[0x0][0x190], RZ ;  /* 0x000064001c1c7a24 */ /* 0x000fe400078e02ff */
[----:B---3--:R-:W-:Y:S01]  /*5a70*/  IMAD R27, R27, c[0x0][0x190], RZ ;  /* 0x000064001b1b7a24 */ /* 0x008fe200078e02ff */
[----:B--2---:R-:W-:-:S05]  /*5a80*/  LEA R8, P4, R9, c[0x0][0x168], 0x1 ;  /* 0x00005a0009087a11 */ /* 0x004fca00078808ff */
[----:B------:R4:W-:Y:S02]  /*5a90*/  STL [R1+0xf58], R8 ;  /* 0x000f580801007387 */ /* 0x0009e40000100800 */
[----:B----4-:R-:W-:-:S05]  /*5aa0*/  LEA R8, P3, R10, c[0x0][0x168], 0x1 ;  /* 0x00005a000a087a11 */ /* 0x010fca00078608ff */
[----:B------:R0:W-:Y:S02]  /*5ab0*/  STL [R1+0xf50], R8 ;  /* 0x000f500801007387 */ /* 0x0001e40000100800 */
[----:B0-----:R-:W-:-:S05]  /*5ac0*/  LEA R8, P2, R25, c[0x0][0x168], 0x1 ;  /* 0x00005a0019087a11 */ /* 0x001fca00078408ff */
        /* <DEDUP_REMOVED lines=8> */
[----:B------:R0:W-:Y:S04]  /*5b50*/  STL [R1+0xf28], R8 ;  /* 0x000f280801007387 */ /* 0x0001e80000100800 */
[----:B0-----:R-:W2:Y:S01]  /*5b60*/  LDL.LU R8, [R1+0xf9c] ;  /* 0x000f9c0001087983 */ /* 0x001ea20000300800 */
[----:B------:R-:W-:-:S05]  /*5b70*/  LEA.HI.X.SX32 R9, R9, c[0x0][0x16c], 0x1, P4 ;  /* 0x00005b0009097a11 */ /* 0x000fca00020f0eff */
[----:B------:R2:W-:Y:S02]  /*5b80*/  STL [R1+0xf54], R9 ;  /* 0x000f540901007387 */ /* 0x0005e40000100800 */
[----:B--2---:R-:W-:-:S05]  /*5b90*/  LEA R9, P4, R8, c[0x0][0x168], 0x1 ;  /* 0x00005a0008097a11 */ /* 0x004fca00078808ff */
        /* <DEDUP_REMOVED lines=8> */
[----:B------:R2:W-:Y:S01]  /*5c20*/  STL [R1+0xf44], R25 ;  /* 0x000f441901007387 */ /* 0x0005e20000100800 */
[----:B------:R-:W-:Y:S02]  /*5c30*/  IMAD R11, R11, c[0x0][0x190], RZ ;  /* 0x000064000b0b7a24 */ /* 0x000fe400078e02ff */
[----:B------:R-:W-:Y:S02]  /*5c40*/  IMAD R12, R12, c[0x0][0x190], RZ ;  /* 0x000064000c0c7a24 */ /* 0x000fe400078e02ff */
[----:B------:R-:W-:Y:S01]  /*5c50*/  IMAD R13, R13, c[0x0][0x190], RZ ;  /* 0x000064000d0d7a24 */ /* 0x000fe200078e02ff */
[----:B------:R-:W-:Y:S01]  /*5c60*/  LEA.HI.X.SX32 R27, R27, c[0x0][0x16c], 0x1, P5 ;  /* 0x00005b001b1b7a11 */ /* 0x000fe200028f0eff */
[----:B------:R-:W-:Y:S02]  /*5c70*/  IMAD R14, R14, c[0x0][0x190], RZ ;  /* 0x000064000e0e7a24 */ /* 0x000fe400078e02ff */
[----:B------:R-:W-:Y:S02]  /*5c80*/  IMAD R15, R15, c[0x0][0x190], RZ ;  /* 0x000064000f0f7a24 */ /* 0x000fe400078e02ff */
[----:B------:R-:W-:Y:S01]  /*5c90*/  IMAD R16, R16, c[0x0][0x190], RZ ;  /* 0x0000640010107a24 */ /* 0x000fe200078e02ff */
[----:B--2---:R-:W-:-:S05]  /*5ca0*/  LEA R25, P2, R10, c[0x0][0x168], 0x1 ;  /* 0x00005a000a197a11 */ /* 0x004fca00078408ff */
[----:B------:R0:W-:Y:S02]  /*5cb0*/  STL [R1+0xf10], R25 ;  /* 0x000f101901007387 */ /* 0x0001e40000100800 */
[----:B0-----:R-:W-:Y:S02]  /*5cc0*/  LEA.HI.X.SX32 R25, R29, c[0x0][0x16c], 0x1, P1 ;  /* 0x00005b001d197a11 */ /* 0x001fe400008f0eff */
[----:B------:R-:W2:Y:S04]  /*5cd0*/  LDL.LU R29, [R1+0xf90] ;  /* 0x000f9000011d7983 */ /* 0x000ea80000300800 */
[----:B------:R0:W-:Y:S02]  /*5ce0*/  STL [R1+0xf3c], R25 ;  /* 0x000f3c1901007387 */ /* 0x0001e40000100800 */
[----:B0-----:R-:W-:-:S05]  /*5cf0*/  LEA R25, P1, R11, c[0x0][0x168], 0x1 ;  /* 0x00005a000b197a11 */ /* 0x001fca00078208ff */
[----:B------:R0:W-:Y:S02]  /*5d00*/  STL [R1+0xf08], R25 ;  /* 0x000f081901007387 */ /* 0x0001e40000100800 */
[----:B0-----:R-:W-:Y:S02]  /*5d10*/  LEA.HI.X.SX32 R25, R0, c[0x0][0x16c], 0x1, P0 ;  /* 0x00005b0000197a11 */ /* 0x001fe400000f0eff */
[----:B------:R-:W3:Y:S04]  /*5d20*/  LDL.LU R0, [R1+0xf8c] ;  /* 0x000f8c0001007983 */ /* 0x000ee80000300800 */
[----:B------:R0:W-:Y:S02]  /*5d30*/  STL [R1+0xf34], R25 ;  /* 0x000f341901007387 */ /* 0x0001e40000100800 */
[----:B0-----:R-:W-:-:S05]  /*5d40*/  LEA R25, P0, R12, c[0x0][0x168], 0x1 ;  /* 0x00005a000c197a11 */ /* 0x001fca00078008ff */
[----:B------:R0:W-:Y:S02]  /*5d50*/  STL [R1+0xf00], R25 ;  /* 0x000f001901007387 */ /* 0x0001e40000100800 */
[----:B0-----:R-:W-:Y:S02]  /*5d60*/  LEA.HI.X.SX32 R25, R28, c[0x0][0x16c], 0x1, P6 ;  /* 0x00005b001c197a11 */ /* 0x001fe400030f0eff */
[----:B------:R-:W4:Y:S04]  /*5d70*/  LDL.LU R28, [R1+0xf88] ;  /* 0x000f8800011c7983 */ /* 0x000f280000300800 */
[----:B------:R0:W-:Y:S02]  /*5d80*/  STL [R1+0xf2c], R25 ;  /* 0x000f2c1901007387 */ /* 0x0001e40000100800 */
[----:B0-----:R-:W-:-:S05]  /*5d90*/  LEA R25, P6, R13, c[0x0][0x168], 0x1 ;  /* 0x00005a000d197a11 */ /* 0x001fca00078c08ff */
[----:B------:R0:W-:Y:S04]  /*5da0*/  STL [R1+0xef8], R25 ;  /* 0x000ef81901007387 */ /* 0x0001e80000100800 */
[----:B------:R1:W-:Y:S01]  /*5db0*/  STL [R1+0xf24], R27 ;  /* 0x000f241b01007387 */ /* 0x0003e20000100800 */
[----:B0-----:R-:W-:Y:S02]  /*5dc0*/  LEA R25, P5, R14, c[0x0][0x168], 0x1 ;  /* 0x00005a000e197a11 */ /* 0x001fe400078a08ff */
[----:B-1----:R-:W-:-:S03]  /*5dd0*/  LEA.HI.X.SX32 R27, R8, c[0x0][0x16c], 0x1, P4 ;  /* 0x00005b00081b7a11 */ /* 0x002fc600020f0eff */
[----:B------:R0:W-:Y:S04]  /*5de0*/  STL [R1+0xef0], R25 ;  /* 0x000ef01901007387 */ /* 0x0001e80000100800 */
[----:B------:R-:W-:Y:S01]  /*5df0*/  STL [R1+0xf1c], R27 ;  /* 0x000f1c1b01007387 */ /* 0x000fe20000100800 */
[----:B0-----:R-:W-:-:S03]  /*5e00*/  LEA.HI.X.SX32 R25, R9, c[0x0][0x16c], 0x1, P3 ;  /* 0x00005b0009197a11 */ /* 0x001fc600018f0eff */
[----:B------:R-:W2:Y:S01]  /*5e10*/  LDL.LU R9, [R1+0x18] ;  /* 0x0000180001097983 */ /* 0x000ea20000300800 */
[----:B------:R-:W-:-:S05]  /*5e20*/  LEA R8, P4, R15, c[0x0][0x168], 0x1 ;  /* 0x00005a000f087a11 */ /* 0x000fca00078808ff */
[----:B------:R0:W-:Y:S04]  /*5e30*/  STL [R1+0xee4], R8 ;  /* 0x000ee40801007387 */ /* 0x0001e80000100800 */
[----:B------:R-:W-:Y:S01]  /*5e40*/  STL [R1+0xf14], R25 ;  /* 0x000f141901007387 */ /* 0x000fe20000100800 */
[----:B0-----:R-:W-:-:S05]  /*5e50*/  LEA R8, P3, R16, c[0x0][0x168], 0x1 ;  /* 0x00005a0010087a11 */ /* 0x001fca00078608ff */
[----:B------:R0:W-:Y:S04]  /*5e60*/  STL [R1+0xa30], R8 ;  /* 0x000a300801007387 */ /* 0x0001e80000100800 */
[----:B0-----:R-:W3:Y:S01]  /*5e70*/  LDL.LU R8, [R1+0x20] ;  /* 0x0000200001087983 */ /* 0x001ee20000300800 */
[----:B------:R-:W-:Y:S01]  /*5e80*/  IMAD R17, R17, c[0x0][0x190], RZ ;  /* 0x0000640011117a24 */ /* 0x000fe200078e02ff */
[----:B------:R-:W-:Y:S01]  /*5e90*/  LEA.HI.X.SX32 R25, R10, c[0x0][0x16c], 0x1, P2 ;  /* 0x00005b000a197a11 */ /* 0x000fe200010f0eff */
[----:B------:R-:W-:-:S03]  /*5ea0*/  IMAD R18, R18, c[0x0][0x190], RZ ;  /* 0x0000640012127a24 */ /* 0x000fc600078e02ff */
[----:B------:R-:W-:Y:S01]  /*5eb0*/  LEA R10, P2, R17, c[0x0][0x168], 0x1 ;  /* 0x00005a00110a7a11 */ /* 0x000fe200078408ff */
[----:B------:R0:W-:Y:S01]  /*5ec0*/  STL [R1+0xf0c], R25 ;  /* 0x000f0c1901007387 */ /* 0x0001e20000100800 */
[----:B------:R-:W-:Y:S01]  /*5ed0*/  LEA.HI.X.SX32 R11, R11, c[0x0][0x16c], 0x1, P1 ;  /* 0x00005b000b0b7a11 */ /* 0x000fe200008f0eff */
[----:B------:R-:W-:Y:S02]  /*5ee0*/  IMAD R19, R19, c[0x0][0x190], RZ ;  /* 0x0000640013137a24 */ /* 0x000fe400078e02ff */
[----:B------:R1:W-:Y:S01]  /*5ef0*/  STL [R1+0x980], R10 ;  /* 0x0009800a01007387 */ /* 0x0003e20000100800 */
[----:B------:R-:W-:Y:S01]  /*5f00*/  IMAD R20, R20, c[0x0][0x190], RZ ;  /* 0x0000640014147a24 */ /* 0x000fe200078e02ff */
[----:B0-----:R-:W-:Y:S02]  /*5f10*/  LEA R25, P1, R18, c[0x0][0x168], 0x1 ;  /* 0x00005a0012197a11 */ /* 0x001fe400078208ff */
[----:B------:R0:W-:Y:S01]  /*5f20*/  STL [R1+0xf04], R11 ;  /* 0x000f040b01007387 */ /* 0x0001e20000100800 */
[----:B-1----:R-:W-:-:S03]  /*5f30*/  LEA.HI.X.SX32 R10, R12, c[0x0][0x16c], 0x1, P0 ;  /* 0x00005b000c0a7a11 */ /* 0x002fc600000f0eff */
[----:B------:R-:W-:Y:S01]  /*5f40*/  STL [R1+0x978], R25 ;  /* 0x0009781901007387 */ /* 0x000fe20000100800 */
[----:B------:R-:W-:Y:S01]  /*5f50*/  LEA.HI.X.SX32 R12, R13, c[0x0][0x16c], 0x1, P6 ;  /* 0x00005b000d0c7a11 */ /* 0x000fe200030f0eff */
[----:B------:R-:W-:Y:S02]  /*5f60*/  IMAD R21, R21, c[0x0][0x190], RZ ;  /* 0x0000640015157a24 */ /* 0x000fe400078e02ff */
[----:B------:R1:W-:Y:S01]  /*5f70*/  STL [R1+0xefc], R10 ;  /* 0x000efc0a01007387 */ /* 0x0003e20000100800 */
[----:B0-----:R-:W-:Y:S01]  /*5f80*/  LEA R11, P0, R19, c[0x0][0x168], 0x1 ;  /* 0x00005a00130b7a11 */ /* 0x001fe200078008ff */
[----:B------:R-:W-:-:S04]  /*5f90*/  IMAD R22, R22, c[0x0][0x190], RZ ;  /* 0x0000640016167a24 */ /* 0x000fc800078e02ff */
[----:B------:R0:W-:Y:S01]  /*5fa0*/  STL [R1+0x970], R11 ;  /* 0x0009700b01007387 */ /* 0x0001e20000100800 */
[----:B-1----:R-:W-:-:S03]  /*5fb0*/  LEA R10, P6, R20, c[0x0][0x168], 0x1 ;  /* 0x00005a00140a7a11 */ /* 0x002fc600078c08ff */
[----:B------:R1:W-:Y:S01]  /*5fc0*/  STL [R1+0xef4], R12 ;  /* 0x000ef40c01007387 */ /* 0x0003e20000100800 */
[----:B------:R-:W-:-:S03]  /*5fd0*/  IMAD R23, R23, c[0x0][0x190], RZ ;  /* 0x0000640017177a24 */ /* 0x000fc600078e02ff */
[----:B------:R1:W-:Y:S01]  /*5fe0*/  STL [R1+0x968], R10 ;  /* 0x0009680a01007387 */ /* 0x0003e20000100800 */
[----:B0-----:R-:W-:Y:S02]  /*5ff0*/  LEA.HI.X.SX32 R11, R14, c[0x0][0x16c], 0x1, P5 ;  /* 0x00005b000e0b7a11 */ /* 0x001fe400028f0eff */
[----:B-1----:R-:W-:-:S03]  /*6000*/  LEA R12, P5, R21, c[0x0][0x168], 0x1 ;  /* 0x00005a00150c7a11 */ /* 0x002fc600078a08ff */
[----:B------:R0:W-:Y:S01]  /*6010*/  STL [R1+0xeec], R11 ;  /* 0x000eec0b01007387 */ /* 0x0001e20000100800 */
[----:B------:R-:W-:-:S03]  /*6020*/  LEA.HI.X.SX32 R10, R15, c[0x0][0x16c], 0x1, P4 ;  /* 0x00005b000f0a7a11 */ /* 0x000fc600020f0eff */
[----:B------:R1:W-:Y:S01]  /*6030*/  STL [R1+0x960], R12 ;  /* 0x0009600c01007387 */ /* 0x0003e20000100800 */
[----:B------:R-:W-:-:S03]  /*6040*/  IMAD R24, R24, c[0x0][0x190], RZ ;  /* 0x0000640018187a24 */ /* 0x000fc600078e02ff */
[----:B------:R1:W-:Y:S01]  /*6050*/  STL [R1+0xa34], R10 ;  /* 0x000a340a01007387 */ /* 0x0003e20000100800 */
[----:B0-----:R-:W-:Y:S02]  /*6060*/  LEA R11, P4, R22, c[0x0][0x168], 0x1 ;  /* 0x00005a00160b7a11 */ /* 0x001fe400078808ff */
[----:B-1----:R-:W-:-:S03]  /*6070*/  LEA.HI.X.SX32 R12, R16, c[0x0][0x16c], 0x1, P3 ;  /* 0x00005b00100c7a11 */ /* 0x002fc600018f0eff */
[----:B------:R0:W-:Y:S01]  /*6080*/  STL [R1+0x958], R11 ;  /* 0x0009580b01007387 */ /* 0x0001e20000100800 */
[----:B------:R-:W-:-:S03]  /*6090*/  LEA R10, P3, R23, c[0x0][0x168], 0x1 ;  /* 0x00005a00170a7a11 */ /* 0x000fc600078608ff */
[----:B------:R1:W-:Y:S01]  /*60a0*/  STL [R1+0x984], R12 ;  /* 0x0009840c01007387 */ /* 0x0003e20000100800 */
[----:B------:R-:W-:-:S03]  /*60b0*/  IMAD R26, R26, c[0x0][0x190], RZ ;  /* 0x000064001a1a7a24 */ /* 0x000fc600078e02ff */
[----:B------:R1:W-:Y:S01]  /*60c0*/  STL [R1+0x950], R10 ;  /* 0x0009500a01007387 */ /* 0x0003e20000100800 */
[----:B0-----:R-:W-:Y:S02]  /*60d0*/  LEA.HI.X.SX32 R11, R17, c[0x0][0x16c], 0x1, P2 ;  /* 0x00005b00110b7a11 */ /* 0x001fe400010f0eff */
[----:B-1----:R-:W-:-:S03]  /*60e0*/  LEA R12, P2, R24, c[0x0][0x168], 0x1 ;  /* 0x00005a00180c7a11 */ /* 0x002fc600078408ff */
[----:B------:R-:W-:Y:S01]  /*60f0*/  STL [R1+0x97c], R11 ;  /* 0x00097c0b01007387 */ /* 0x000fe20000100800 */
[----:B------:R-:W-:-:S03]  /*6100*/  LEA.HI.X.SX32 R10, R18, c[0x0][0x16c], 0x1, P1 ;  /* 0x00005b00120a7a11 */ /* 0x000fc600008f0eff */
[----:B------:R0:W-:Y:S01]  /*6110*/  STL [R1+0x948], R12 ;  /* 0x0009480c01007387 */ /* 0x0001e20000100800 */
[----:B------:R-:W-:-:S03]  /*6120*/  IMAD R6, R6, c[0x0][0x190], RZ ;  /* 0x0000640006067a24 */ /* 0x000fc600078e02ff */
[----:B------:R1:W-:Y:S01]  /*6130*/  STL [R1+0x974], R10 ;  /* 0x0009740a01007387 */ /* 0x0003e20000100800 */
[----:B0-----:R-:W-:Y:S02]  /*6140*/  LEA.HI.X.SX32 R12, R19, c[0x0][0x16c], 0x1, P0 ;  /* 0x00005b00130c7a11 */ /* 0x001fe400000f0eff */
[----:B-1----:R-:W-:Y:S01]  /*6150*/  LEA R10, P0, R26, c[0x0][0x168], 0x1 ;  /* 0x00005a001a0a7a11 */ /* 0x002fe200078008ff */
[----:B------:R-:W-:Y:S02]  /*6160*/  IMAD R5, R5, c[0x0][0x190], RZ ;  /* 0x0000640005057a24 */ /* 0x000fe400078e02ff */
[----:B------:R-:W-:Y:S02]  /*6170*/  IMAD R4, R4, c[0x0][0x190], RZ ;  /* 0x0000640004047a24 */ /* 0x000fe400078e02ff */
[----:B------:R-:W-:Y:S02]  /*6180*/  IMAD R3, R3, c[0x0][0x190], RZ ;  /* 0x0000640003037a24 */ /* 0x000fe400078e02ff */
[----:B------:R-:W-:-:S02]  /*6190*/  IMAD R2, R2, c[0x0][0x190], RZ ;  /* 0x0000640002027a24 */ /* 0x000fc400078e02ff */
[----:B------:R-:W-:Y:S02]  /*61a0*/  IMAD R7, R7, c[0x0][0x190], RZ ;  /* 0x0000640007077a24 */ /* 0x000fe400078e02ff */
[----:B----4-:R-:W-:Y:S01]  /*61b0*/  IMAD.WIDE R14, R28, 0x2, RZ ;  /* 0x000000021c0e7825 */ /* 0x010fe200078e02ff */
[----:B--2---:R-:W-:-:S05]  /*61c0*/  LEA R11, P1, R9, c[0x0][0x168], 0x1 ;  /* 0x00005a00090b7a11 */ /* 0x004fca00078208ff */
[----:B------:R0:W-:Y:S04]  /*61d0*/  STL [R1+0x940], R11 ;  /* 0x0009400b01007387 */ /* 0x0001e80000100800 */
[----:B------:R1:W-:Y:S04]  /*61e0*/  STL [R1+0x96c], R12 ;  /* 0x00096c0c01007387 */ /* 0x0003e80000100800 */
[----:B------:R2:W-:Y:S01]  /*61f0*/  STL [R1+0x938], R10 ;  /* 0x0009380a01007387 */ /* 0x0005e20000100800 */
[----:B0-----:R-:W-:Y:S02]  /*6200*/  LEA.HI.X.SX32 R11, R20, c[0x0][0x16c], 0x1, P6 ;  /* 0x00005b00140b7a11 */ /* 0x001fe400030f0eff */
[----:B-1----:R-:W-:-:S03]  /*6210*/  LEA R12, P6, R6, c[0x0][0x168], 0x1 ;  /* 0x00005a00060c7a11 */ /* 0x002fc600078c08ff */
[----:B------:R0:W-:Y:S01]  /*6220*/  STL [R1+0x964], R11 ;  /* 0x0009640b01007387 */ /* 0x0001e20000100800 */
[----:B--2---:R-:W-:-:S03]  /*6230*/  LEA.HI.X.SX32 R10, R21, c[0x0][0x16c], 0x1, P5 ;  /* 0x00005b00150a7a11 */ /* 0x004fc600028f0eff */
[----:B------:R1:W-:Y:S04]  /*6240*/  STL [R1+0x930], R12 ;  /* 0x0009300c01007387 */ /* 0x0003e80000100800 */
[----:B------:R2:W-:Y:S01]  /*6250*/  STL [R1+0x95c], R10 ;  /* 0x00095c0a01007387 */ /* 0x0005e20000100800 */
[----:B0-----:R-:W-:Y:S02]  /*6260*/  LEA R11, P5, R5, c[0x0][0x168], 0x1 ;  /* 0x00005a00050b7a11 */ /* 0x001fe400078a08ff */
[----:B-1----:R-:W-:-:S03]  /*6270*/  LEA.HI.X.SX32 R12, R22, c[0x0][0x16c], 0x1, P4 ;  /* 0x00005b00160c7a11 */ /* 0x002fc600020f0eff */
[----:B------:R0:W-:Y:S01]  /*6280*/  STL [R1+0xc], R11 ;  /* 0x00000c0b01007387 */ /* 0x0001e20000100800 */
[----:B--2---:R-:W-:-:S03]  /*6290*/  LEA R10, P4, R4, c[0x0][0x168], 0x1 ;  /* 0x00005a00040a7a11 */ /* 0x004fc600078808ff */
[----:B------:R-:W-:Y:S01]  /*62a0*/  STL [R1+0x954], R12 ;  /* 0x0009540c01007387 */ /* 0x000fe20000100800 */
[----:B------:R-:W-:-:S03]  /*62b0*/  LEA.HI.X.SX32 R9, R9, c[0x0][0x16c], 0x1, P1 ;  /* 0x00005b0009097a11 */ /* 0x000fc600008f0eff */
[----:B------:R1:W-:Y:S01]  /*62c0*/  STL [R1+0x4], R10 ;  /* 0x0000040a01007387 */ /* 0x0003e20000100800 */
[----:B0-----:R-:W-:Y:S01]  /*62d0*/  LEA.HI.X.SX32 R11, R23, c[0x0][0x16c], 0x1, P3 ;  /* 0x00005b00170b7a11 */ /* 0x001fe200018f0eff */
[----:B---3--:R-:W-:Y:S01]  /*62e0*/  IMAD.WIDE R16, R8, 0x2, RZ ;  /* 0x0000000208107825 */ /* 0x008fe200078e02ff */
[----:B------:R-:W-:Y:S02]  /*62f0*/  LEA.HI.X.SX32 R8, R26, c[0x0][0x16c], 0x1, P0 ;  /* 0x00005b001a087a11 */ /* 0x000fe400000f0eff */
[----:B-1----:R-:W-:Y:S01]  /*6300*/  LEA.HI.X.SX32 R10, R24, c[0x0][0x16c], 0x1, P2 ;  /* 0x00005b00180a7a11 */ /* 0x002fe200010f0eff */
[----:B------:R-:W-:Y:S01]  /*6310*/  STL [R1+0x94c], R11 ;  /* 0x00094c0b01007387 */ /* 0x000fe20000100800 */
[----:B------:R-:W-:-:S03]  /*6320*/  IMAD.WIDE R12, R0, 0x2, RZ ;  /* 0x00000002000c7825 */ /* 0x000fc600078e02ff */
[----:B------:R0:W-:Y:S01]  /*6330*/  STL [R1+0x944], R10 ;  /* 0x0009440a01007387 */ /* 0x0001e20000100800 */
[----:B------:R-:W-:-:S03]  /*6340*/  LEA.HI.X.SX32 R6, R6, c[0x0][0x16c], 0x1, P6 ;  /* 0x00005b0006067a11 */ /* 0x000fc600030f0eff */
[----:B------:R1:W-:Y:S01]  /*6350*/  STL [R1+0x93c], R9 ;  /* 0x00093c0901007387 */ /* 0x0003e20000100800 */
[----:B------:R-:W-:-:S03]  /*6360*/  LEA.HI.X.SX32 R5, R5, c[0x0][0x16c], 0x1, P5 ;  /* 0x00005b0005057a11 */ /* 0x000fc600028f0eff */
[----:B------:R2:W5:Y:S01]  /*6370*/  LDL.LU R28, [R1+0xf84] ;  /* 0x000f8400011c7983 */ /* 0x0005620000300800 */
[----:B0-----:R-:W-:-:S03]  /*6380*/  IMAD.WIDE R10, R29, 0x2, RZ ;  /* 0x000000021d0a7825 */ /* 0x001fc600078e02ff */
[----:B------:R2:W5:Y:S01]  /*6390*/  LDL.LU R0, [R1+0xf80] ;  /* 0x000f800001007983 */ /* 0x0005620000300800 */
[----:B-1----:R-:W-:-:S03]  /*63a0*/  IMAD.MOV.U32 R9, RZ, RZ, c[0x0][0x188] ;  /* 0x00006200ff097624 */ /* 0x002fc600078e00ff */
[----:B------:R-:W-:Y:S01]  /*63b0*/  STL.64 [R1+0x8f8], R16 ;  /* 0x0008f81001007387 */ /* 0x000fe20000100a00 */
[----:B------:R-:W-:-:S03]  /*63c0*/  LEA.HI.X.SX32 R4, R4, c[0x0][0x16c], 0x1, P4 ;  /* 0x00005b0004047a11 */ /* 0x000fc600020f0eff */
[----:B------:R-:W-:Y:S04]  /*63d0*/  STL.64 [R1+0x8f0], R14 ;  /* 0x0008f00e01007387 */ /* 0x000fe80000100a00 */
[----:B------:R0:W-:Y:S04]  /*63e0*/  STL [R1+0x934], R8 ;  /* 0x0009340801007387 */ /* 0x0001e80000100800 */
[----:B------:R-:W-:Y:S01]  /*63f0*/  STL.64 [R1+0x8e8], R12 ;  /* 0x0008e80c01007387 */ /* 0x000fe20000100a00 */
[----:B------:R-:W-:-:S03]  /*6400*/  LEA R27, P3, R3, c[0x0][0x168], 0x1 ;  /* 0x00005a00031b7a11 */ /* 0x000fc600078608ff */
[----:B------:R-:W-:Y:S01]  /*6410*/  STL [R1+0x92c], R6 ;  /* 0x00092c0601007387 */ /* 0x000fe20000100800 */
[----:B0-----:R-:W-:-:S03]  /*6420*/  IMAD R8, R9, 0x1f, RZ ;  /* 0x0000001f09087824 */ /* 0x001fc600078e02ff */
[----:B------:R-:W-:Y:S01]  /*6430*/  STL.64 [R1+0x8e0], R10 ;  /* 0x0008e00a01007387 */ /* 0x000fe20000100a00 */
[----:B------:R-:W-:-:S03]  /*6440*/  LEA R25, P2, R2, c[0x0][0x168], 0x1 ;  /* 0x00005a0002197a11 */ /* 0x000fc600078408ff */
[----:B------:R-:W-:Y:S01]  /*6450*/  STL [R1+0x8], R5 ;  /* 0x0000080501007387 */ /* 0x000fe20000100800 */
[----:B------:R-:W-:-:S03]  /*6460*/  LEA R23, P1, R7, c[0x0][0x168], 0x1 ;  /* 0x00005a0007177a11 */ /* 0x000fc600078208ff */
[----:B------:R0:W-:Y:S01]  /*6470*/  STL [R1], R4 ;  /* 0x0000000401007387 */ /* 0x0001e20000100800 */
[----:B------:R-:W-:Y:S02]  /*6480*/  LEA.HI.X.SX32 R26, R3, c[0x0][0x16c], 0x1, P3 ;  /* 0x00005b00031a7a11 */ /* 0x000fe400018f0eff */
[----:B------:R-:W-:Y:S01]  /*6490*/  LEA.HI.X.SX32 R24, R2, c[0x0][0x16c], 0x1, P2 ;  /* 0x00005b0002187a11 */ /* 0x000fe200010f0eff */
[----:B------:R-:W-:Y:S01]  /*64a0*/  IMAD.WIDE R2, R8, 0x2, R14 ;  /* 0x0000000208027825 */ /* 0x000fe200078e020e */
[----:B------:R-:W-:-:S03]  /*64b0*/  LEA.HI.X.SX32 R22, R7, c[0x0][0x16c], 0x1, P1 ;  /* 0x00005b0007167a11 */ /* 0x000fc600008f0eff */
[----:B0-----:R-:W-:-:S04]  /*64c0*/  IMAD.WIDE R4, R8, 0x2, R16 ;  /* 0x0000000208047825 */ /* 0x001fc800078e0210 */
[C---:B------:R-:W-:Y:S01]  /*64d0*/  IMAD.WIDE R6, R8.reuse, 0x2, R12 ;  /* 0x0000000208067825 */ /* 0x040fe200078e020c */
[----:B------:R0:W-:Y:S03]  /*64e0*/  STL.64 [R1+0xed8], R4 ;  /* 0x000ed80401007387 */ /* 0x0001e60000100a00 */
[----:B------:R-:W-:Y:S01]  /*64f0*/  IMAD R18, R9, 0x1e, RZ ;  /* 0x0000001e09127824 */ /* 0x000fe200078e02ff */
[----:B------:R1:W-:Y:S04]  /*6500*/  STL.64 [R1+0xed0], R2 ;  /* 0x000ed00201007387 */ /* 0x0003e80000100a00 */
[----:B------:R3:W-:Y:S01]  /*6510*/  STL.64 [R1+0xec8], R6 ;  /* 0x000ec80601007387 */ /* 0x0007e20000100a00 */
[----:B0-----:R-:W-:-:S04]  /*6520*/  IMAD.WIDE R4, R8, 0x2, R10 ;  /* 0x0000000208047825 */ /* 0x001fc800078e020a */
[C---:B-1----:R-:W-:Y:S01]  /*6530*/  IMAD.WIDE R2, R18.reuse, 0x2, R16 ;  /* 0x0000000212027825 */ /* 0x042fe200078e0210 */
[----:B------:R0:W-:Y:S03]  /*6540*/  STL.64 [R1+0xec0], R4 ;  /* 0x000ec00401007387 */ /* 0x0001e60000100a00 */
[----:B------:R-:W-:Y:S01]  /*6550*/  IMAD R8, R9, 0x1d, RZ ;  /* 0x0000001d09087824 */ /* 0x000fe200078e02ff */
[----:B------:R1:W-:Y:S01]  /*6560*/  STL.64 [R1+0xeb8], R2 ;  /* 0x000eb80201007387 */ /* 0x0003e20000100a00 */
[----:B---3--:R-:W-:-:S04]  /*6570*/  IMAD.WIDE R6, R18, 0x2, R10 ;  /* 0x0000000212067825 */ /* 0x008fc800078e020a */
[----:B0-----:R-:W-:-:S04]  /*6580*/  IMAD.WIDE R4, R18, 0x2, R14 ;  /* 0x0000000212047825 */ /* 0x001fc800078e020e */
[----:B-1----:R-:W-:Y:S01]  /*6590*/  IMAD.WIDE R2, R18, 0x2, R12 ;  /* 0x0000000212027825 */ /* 0x002fe200078e020c */
[----:B------:R0:W-:Y:S04]  /*65a0*/  STL.64 [R1+0xeb0], R4 ;  /* 0x000eb00401007387 */ /* 0x0001e80000100a00 */
[----:B------:R1:W-:Y:S01]  /*65b0*/  STL.64 [R1+0xea8], R2 ;  /* 0x000ea80201007387 */ /* 0x0003e20000100a00 */
[----:B------:R-:W-:-:S03]  /*65c0*/  IMAD R18, R9, 0x1c, RZ ;  /* 0x0000001c09127824 */ /* 0x000fc600078e02ff */
[----:B------:R3:W-:Y:S01]  /*65d0*/  STL.64 [R1+0xea0], R6 ;  /* 0x000ea00601007387 */ /* 0x0007e20000100a00 */
[----:B0-----:R-:W-:-:S04]  /*65e0*/  IMAD.WIDE R4, R8, 0x2, R16 ;  /* 0x0000000208047825 */ /* 0x001fc800078e0210 */
[C---:B-1----:R-:W-:Y:S01]  /*65f0*/  IMAD.WIDE R2, R8.reuse, 0x2, R14 ;  /* 0x0000000208027825 */ /* 0x042fe200078e020e */
[----:B------:R0:W-:Y:S03]  /*6600*/  STL.64 [R1+0xe98], R4 ;  /* 0x000e980401007387 */ /* 0x0001e60000100a00 */
[C---:B---3--:R-:W-:Y:S01]  /*6610*/  IMAD.WIDE R6, R8.reuse, 0x2, R12 ;  /* 0x0000000208067825 */ /* 0x048fe200078e020c */
        /* <DEDUP_REMOVED lines=102> */
[----:B------:R-:W-:-:S03]  /*6c80*/  IMAD.SHL.U32 R18, R9, 0x10, RZ ;  /* 0x0000001009127824 */ /* 0x000fc600078e00ff */
        /* <DEDUP_REMOVED lines=130> */
[----:B---3--:R-:W-:-:S05]  /*74b0*/  IMAD.WIDE R2, R8, 0x2, R14 ;  /* 0x0000000208027825 */ /* 0x008fca00078e020e */
[----:B------:R1:W-:Y:S01]  /*74c0*/  STL.64 [R1+0xb50], R2 ;  /* 0x000b500201007387 */ /* 0x0003e20000100a00 */
[----:B0-----:R-:W-:-:S03]  /*74d0*/  IMAD.WIDE R4, R8, 0x2, R10 ;  /* 0x0000000208047825 */ /* 0x001fc600078e020a */
[----:B------:R-:W-:Y:S04]  /*74e0*/  STL.64 [R1+0xb48], R6 ;  /* 0x000b480601007387 */ /* 0x000fe80000100a00 */
[----:B------:R0:W-:Y:S01]  /*74f0*/  STL.64 [R1+0xb40], R4 ;  /* 0x000b400401007387 */ /* 0x0001e20000100a00 */
[----:B-1----:R-:W-:-:S04]  /*7500*/  IMAD.WIDE R2, R9, 0x2, R16 ;  /* 0x0000000209027825 */ /* 0x002fc800078e0210 */
[----:B------:R-:W-:Y:S01]  /*7510*/  IMAD.MOV.U32 R8, RZ, RZ, c[0x0][0x188] ;  /* 0x00006200ff087624 */ /* 0x000fe200078e00ff */
[----:B------:R1:W-:Y:S01]  /*7520*/  STL.64 [R1+0xb38], R2 ;  /* 0x000b380201007387 */ /* 0x0003e20000100a00 */
[----:B0-----:R-:W-:-:S03]  /*7530*/  IMAD.WIDE R4, R9, 0x2, R14 ;  /* 0x0000000209047825 */ /* 0x001fc600078e020e */
[----:B------:R-:W0:Y:S01]  /*7540*/  S2R R29, SR_TID.X ;  /* 0x00000000001d7919 */ /* 0x000e220000002100 */
[----:B------:R-:W-:-:S03]  /*7550*/  IMAD.WIDE R6, R9, 0x2, R10 ;  /* 0x0000000209067825 */ /* 0x000fc600078e020a */
[----:B------:R3:W-:Y:S01]  /*7560*/  STL.64 [R1+0xb30], R4 ;  /* 0x000b300401007387 */ /* 0x0007e20000100a00 */
[----:B-1----:R-:W-:-:S05]  /*7570*/  IMAD.WIDE R2, R9, 0x2, R12 ;  /* 0x0000000209027825 */ /* 0x002fca00078e020c */
[----:B------:R1:W-:Y:S01]  /*7580*/  STL.64 [R1+0xb28], R2 ;  /* 0x000b280201007387 */ /* 0x0003e20000100a00 */
[----:B---3--:R-:W-:-:S03]  /*7590*/  IMAD.WIDE R4, R8, 0x2, R16 ;  /* 0x0000000208047825 */ /* 0x008fc600078e0210 */
[----:B------:R3:W-:Y:S04]  /*75a0*/  STL.64 [R1+0xb20], R6 ;  /* 0x000b200601007387 */ /* 0x0007e80000100a00 */
[----:B------:R4:W-:Y:S01]  /*75b0*/  STL.64 [R1+0xb18], R4 ;  /* 0x000b180401007387 */ /* 0x0009e20000100a00 */
[----:B-1----:R-:W-:-:S04]  /*75c0*/  IMAD.WIDE R2, R8, 0x2, R14 ;  /* 0x0000000208027825 */ /* 0x002fc800078e020e */
[C---:B---3--:R-:W-:Y:S01]  /*75d0*/  IMAD.WIDE R6, R8.reuse, 0x2, R12 ;  /* 0x0000000208067825 */ /* 0x048fe200078e020c */
[----:B------:R1:W-:Y:S03]  /*75e0*/  STL.64 [R1+0xb10], R2 ;  /* 0x000b100201007387 */ /* 0x0003e60000100a00 */
[----:B----4-:R-:W-:Y:S01]  /*75f0*/  IMAD.WIDE R4, R8, 0x2, R10 ;  /* 0x0000000208047825 */ /* 0x010fe200078e020a */
[----:B------:R2:W-:Y:S04]  /*7600*/  STL.64 [R1+0xb08], R6 ;  /* 0x000b080601007387 */ /* 0x0005e80000100a00 */
[----:B------:R2:W-:Y:S01]  /*7610*/  STL.64 [R1+0xb00], R4 ;  /* 0x000b000401007387 */ /* 0x0005e20000100a00 */
[----:B0-----:R-:W-:Y:S01]  /*7620*/  LOP3.LUT R29, R29, 0x7f, RZ, 0xc0, !PT ;  /* 0x0000007f1d1d7812 */ /* 0x001fe200078ec0ff */
[----:B-1----:R-:W-:-:S04]  /*7630*/  IMAD.MOV.U32 R2, RZ, RZ, c[0x0][0x160] ;  /* 0x00005800ff027624 */ /* 0x002fc800078e00ff */
[----:B------:R-:W-:Y:S02]  /*7640*/  IMAD.SHL.U32 R29, R29, 0x2, RZ ;  /* 0x000000021d1d7824 */ /* 0x000fe400078e00ff */
[----:B------:R-:W-:Y:S02]  /*7650*/  IMAD.MOV.U32 R3, RZ, RZ, c[0x0][0x164] ;  /* 0x00005900ff037624 */ /* 0x000fe400078e00ff */
.L_x_2:
[----:B------:R-:W3:Y:S04]  /*7660*/  LDL.64 R8, [R1+0x8f8] ;  /* 0x0008f80001087983 */ /* 0x000ee80000100a00 */
[----:B-----5:R-:W-:Y:S04]  /*7670*/  STL.64 [R1+0x2228], R16 ;  /* 0x0022281001007387 */ /* 0x020fe80000100a00 */
[----:B------:R0:W-:Y:S04]  /*7680*/  STL.64 [R1+0x2258], R16 ;  /* 0x0022581001007387 */ /* 0x0001e80000100a00 */
[----:B0-----:R-:W4:Y:S04]  /*7690*/  LDL.64 R16, [R1+0x8e8] ;  /* 0x0008e80001107983 */ /* 0x001f280000100a00 */
[----:B------:R-:W-:Y:S04]  /*76a0*/  STL.64 [R1+0x2220], R14 ;  /* 0x0022200e01007387 */ /* 0x000fe80000100a00 */
[----:B------:R-:W-:Y:S04]  /*76b0*/  STL.64 [R1+0x2238], R14 ;  /* 0x0022380e01007387 */ /* 0x000fe80000100a00 */
[----:B------:R-:W-:Y:S04]  /*76c0*/  STL.64 [R1+0x2250], R14 ;  /* 0x0022500e01007387 */ /* 0x000fe80000100a00 */
[----:B------:R0:W-:Y:S04]  /*76d0*/  STL.64 [R1+0x2268], R14 ;  /* 0x0022680e01007387 */ /* 0x0001e80000100a00 */
[----:B0-2---:R-:W2:Y:S04]  /*76e0*/  LDL.64 R14, [R1+0x8e0] ;  /* 0x0008e000010e7983 */ /* 0x005ea80000100a00 */
[----:B------:R-:W-:Y:S04]  /*76f0*/  STL.64 [R1+0x21d0], R12 ;  /* 0x0021d00c01007387 */ /* 0x000fe80000100a00 */
[----:B------:R-:W-:Y:S04]  /*7700*/  STL.64 [R1+0x2200], R12 ;  /* 0x0022000c01007387 */ /* 0x000fe80000100a00 */
[----:B------:R-:W-:Y:S04]  /*7710*/  STL.64 [R1+0x2240], R12 ;  /* 0x0022400c01007387 */ /* 0x000fe80000100a00 */
[----:B------:R0:W-:Y:S04]  /*7720*/  STL.64 [R1+0x2270], R12 ;  /* 0x0022700c01007387 */ /* 0x0001e80000100a00 */
[----:B0-----:R-:W2:Y:S01]  /*7730*/  LDL.64 R12, [R1+0x8f0] ;  /* 0x0008f000010c7983 */ /* 0x001ea20000100a00 */
[----:B-----5:R-:W-:-:S02]  /*7740*/  ISETP.GT.AND P2, PT, R0, RZ, PT ;  /* 0x000000ff0000720c */ /* 0x020fc40003f44270 */
[----:B------:R-:W-:Y:S01]  /*7750*/  PRMT R19, RZ, 0x7610, R19 ;  /* 0x00007610ff137816 */ /* 0x000fe20000000013 */
[----:B------:R0:W-:Y:S01]  /*7760*/  STL.64 [R1+0x21c8], R10 ;  /* 0x0021c80a01007387 */ /* 0x0001e20000100a00 */
[----:B------:R-:W-:-:S03]  /*7770*/  PRMT R20, RZ, 0x7610, R20 ;  /* 0x00007610ff147816 */ /* 0x000fc60000000014 */
[----:B------:R-:W-:Y:S04]  /*7780*/  STL.64 [R1+0x20d8], R22 ;  /* 0x0020d81601007387 */ /* 0x000fe80000100a00 */
[----:B------:R-:W-:Y:S04]  /*7790*/  STL [R1+0x20fc], R22 ;  /* 0x0020fc1601007387 */ /* 0x000fe80000100800 */
        /* <DEDUP_REMOVED lines=11> */
[----:B------:R-:W-:Y:S04]  /*7850*/  STL.64 [R1+0x21b8], R22 ;  /* 0x0021b81601007387 */ /* 0x000fe80000100a00 */
[----:B------:R-:W-:Y:S04]  /*7860*/  STL.64 [R1+0x21e8], R22 ;  /* 0x0021e81601007387 */ /* 0x000fe80000100a00 */
[----:B------:R-:W-:Y:S04]  /*7870*/  STL.64 [R1+0x2218], R22 ;  /* 0x0022181601007387 */ /* 0x000fe80000100a00 */
[----:B------:R-:W-:Y:S04]  /*7880*/  STL.64 [R1+0x2230], R22 ;  /* 0x0022301601007387 */ /* 0x000fe80000100a00 */
[----:B------:R1:W-:Y:S04]  /*7890*/  STL.64 [R1+0x2260], R22 ;  /* 0x0022601601007387 */ /* 0x0003e80000100a00 */
[----:B------:R-:W-:Y:S04]  /*78a0*/  STL [R1+0x20d0], R27 ;  /* 0x0020d01b01007387 */ /* 0x000fe80000100800 */
[----:B------:R-:W-:Y:S04]  /*78b0*/  STL [R1+0x20e0], R27 ;  /* 0x0020e01b01007387 */ /* 0x000fe80000100800 */
        /* <DEDUP_REMOVED lines=15> */
[----:B------:R0:W-:Y:S04]  /*79b0*/  STL.64 [R1+0x2248], R24 ;  /* 0x0022481801007387 */ /* 0x0001e80000100a00 */
        /* <DEDUP_REMOVED lines=16> */
[----:B------:R-:W-:Y:S04]  /*7ac0*/  STL [R1+0x20b8], R29 ;  /* 0x0020b81d01007387 */ /* 0x000fe80000100800 */
[----:B------:R-:W-:Y:S04]  /*7ad0*/  STL [R1+0x20bc], R29 ;  /* 0x0020bc1d01007387 */ /* 0x000fe80000100800 */
[----:B------:R-:W-:Y:S04]  /*7ae0*/  STL [R1+0x20c0], R29 ;  /* 0x0020c01d01007387 */ /* 0x000fe80000100800 */
[----:B------:R-:W-:Y:S04]  /*7af0*/  STL [R1+0x204c], R28 ;  /* 0x00204c1c01007387 */ /* 0x000fe80000100800 */
[----:B------:R-:W-:Y:S04]  /*7b00*/  STL.64 [R1+0x20f0], R28 ;  /* 0x0020f01c01007387 */ /* 0x000fe80000100a00 */
[----:B------:R-:W-:Y:S04]  /*7b10*/  STL [R1+0x2104], R28 ;  /* 0x0021041c01007387 */ /* 0x000fe80000100800 */
[----:B------:R-:W-:Y:S01]  /*7b20*/  STL [R1+0x2114], R28 ;  /* 0x0021141c01007387 */ /* 0x000fe20000100800 */
[----:B----4-:R-:W-:-:S03]  /*7b30*/  IADD3 R4, P1, R16, R2, RZ ;  /* 0x0000000210047210 */ /* 0x010fc60007f3e0ff */
[----:B------:R-:W-:Y:S02]  /*7b40*/  STL [R1+0x2124], R28 ;  /* 0x0021241c01007387 */ /* 0x000fe40000100800 */
[----:B------:R-:W-:Y:S02]  /*7b50*/  IMAD.X R5, R17, 0x1, R3, P1 ;  /* 0x0000000111057824 */ /* 0x000fe400008e0603 */
[----:B------:R-:W-:Y:S04]  /*7b60*/  STL [R1+0x2134], R28 ;  /* 0x0021341c01007387 */ /* 0x000fe80000100800 */
[----:B------:R3:W4:Y:S04]  /*7b70*/  @P2 LDG.E.U16 R19, [R4.64] ;  /* 0x0000000404132981 */ /* 0x000728000c1e1500 */
[----:B------:R-:W-:Y:S04]  /*7b80*/  STL [R1+0x2144], R28 ;  /* 0x0021441c01007387 */ /* 0x000fe80000100800 */
[----:B------:R-:W-:Y:S01]  /*7b90*/  STL [R1+0x2154], R28 ;  /* 0x0021541c01007387 */ /* 0x000fe20000100800 */
[----:B---3--:R-:W-:-:S03]  /*7ba0*/  IADD3 R4, P1, R8, R2, RZ ;  /* 0x0000000208047210 */ /* 0x008fc60007f3e0ff */
[----:B------:R-:W-:Y:S01]  /*7bb0*/  STL [R1+0x2164], R28 ;  /* 0x0021641c01007387 */ /* 0x000fe20000100800 */
[----:B------:R-:W-:-:S03]  /*7bc0*/  PRMT R18, RZ, 0x7610, R18 ;  /* 0x00007610ff127816 */ /* 0x000fc60000000012 */
[----:B------:R-:W-:Y:S01]  /*7bd0*/  STL [R1+0x2174], R28 ;  /* 0x0021741c01007387 */ /* 0x000fe20000100800 */
[----:B------:R-:W-:-:S03]  /*7be0*/  PRMT R21, RZ, 0x7610, R21 ;  /* 0x00007610ff157816 */ /* 0x000fc60000000015 */
[----:B------:R-:W-:Y:S01]  /*7bf0*/  STL [R1+0x2184], R28 ;  /* 0x0021841c01007387 */ /* 0x000fe20000100800 */
[----:B------:R-:W-:-:S03]  /*7c00*/  IMAD.X R5, R9, 0x1, R3, P1 ;  /* 0x0000000109057824 */ /* 0x000fc600008e0603 */
[----:B------:R-:W-:Y:S04]  /*7c10*/  STL [R1+0x2194], R28 ;  /* 0x0021941c01007387 */ /* 0x000fe80000100800 */
[----:B------:R-:W-:Y:S04]  /*7c20*/  STL [R1+0x21a4], R28 ;  /* 0x0021a41c01007387 */ /* 0x000fe80000100800 */
[----:B------:R-:W-:Y:S04]  /*7c30*/  STL.64 [R1+0x21f0], R28 ;  /* 0x0021f01c01007387 */ /* 0x000fe80000100a00 */
[----:B------:R-:W3:Y:S04]  /*7c40*/  LDL.64 R16, [R1+0xb10] ;  /* 0x000b100001107983 */ /* 0x000ee80000100a00 */
[----:B------:R-:W3:Y:S01]  /*7c50*/  @P2 LDG.E.U16 R21, [R4.64] ;  /* 0x0000000404152981 */ /* 0x000ee2000c1e1500 */
[----:B--2---:R-:W-:-:S05]  /*7c60*/  IADD3 R6, P0, R12, R2, RZ ;  /* 0x000000020c067210 */ /* 0x004fca0007f1e0ff */
[----:B------:R-:W-:Y:S02]  /*7c70*/  IMAD.X R7, R13, 0x1, R3, P0 ;  /* 0x000000010d077824 */ /* 0x000fe400000e0603 */
[----:B------:R-:W2:Y:S04]  /*7c80*/  LDL.64 R12, [R1+0xb08] ;  /* 0x000b0800010c7983 */ /* 0x000ea80000100a00 */
[----:B------:R0:W2:Y:S02]  /*7c90*/  @P2 LDG.E.U16 R20, [R6.64] ;  /* 0x0000000406142981 */ /* 0x0000a4000c1e1500 */
[----:B0-----:R-:W-:-:S05]  /*7ca0*/  IADD3 R6, P0, R14, R2, RZ ;  /* 0x000000020e067210 */ /* 0x001fca0007f1e0ff */
[----:B------:R-:W-:-:S05]  /*7cb0*/  IMAD.X R7, R15, 0x1, R3, P0 ;  /* 0x000000010f077824 */ /* 0x000fca00000e0603 */
[----:B------:R3:W2:Y:S04]  /*7cc0*/  @P2 LDG.E.U16 R18, [R6.64] ;  /* 0x0000000406122981 */ /* 0x0006a8000c1e1500 */
[----:B----4-:R-:W-:Y:S04]  /*7cd0*/  STL [R1+0x20f8], R19 ;  /* 0x0020f81301007387 */ /* 0x010fe80000100800 */
[----:B------:R-:W-:Y:S04]  /*7ce0*/  STL [R1+0x21b4], R19 ;  /* 0x0021b41301007387 */ /* 0x000fe80000100800 */
[----:B------:R-:W4:Y:S01]  /*7cf0*/  LDL.64 R14, [R1+0xb00] ;  /* 0x000b0000010e7983 */ /* 0x000f220000100a00 */
[----:B------:R-:W-:-:S03]  /*7d00*/  ISETP.GT.AND P0, PT, R0, 0x1, PT ;  /* 0x000000010000780c */ /* 0x000fc60003f04270 */
[----:B------:R-:W4:Y:S04]  /*7d10*/  LDL.64 R10, [R1+0xb18] ;  /* 0x000b1800010a7983 */ /* 0x000f280000100a00 */
[----:B-1----:R-:W4:Y:S01]  /*7d20*/  LDL.64 R22, [R1+0xb30] ;  /* 0x000b300001167983 */ /* 0x002f220000100a00 */
[----:B------:R-:W-:Y:S02]  /*7d30*/  PRMT R24, RZ, 0x7610, R24 ;  /* 0x00007610ff187816 */ /* 0x000fe40000000018 */
[----:B------:R-:W-:Y:S02]  /*7d40*/  PRMT R25, RZ, 0x7610, R25 ;  /* 0x00007610ff197816 */ /* 0x000fe40000000019 */
[----:B---3--:R-:W-:-:S05]  /*7d50*/  IADD3 R6, P1, R16, R2, RZ ;  /* 0x0000000210067210 */ /* 0x008fca0007f3e0ff */
[----:B------:R-:W-:-:S05]  /*7d60*/  IMAD.X R7, R17, 0x1, R3, P1 ;  /* 0x0000000111077824 */ /* 0x000fca00008e0603 */
[----:B------:R0:W3:Y:S01]  /*7d70*/  @P0 LDG.E.U16 R25, [R6.64] ;  /* 0x0000000406190981 */ /* 0x0000e2000c1e1500 */
[----:B--2---:R-:W-:-:S05]  /*7d80*/  IADD3 R8, P2, R12, R2, RZ ;  /* 0x000000020c087210 */ /* 0x004fca0007f5e0ff */
[----:B------:R-:W-:-:S05]  /*7d90*/  IMAD.X R9, R13, 0x1, R3, P2 ;  /* 0x000000010d097824 */ /* 0x000fca00010e0603 */
[----:B------:R1:W2:Y:S04]  /*7da0*/  @P0 LDG.E.U16 R24, [R8.64] ;  /* 0x0000000408180981 */ /* 0x0002a8000c1e1500 */
[----:B------:R-:W-:Y:S04]  /*7db0*/  STL.64 [R1+0x21c0], R18 ;  /* 0x0021c01201007387 */ /* 0x000fe80000100a00 */
[----:B------:R-:W-:Y:S04]  /*7dc0*/  STL.64 [R1+0x20b0], R20 ;  /* 0x0020b01401007387 */ /* 0x000fe80000100a00 */
[----:B------:R-:W3:Y:S04]  /*7dd0*/  LDL.64 R16, [R1+0xb28] ;  /* 0x000b280001107983 */ /* 0x000ee80000100a00 */
[----:B------:R-:W3:Y:S01]  /*7de0*/  LDL.LU.64 R12, [R1+0x2270] ;  /* 0x00227000010c7983 */ /* 0x000ee20000300a00 */
[----:B----4-:R-:W-:Y:S01]  /*7df0*/  IADD3 R4, P1, R14, R2, RZ ;  /* 0x000000020e047210 */ /* 0x010fe20007f3e0ff */
[----:B0-----:R-:W-:-:S02]  /*7e00*/  IMAD.MOV.U32 R6, RZ, RZ, R14 ;  /* 0x000000ffff067224 */ /* 0x001fc400078e000e */
[----:B------:R-:W-:Y:S02]  /*7e10*/  IMAD.MOV.U32 R7, RZ, RZ, R15 ;  /* 0x000000ffff077224 */ /* 0x000fe400078e000f */
[----:B------:R-:W4:Y:S02]  /*7e20*/  LDL.LU.64 R14, [R1+0x2268] ;  /* 0x00226800010e7983 */ /* 0x000f240000300a00 */
[----:B------:R-:W-:Y:S01]  /*7e30*/  IMAD.X R5, R7, 0x1, R3, P1 ;  /* 0x0000000107057824 */ /* 0x000fe200008e0603 */
[-C--:B------:R-:W-:Y:S02]  /*7e40*/  IADD3 R6, P3, R10, R2.reuse, RZ ;  /* 0x000000020a067210 */ /* 0x080fe40007f7e0ff */
[----:B------:R-:W-:Y:S02]  /*7e50*/  ISETP.GT.AND P1, PT, R0, 0x2, PT ;  /* 0x000000020000780c */ /* 0x000fe40003f24270 */
[----:B-1----:R-:W-:Y:S01]  /*7e60*/  IADD3 R8, P2, R22, R2, RZ ;  /* 0x0000000216087210 */ /* 0x002fe20007f5e0ff */
[----:B--2---:R-:W-:Y:S04]  /*7e70*/  STL [R1+0x920], R24 ;  /* 0x0009201801007387 */ /* 0x004fe80000100800 */
[----:B---3--:R0:W-:Y:S04]  /*7e80*/  STL [R1+0x928], R25 ;  /* 0x0009281901007387 */ /* 0x0081e80000100800 */
[----:B0-----:R-:W2:Y:S01]  /*7e90*/  LDL.64 R24, [R1+0xb20] ;  /* 0x000b200001187983 */ /* 0x001ea20000100a00 */
[----:B------:R-:W-:-:S02]  /*7ea0*/  PRMT R13, RZ, 0x7610, R13 ;  /* 0x00007610ff0d7816 */ /* 0x000fc4000000000d */
[----:B------:R-:W-:-:S04]  /*7eb0*/  PRMT R12, RZ, 0x7610, R12 ;  /* 0x00007610ff0c7816 */ /* 0x000fc8000000000c */
[----:B------:R0:W3:Y:S02]  /*7ec0*/  @P0 LDG.E.U16 R13, [R4.64] ;  /* 0x00000004040d0981 */ /* 0x0000e4000c1e1500 */
[----:B0-----:R-:W-:Y:S02]  /*7ed0*/  IMAD.MOV.U32 R4, RZ, RZ, R10 ;  /* 0x000000ffff047224 */ /* 0x001fe400078e000a */
[----:B------:R-:W-:Y:S02]  /*7ee0*/  IMAD.MOV.U32 R5, RZ, RZ, R11 ;  /* 0x000000ffff057224 */ /* 0x000fe400078e000b */
[----:B------:R-:W3:Y:S02]  /*7ef0*/  LDL.64 R10, [R1+0xb38] ;  /* 0x000b3800010a7983 */ /* 0x000ee40000100a00 */
[----:B------:R-:W-:-:S05]  /*7f00*/  IMAD.X R7, R5, 0x1, R3, P3 ;  /* 0x0000000105077824 */ /* 0x000fca00018e0603 */
[----:B------:R2:W3:Y:S01]  /*7f10*/  @P0 LDG.E.U16 R12, [R6.64] ;  /* 0x00000004060c0981 */ /* 0x0004e2000c1e1500 */
[----:B------:R-:W-:Y:S01]  /*7f20*/  IADD3 R4, P3, R16, R2, RZ ;  /* 0x0000000210047210 */ /* 0x000fe20007f7e0ff */
[--C-:B------:R-:W-:Y:S02]  /*7f30*/  IMAD.X R9, R23, 0x1, R3.reuse, P2 ;  /* 0x0000000117097824 */ /* 0x100fe400010e0603 */
[----:B------:R-:W3:Y:S02]  /*7f40*/  LDL.LU.64 R22, [R1+0x2260] ;  /* 0x0022600001167983 */ /* 0x000ee40000300a00 */
[----:B------:R-:W-:Y:S01]  /*7f50*/  IMAD.X R5, R17, 0x1, R3, P3 ;  /* 0x0000000111057824 */ /* 0x000fe200018e0603 */
[----:B----4-:R-:W-:Y:S02]  /*7f60*/  PRMT R14, RZ, 0x7610, R14 ;  /* 0x00007610ff0e7816 */ /* 0x010fe4000000000e */
[----:B------:R-:W-:-:S04]  /*7f70*/  PRMT R15, RZ, 0x7610, R15 ;  /* 0x00007610ff0f7816 */ /* 0x000fc8000000000f */
[----:B------:R3:W4:Y:S04]  /*7f80*/  @P1 LDG.E.U16 R14, [R4.64] ;  /* 0x00000004040e1981 */ /* 0x000728000c1e1500 */
[----:B------:R0:W4:Y:S02]  /*7f90*/  @P1 LDG.E.U16 R15, [R8.64] ;  /* 0x00000004080f1981 */ /* 0x000124000c1e1500 */
[----:B0-----:R-:W-:Y:S02]  /*7fa0*/  PRMT R8, RZ, 0x7610, R8 ;  /* 0x00007610ff087816 */ /* 0x001fe40000000008 */
[----:B------:R-:W-:Y:S02]  /*7fb0*/  PRMT R9, RZ, 0x7610, R9 ;  /* 0x00007610ff097816 */ /* 0x000fe40000000009 */
[----:B--2---:R-:W-:-:S05]  /*7fc0*/  IADD3 R6, P0, R24, R2, RZ ;  /* 0x0000000218067210 */ /* 0x004fca0007f1e0ff */
[----:B------:R-:W-:-:S05]  /*7fd0*/  IMAD.X R7, R25, 0x1, R3, P0 ;  /* 0x0000000119077824 */ /* 0x000fca00000e0603 */
[----:B------:R0:W2:Y:S01]  /*7fe0*/  @P1 LDG.E.U16 R9, [R6.64] ;  /* 0x0000000406091981 */ /* 0x0000a2000c1e1500 */
[----:B---3--:R-:W-:-:S05]  /*7ff0*/  IADD3 R4, P2, R10, R2, RZ ;  /* 0x000000020a047210 */ /* 0x008fca0007f5e0ff */
[----:B------:R-:W-:Y:S01]  /*8000*/  IMAD.X R5, R11, 0x1, R3, P2 ;  /* 0x000000010b057824 */ /* 0x000fe200010e0603 */
[----:B------:R-:W-:Y:S04]  /*8010*/  STL [R1+0x924], R12 ;  /* 0x0009240c01007387 */ /* 0x000fe80000100800 */
[----:B------:R1:W-:Y:S04]  /*8020*/  STL [R1+0x91c], R13 ;  /* 0x00091c0d01007387 */ /* 0x0003e80000100800 */
[----:B------:R-:W3:Y:S04]  /*8030*/  @P1 LDG.E.U16 R8, [R4.64] ;  /* 0x0000000404081981 */ /* 0x000ee8000c1e1500 */
[----:B------:R-:W2:Y:S04]  /*8040*/  LDL.64 R16, [R1+0xb48] ;  /* 0x000b480001107983 */ /* 0x000ea80000100a00 */
[----:B-1----:R-:W0:Y:S04]  /*8050*/  LDL.64 R12, [R1+0xb50] ;  /* 0x000b5000010c7983 */ /* 0x002e280000100a00 */
[----:B----4-:R-:W-:Y:S04]  /*8060*/  STL [R1+0xaf8], R14 ;  /* 0x000af80e01007387 */ /* 0x010fe80000100800 */
[----:B------:R1:W-:Y:S01]  /*8070*/  STL [R1+0xafc], R15 ;  /* 0x000afc0f01007387 */ /* 0x0003e20000100800 */
[----:B------:R-:W-:-:S03]  /*8080*/  ISETP.GT.AND P0, PT, R0, 0x3, PT ;  /* 0x000000030000780c */ /* 0x000fc60003f04270 */
[----:B------:R-:W4:Y:S04]  /*8090*/  LDL.64 R10, [R1+0xb58] ;  /* 0x000b5800010a7983 */ /* 0x000f280000100a00 */
[----:B------:R-:W4:Y:S04]  /*80a0*/  LDL.64 R24, [R1+0xb70] ;  /* 0x000b700001187983 */ /* 0x000f280000100a00 */
[----:B-1----:R-:W4:Y:S01]  /*80b0*/  LDL.64 R14, [R1+0xb40] ;  /* 0x000b4000010e7983 */ /* 0x002f220000100a00 */
[----:B------:R-:W-:Y:S02]  /*80c0*/  PRMT R22, RZ, 0x7610, R22 ;  /* 0x00007610ff167816 */ /* 0x000fe40000000016 */
[----:B------:R-:W-:Y:S01]  /*80d0*/  PRMT R23, RZ, 0x7610, R23 ;  /* 0x00007610ff177816 */ /* 0x000fe20000000017 */
[----:B---3--:R2:W-:Y:S01]  /*80e0*/  STL [R1+0xaf0], R8 ;  /* 0x000af00801007387 */ /* 0x0085e20000100800 */
[----:B0-----:R-:W-:-:S02]  /*80f0*/  IADD3 R6, P2, R12, R2, RZ ;  /* 0x000000020c067210 */ /* 0x001fc40007f5e0ff */
[----:B--2---:R-:W-:Y:S01]  /*8100*/  IADD3 R8, P1, R16, R2, RZ ;  /* 0x0000000210087210 */ /* 0x004fe20007f3e0ff */
[----:B------:R0:W-:Y:S02]  /*8110*/  STL [R1+0xaf4], R9 ;  /* 0x000af40901007387 */ /* 0x0001e40000100800 */
[--C-:B------:R-:W-:Y:S02]  /*8120*/  IMAD.X R7, R13, 0x1, R3.reuse, P2 ;  /* 0x000000010d077824 */ /* 0x100fe400010e0603 */
[----:B------:R-:W2:Y:S04]  /*8130*/  LDL.64 R12, [R1+0xb68] ;  /* 0x000b6800010c7983 */ /* 0x000ea80000100a00 */
[----:B------:R1:W3:Y:S01]  /*8140*/  @P0 LDG.E.U16 R23, [R6.64] ;  /* 0x0000000406170981 */ /* 0x0002e2000c1e1500 */
[----:B0-----:R-:W-:-:S03]  /*8150*/  IMAD.X R9, R17, 0x1, R3, P1 ;  /* 0x0000000111097824 */ /* 0x001fc600008e0603 */
[----:B------:R-:W2:Y:S04]  /*8160*/  LDL.LU.64 R16, [R1+0x2258] ;  /* 0x0022580001107983 */ /* 0x000ea80000300a00 */
[----:B------:R0:W3:Y:S01]  /*8170*/  @P0 LDG.E.U16 R22, [R8.64] ;  /* 0x0000000408160981 */ /* 0x0000e2000c1e1500 */
[-C--:B----4-:R-:W-:Y:S01]  /*8180*/  IADD3 R4, P2, R14, R2.reuse, RZ ;  /* 0x000000020e047210 */ /* 0x090fe20007f5e0ff */
[----:B-1----:R-:W-:Y:S02]  /*8190*/  IMAD.MOV.U32 R6, RZ, RZ, R14 ;  /* 0x000000ffff067224 */ /* 0x002fe400078e000e */
[----:B------:R-:W-:Y:S02]  /*81a0*/  IMAD.MOV.U32 R7, RZ, RZ, R15 ;  /* 0x000000ffff077224 */ /* 0x000fe400078e000f */
[----:B------:R-:W4:Y:S02]  /*81b0*/  LDL.LU.64 R14, [R1+0x2250] ;  /* 0x00225000010e7983 */ /* 0x000f240000300a00 */
[----:B------:R-:W-:Y:S01]  /*81c0*/  IMAD.X R5, R7, 0x1, R3, P2 ;  /* 0x0000000107057824 */ /* 0x000fe200010e0603 */
[----:B------:R-:W-:-:S02]  /*81d0*/  IADD3 R6, P3, R10, R2, RZ ;  /* 0x000000020a067210 */ /* 0x000fc40007f7e0ff */
[----:B------:R-:W-:Y:S02]  /*81e0*/  ISETP.GT.AND P1, PT, R0, 0x4, PT ;  /* 0x000000040000780c */ /* 0x000fe40003f24270 */
[----:B0-----:R-:W-:-:S05]  /*81f0*/  IADD3 R8, P2, R24, R2, RZ ;  /* 0x0000000218087210 */ /* 0x001fca0007f5e0ff */
[----:B------:R-:W-:Y:S01]  /*8200*/  IMAD.X R9, R25, 0x1, R3, P2 ;  /* 0x0000000119097824 */ /* 0x000fe200010e0603 */
[----:B--2---:R-:W-:Y:S01]  /*8210*/  PRMT R17, RZ, 0x7610, R17 ;  /* 0x00007610ff117816 */ /* 0x004fe20000000011 */
[----:B---3--:R-:W-:Y:S05]  /*8220*/  STL [R1+0xaec], R22 ;  /* 0x000aec1601007387 */ /* 0x008fea0000100800 */
[----:B------:R0:W2:Y:S01]  /*8230*/  @P0 LDG.E.U16 R17, [R4.64] ;  /* 0x0000000404110981 */ /* 0x0000a2000c1e1500 */
[----:B------:R-:W-:-:S03]  /*8240*/  PRMT R16, RZ, 0x7610, R16 ;  /* 0x00007610ff107816 */ /* 0x000fc60000000010 */
[----:B------:R1:W-:Y:S01]  /*8250*/  STL [R1+0xae8], R23 ;  /* 0x000ae81701007387 */ /* 0x0003e20000100800 */
[----:B0-----:R-:W-:Y:S02]  /*8260*/  IMAD.MOV.U32 R4, RZ, RZ, R10 ;  /* 0x000000ffff047224 */ /* 0x001fe400078e000a */
[----:B------:R-:W-:Y:S02]  /*8270*/  IMAD.MOV.U32 R5, RZ, RZ, R11 ;  /* 0x000000ffff057224 */ /* 0x000fe400078e000b */
[----:B------:R-:W3:Y:S02]  /*8280*/  LDL.64 R10, [R1+0xb78] ;  /* 0x000b7800010a7983 */ /* 0x000ee40000100a00 */
[----:B------:R-:W-:Y:S02]  /*8290*/  IMAD.X R7, R5, 0x1, R3, P3 ;  /* 0x0000000105077824 */ /* 0x000fe400018e0603 */
[----:B-1----:R-:W2:Y:S04]  /*82a0*/  LDL.64 R22, [R1+0xb60] ;  /* 0x000b600001167983 */ /* 0x002ea80000100a00 */
[----:B------:R2:W2:Y:S01]  /*82b0*/  @P0 LDG.E.U16 R16, [R6.64] ;  /* 0x0000000406100981 */ /* 0x0004a2000c1e1500 */
[----:B------:R-:W-:-:S03]  /*82c0*/  IADD3 R4, P3, R12, R2, RZ ;  /* 0x000000020c047210 */ /* 0x000fc60007f7e0ff */
[----:B------:R-:W2:Y:S02]  /*82d0*/  LDL.LU.64 R24, [R1+0x2248] ;  /* 0x0022480001187983 */ /* 0x000ea40000300a00 */
[----:B------:R-:W-:Y:S01]  /*82e0*/  IMAD.X R5, R13, 0x1, R3, P3 ;  /* 0x000000010d057824 */ /* 0x000fe200018e0603 */
[----:B----4-:R-:W-:Y:S02]  /*82f0*/  PRMT R14, RZ, 0x7610, R14 ;  /* 0x00007610ff0e7816 */ /* 0x010fe4000000000e */
[----:B------:R-:W-:-:S04]  /*8300*/  PRMT R15, RZ, 0x7610, R15 ;  /* 0x00007610ff0f7816 */ /* 0x000fc8000000000f */
[----:B------:R3:W4:Y:S04]  /*8310*/  @P1 LDG.E.U16 R14, [R4.64] ;  /* 0x00000004040e1981 */ /* 0x000728000c1e1500 */
[----:B------:R0:W4:Y:S02]  /*8320*/  @P1 LDG.E.U16 R15, [R8.64] ;  /* 0x00000004080f1981 */ /* 0x000124000c1e1500 */
[----:B0-----:R-:W-:Y:S02]  /*8330*/  PRMT R8, RZ, 0x7610, R8 ;  /* 0x00007610ff087816 */ /* 0x001fe40000000008 */
[----:B------:R-:W-:Y:S02]  /*8340*/  PRMT R9, RZ, 0x7610, R9 ;  /* 0x00007610ff097816 */ /* 0x000fe40000000009 */
[----:B---3--:R-:W-:-:S02]  /*8350*/  IADD3 R4, P2, R10, R2, RZ ;  /* 0x000000020a047210 */ /* 0x008fc40007f5e0ff */
[----:B--2---:R-:W-:-:S03]  /*8360*/  IADD3 R6, P0, R22, R2, RZ ;  /* 0x0000000216067210 */ /* 0x004fc60007f1e0ff */
[--C-:B------:R-:W-:Y:S01]  /*8370*/  IMAD.X R5, R11, 0x1, R3.reuse, P2 ;  /* 0x000000010b057824 */ /* 0x100fe200010e0603 */
[----:B------:R-:W-:Y:S01]  /*8380*/  STL [R1+0xae0], R16 ;  /* 0x000ae01001007387 */ /* 0x000fe20000100800 */
[----:B------:R-:W-:-:S03]  /*8390*/  IMAD.X R7, R23, 0x1, R3, P0 ;  /* 0x0000000117077824 */ /* 0x000fc600000e0603 */
[----:B------:R0:W-:Y:S04]  /*83a0*/  STL [R1+0xae4], R17 ;  /* 0x000ae41101007387 */ /* 0x0001e80000100800 */
[----:B------:R-:W2:Y:S04]  /*83b0*/  @P1 LDG.E.U16 R8, [R4.64] ;  /* 0x0000000404081981 */ /* 0x000ea8000c1e1500 */
[----:B------:R-:W3:Y:S04]  /*83c0*/  LDL.64 R12, [R1+0xb88] ;  /* 0x000b8800010c7983 */ /* 0x000ee80000100a00 */
[----:B0-----:R-:W3:Y:S04]  /*83d0*/  LDL.64 R16, [R1+0xb90] ;  /* 0x000b900001107983 */ /* 0x001ee80000100a00 */
[----:B------:R3:W3:Y:S04]  /*83e0*/  @P1 LDG.E.U16 R9, [R6.64] ;  /* 0x0000000406091981 */ /* 0x0006e8000c1e1500 */
[----:B----4-:R-:W-:Y:S04]  /*83f0*/  STL [R1+0xad8], R14 ;  /* 0x000ad80e01007387 */ /* 0x010fe80000100800 */
[----:B------:R0:W-:Y:S04]  /*8400*/  STL [R1+0xadc], R15 ;  /* 0x000adc0f01007387 */ /* 0x0001e80000100800 */
[----:B------:R-:W4:Y:S04]  /*8410*/  LDL.64 R10, [R1+0xb98] ;  /* 0x000b9800010a7983 */ /* 0x000f280000100a00 */
[----:B------:R-:W4:Y:S04]  /*8420*/  LDL.64 R22, [R1+0xbb0] ;  /* 0x000bb00001167983 */ /* 0x000f280000100a00 */
[----:B0-----:R-:W4:Y:S01]  /*8430*/  LDL.64 R14, [R1+0xb80] ;  /* 0x000b8000010e7983 */ /* 0x001f220000100a00 */
[----:B------:R-:W-:-:S02]  /*8440*/  ISETP.GT.AND P0, PT, R0, 0x5, PT ;  /* 0x000000050000780c */ /* 0x000fc40003f04270 */
[----:B------:R-:W-:Y:S02]  /*8450*/  PRMT R24, RZ, 0x7610, R24 ;  /* 0x00007610ff187816 */ /* 0x000fe40000000018 */
[----:B------:R-:W-:Y:S01]  /*8460*/  PRMT R25, RZ, 0x7610, R25 ;  /* 0x00007610ff197816 */ /* 0x000fe20000000019 */
[----:B--2---:R0:W-:Y:S01]  /*8470*/  STL [R1+0xad0], R8 ;  /* 0x000ad00801007387 */ /* 0x0041e20000100800 */
[-C--:B---3--:R-:W-:Y:S02]  /*8480*/  IADD3 R6, P2, R16, R2.reuse, RZ ;  /* 0x0000000210067210 */ /* 0x088fe40007f5e0ff */
[----:B0-----:R-:W-:Y:S01]  /*8490*/  IADD3 R8, P1, R12, R2, RZ ;  /* 0x000000020c087210 */ /* 0x001fe20007f3e0ff */
        /* <DEDUP_REMOVED lines=16> */
[----:B--2---:R-:W-:Y:S02]  /*85a0*/  PRMT R13, RZ, 0x7610, R13 ;  /* 0x00007610ff0d7816 */ /* 0x004fe4000000000d */
[----:B------:R-:W-:-:S04]  /*85b0*/  PRMT R12, RZ, 0x7610, R12 ;  /* 0x00007610ff0c7816 */ /* 0x000fc8000000000c */
[----:B------:R0:W2:Y:S04]  /*85c0*/  @P0 LDG.E.U16 R13, [R4.64] ;  /* 0x00000004040d0981 */ /* 0x0000a8000c1e1500 */
[----:B---3--:R-:W-:Y:S01]  /*85d0*/  STL [R1+0xacc], R24 ;  /* 0x000acc1801007387 */ /* 0x008fe20000100800 */
[----:B0-----:R-:W-:-:S03]  /*85e0*/  IMAD.MOV.U32 R5, RZ, RZ, R11 ;  /* 0x000000ffff057224 */ /* 0x001fc600078e000b */
[----:B------:R0:W-:Y:S01]  /*85f0*/  STL [R1+0xac8], R25 ;  /* 0x000ac81901007387 */ /* 0x0001e20000100800 */
[--C-:B------:R-:W-:Y:S02]  /*8600*/  IMAD.X R7, R5, 0x1, R3.reuse, P3 ;  /* 0x0000000105077824 */ /* 0x100fe400018e0603 */
[----:B------:R-:W-:Y:S01]  /*8610*/  IMAD.MOV.U32 R4, RZ, RZ, R10 ;  /* 0x000000ffff047224 */ /* 0x000fe200078e000a */
[----:B------:R-:W-:Y:S01]  /*8620*/  IADD3 R4, P3, R16, R2, RZ ;  /* 0x0000000210047210 */ /* 0x000fe20007f7e0ff */
[----:B------:R-:W3:Y:S04]  /*8630*/  LDL.64 R10, [R1+0xbb8] ;  /* 0x000bb800010a7983 */ /* 0x000ee80000100a00 */
[----:B------:R-:W2:Y:S01]  /*8640*/  @P0 LDG.E.U16 R12, [R6.64] ;  /* 0x00000004060c0981 */ /* 0x000ea2000c1e1500 */
[----:B------:R-:W-:-:S03]  /*8650*/  IMAD.X R5, R17, 0x1, R3, P3 ;  /* 0x0000000111057824 */ /* 0x000fc600018e0603 */
[----:B0-----:R-:W2:Y:S04]  /*8660*/  LDL.64 R24, [R1+0xba0] ;  /* 0x000ba00001187983 */ /* 0x001ea80000100a00 */
[----:B------:R-:W2:Y:S01]  /*8670*/  LDL.LU.64 R22, [R1+0x2230] ;  /* 0x0022300001167983 */ /* 0x000ea20000300a00 */
[----:B----4-:R-:W-:Y:S02]  /*8680*/  PRMT R14, RZ, 0x7610, R14 ;  /* 0x00007610ff0e7816 */ /* 0x010fe4000000000e */
[----:B------:R-:W-:-:S04]  /*8690*/  PRMT R15, RZ, 0x7610, R15 ;  /* 0x00007610ff0f7816 */ /* 0x000fc8000000000f */
[----:B------:R3:W4:Y:S04]  /*86a0*/  @P1 LDG.E.U16 R14, [R4.64] ;  /* 0x00000004040e1981 */ /* 0x000728000c1e1500 */
[----:B------:R0:W4:Y:S02]  /*86b0*/  @P1 LDG.E.U16 R15, [R8.64] ;  /* 0x00000004080f1981 */ /* 0x000124000c1e1500 */
[----:B0-----:R-:W-:Y:S02]  /*86c0*/  PRMT R8, RZ, 0x7610, R8 ;  /* 0x00007610ff087816 */ /* 0x001fe40000000008 */
[----:B------:R-:W-:Y:S02]  /*86d0*/  PRMT R9, RZ, 0x7610, R9 ;  /* 0x00007610ff097816 */ /* 0x000fe40000000009 */
[-C--:B---3--:R-:W-:Y:S01]  /*86e0*/  IADD3 R4, P2, R10, R2.reuse, RZ ;  /* 0x000000020a047210 */ /* 0x088fe20007f5e0ff */
[----:B--2---:R-:W-:Y:S04]  /*86f0*/  STL [R1+0xac0], R12 ;  /* 0x000ac00c01007387 */ /* 0x004fe80000100800 */
[----:B------:R-:W-:Y:S01]  /*8700*/  IMAD.X R5, R11, 0x1, R3, P2 ;  /* 0x000000010b057824 */ /* 0x000fe200010e0603 */
[----:B------:R0:W-:Y:S01]  /*8710*/  STL [R1+0xac4], R13 ;  /* 0x000ac40d01007387 */ /* 0x0001e20000100800 */
[----:B------:R-:W-:-:S03]  /*8720*/  IADD3 R6, P0, R24, R2, RZ ;  /* 0x0000000218067210 */ /* 0x000fc60007f1e0ff */
[----:B------:R-:W2:Y:S04]  /*8730*/  LDL.64 R16, [R1+0xbc8] ;  /* 0x000bc80001107983 */ /* 0x000ea80000100a00 */
[----:B------:R-:W3:Y:S04]  /*8740*/  @P1 LDG.E.U16 R8, [R4.64] ;  /* 0x0000000404081981 */ /* 0x000ee8000c1e1500 */
[----:B0-----:R-:W2:Y:S01]  /*8750*/  LDL.64 R12, [R1+0xbd0] ;  /* 0x000bd000010c7983 */ /* 0x001ea20000100a00 */
[----:B------:R-:W-:-:S05]  /*8760*/  IMAD.X R7, R25, 0x1, R3, P0 ;  /* 0x0000000119077824 */ /* 0x000fca00000e0603 */
[----:B------:R2:W3:Y:S04]  /*8770*/  @P1 LDG.E.U16 R9, [R6.64] ;  /* 0x0000000406091981 */ /* 0x0004e8000c1e1500 */
[----:B----4-:R-:W-:Y:S04]  /*8780*/  STL [R1+0xab8], R14 ;  /* 0x000ab80e01007387 */ /* 0x010fe80000100800 */
[----:B------:R0:W-:Y:S04]  /*8790*/  STL [R1+0xabc], R15 ;  /* 0x000abc0f01007387 */ /* 0x0001e80000100800 */
[----:B------:R-:W4:Y:S01]  /*87a0*/  LDL.64 R10, [R1+0xbd8] ;  /* 0x000bd800010a7983 */ /* 0x000f220000100a00 */
[----:B------:R-:W-:-:S02]  /*87b0*/  ISETP.GT.AND P0, PT, R0, 0x7, PT ;  /* 0x000000070000780c */ /* 0x000fc40003f04270 */
[----:B------:R-:W-:Y:S01]  /*87c0*/  PRMT R27, RZ, 0x7610, R27 ;  /* 0x00007610ff1b7816 */ /* 0x000fe2000000001b */
[----:B------:R-:W4:Y:S04]  /*87d0*/  LDL.64 R24, [R1+0xbf0] ;  /* 0x000bf00001187983 */ /* 0x000f280000100a00 */
[----:B0-----:R-:W4:Y:S01]  /*87e0*/  LDL.64 R14, [R1+0xbc0] ;  /* 0x000bc000010e7983 */ /* 0x001f220000100a00 */
[----:B------:R-:W-:Y:S02]  /*87f0*/  PRMT R26, RZ, 0x7610, R26 ;  /* 0x00007610ff1a7816 */ /* 0x000fe4000000001a */
[----:B------:R-:W-:Y:S02]  /*8800*/  PRMT R23, RZ, 0x7610, R23 ;  /* 0x00007610ff177816 */ /* 0x000fe40000000017 */
[----:B------:R-:W-:-:S02]  /*8810*/  PRMT R22, RZ, 0x7610, R22 ;  /* 0x00007610ff167816 */ /* 0x000fc40000000016 */
[-C--:B--2---:R-:W-:Y:S01]  /*8820*/  IADD3 R6, P2, R12, R2.reuse, RZ ;  /* 0x000000020c067210 */ /* 0x084fe20007f5e0ff */
[----:B---3--:R0:W-:Y:S04]  /*8830*/  STL [R1+0xab0], R8 ;  /* 0x000ab00801007387 */ /* 0x0081e80000100800 */
[----:B------:R-:W-:Y:S01]  /*8840*/  IMAD.X R7, R13, 0x1, R3, P2 ;  /* 0x000000010d077824 */ /* 0x000fe200010e0603 */
[----:B------:R1:W-:Y:S04]  /*8850*/  STL [R1+0xab4], R9 ;  /* 0x000ab40901007387 */ /* 0x0003e80000100800 */
[----:B------:R2:W3:Y:S01]  /*8860*/  @P0 LDG.E.U16 R27, [R6.64] ;  /* 0x00000004061b0981 */ /* 0x0004e2000c1e1500 */
[----:B0-----:R-:W-:-:S03]  /*8870*/  IADD3 R8, P1, R16, R2, RZ ;  /* 0x0000000210087210 */ /* 0x001fc60007f3e0ff */
[----:B------:R-:W3:Y:S02]  /*8880*/  LDL.64 R12, [R1+0xbe8] ;  /* 0x000be800010c7983 */ /* 0x000ee40000100a00 */
[----:B-1----:R-:W-:Y:S02]  /*8890*/  IMAD.X R9, R17, 0x1, R3, P1 ;  /* 0x0000000111097824 */ /* 0x002fe400008e0603 */
[----:B------:R-:W3:Y:S04]  /*88a0*/  LDL.LU.64 R16, [R1+0x2228] ;  /* 0x0022280001107983 */ /* 0x000ee80000300a00 */
[----:B------:R0:W3:Y:S01]  /*88b0*/  @P0 LDG.E.U16 R26, [R8.64] ;  /* 0x00000004081a0981 */ /* 0x0000e2000c1e1500 */
[----:B----4-:R-:W-:Y:S01]  /*88c0*/  IADD3 R4, P2, R14, R2, RZ ;  /* 0x000000020e047210 */ /* 0x010fe20007f5e0ff */
[----:B--2---:R-:W-:-:S04]  /*88d0*/  IMAD.MOV.U32 R7, RZ, RZ, R15 ;  /* 0x000000ffff077224 */ /* 0x004fc800078e000f */
[----:B------:R-:W-:Y:S02]  /*88e0*/  IMAD.X R5, R7, 0x1, R3, P2 ;  /* 0x0000000107057824 */ /* 0x000fe400010e0603 */
[----:B------:R-:W-:Y:S01]  /*88f0*/  IMAD.MOV.U32 R6, RZ, RZ, R14 ;  /* 0x000000ffff067224 */ /* 0x000fe200078e000e */
[----:B------:R-:W-:Y:S01]  /*8900*/  IADD3 R6, P3, R10, R2, RZ ;  /* 0x000000020a067210 */ /* 0x000fe20007f7e0ff */
[----:B------:R-:W2:Y:S04]  /*8910*/  LDL.LU.64 R14, [R1+0x2220] ;  /* 0x00222000010e7983 */ /* 0x000ea80000300a00 */
[----:B------:R1:W4:Y:S02]  /*8920*/  @P0 LDG.E.U16 R23, [R4.64] ;  /* 0x0000000404170981 */ /* 0x000324000c1e1500 */
[----:B-1----:R-:W-:-:S04]  /*8930*/  IMAD.MOV.U32 R5, RZ, RZ, R11 ;  /* 0x000000ffff057224 */ /* 0x002fc800078e000b */
[----:B------:R-:W-:-:S05]  /*8940*/  IMAD.X R7, R5, 0x1, R3, P3 ;  /* 0x0000000105077824 */ /* 0x000fca00018e0603 */
[----:B------:R-:W2:Y:S01]  /*8950*/  @P0 LDG.E.U16 R22, [R6.64] ;  /* 0x0000000406160981 */ /* 0x000ea2000c1e1500 */
[----:B------:R-:W-:Y:S01]  /*8960*/  IMAD.MOV.U32 R4, RZ, RZ, R10 ;  /* 0x000000ffff047224 */ /* 0x000fe200078e000a */
[----:B0-----:R-:W-:-:S05]  /*8970*/  IADD3 R8, P2, R24, R2, RZ ;  /* 0x0000000218087210 */ /* 0x001fca0007f5e0ff */
[--C-:B------:R-:W-:Y:S01]  /*8980*/  IMAD.X R9, R25, 0x1, R3.reuse, P2 ;  /* 0x0000000119097824 */ /* 0x100fe200010e0603 */
[----:B---3--:R-:W-:Y:S01]  /*8990*/  IADD3 R4, P3, R12, R2, RZ ;  /* 0x000000020c047210 */ /* 0x008fe20007f7e0ff */
[----:B------:R-:W-:Y:S04]  /*89a0*/  STL [R1+0xaac], R26 ;  /* 0x000aac1a01007387 */ /* 0x000fe80000100800 */
[----:B------:R0:W-:Y:S04]  /*89b0*/  STL [R1+0xaa8], R27 ;  /* 0x000aa81b01007387 */ /* 0x0001e80000100800 */
[----:B------:R-:W3:Y:S04]  /*89c0*/  LDL.64 R10, [R1+0xbf8] ;  /* 0x000bf800010a7983 */ /* 0x000ee80000100a00 */
[----:B0-----:R-:W3:Y:S01]  /*89d0*/  LDL.64 R26, [R1+0xbe0] ;  /* 0x000be000011a7983 */ /* 0x001ee20000100a00 */
[----:B------:R-:W-:-:S03]  /*89e0*/  IMAD.X R5, R13, 0x1, R3, P3 ;  /* 0x000000010d057824 */ /* 0x000fc600018e0603 */
[----:B------:R-:W3:Y:S04]  /*89f0*/  LDL.64 R12, [R1+0xc10] ;  /* 0x000c1000010c7983 */ /* 0x000ee80000100a00 */
[----:B--2---:R-:W-:Y:S04]  /*8a00*/  STL [R1+0xaa0], R22 ;  /* 0x000aa01601007387 */ /* 0x004fe80000100800 */
[----:B----4-:R0:W-:Y:S04]  /*8a10*/  STL [R1+0xaa4], R23 ;  /* 0x000aa41701007387 */ /* 0x0101e80000100800 */
[----:B------:R-:W2:Y:S04]  /*8a20*/  LDL.64 R24, [R1+0xc00] ;  /* 0x000c000001187983 */ /* 0x000ea80000100a00 */
[----:B0-----:R-:W4:Y:S01]  /*8a30*/  LDL.64 R22, [R1+0xc08] ;  /* 0x000c080001167983 */ /* 0x001f220000100a00 */
[----:B------:R-:W-:-:S02]  /*8a40*/  ISETP.GT.AND P1, PT, R0, 0x8, PT ;  /* 0x000000080000780c */ /* 0x000fc40003f24270 */
[----:B------:R-:W-:Y:S02]  /*8a50*/  PRMT R15, RZ, 0x7610, R15 ;  /* 0x00007610ff0f7816 */ /* 0x000fe4000000000f */
[----:B------:R-:W-:Y:S02]  /*8a60*/  PRMT R14, RZ, 0x7610, R14 ;  /* 0x00007610ff0e7816 */ /* 0x000fe4000000000e */
[----:B------:R-:W-:Y:S02]  /*8a70*/  PRMT R17, RZ, 0x7610, R17 ;  /* 0x00007610ff117816 */ /* 0x000fe40000000011 */
[----:B------:R-:W-:-:S05]  /*8a80*/  PRMT R16, RZ, 0x7610, R16 ;  /* 0x00007610ff107816 */ /* 0x000fca0000000010 */
[----:B------:R3:W2:Y:S04]  /*8a90*/  @P1 LDG.E.U16 R15, [R4.64] ;  /* 0x00000004040f1981 */ /* 0x0006a8000c1e1500 */
[----:B------:R4:W2:Y:S01]  /*8aa0*/  @P1 LDG.E.U16 R17, [R8.64] ;  /* 0x0000000408111981 */ /* 0x0008a2000c1e1500 */
[----:B------:R-:W-:Y:S02]  /*8ab0*/  PRMT R28, RZ, 0x7610, R28 ;  /* 0x00007610ff1c7816 */ /* 0x000fe4000000001c */
[----:B------:R-:W-:Y:S02]  /*8ac0*/  PRMT R29, RZ, 0x7610, R29 ;  /* 0x00007610ff1d7816 */ /* 0x000fe4000000001d */
[-C--:B---3--:R-:W-:Y:S02]  /*8ad0*/  IADD3 R4, P2, R10, R2.reuse, RZ ;  /* 0x000000020a047210 */ /* 0x088fe40007f5e0ff */
[----:B------:R-:W-:-:S03]  /*8ae0*/  IADD3 R6, P0, R26, R2, RZ ;  /* 0x000000021a067210 */ /* 0x000fc60007f1e0ff */
[--C-:B------:R-:W-:Y:S02]  /*8af0*/  IMAD.X R5, R11, 0x1, R3.reuse, P2 ;  /* 0x000000010b057824 */ /* 0x100fe400010e0603 */
[----:B------:R-:W3:Y:S01]  /*8b00*/  LDL.64 R10, [R1+0xc18] ;  /* 0x000c1800010a7983 */ /* 0x000ee20000100a00 */
[----:B------:R-:W-:Y:S01]  /*8b10*/  IMAD.X R7, R27, 0x1, R3, P0 ;  /* 0x000000011b077824 */ /* 0x000fe200000e0603 */
[----:B------:R-:W-:Y:S02]  /*8b20*/  ISETP.GT.AND P0, PT, R0, 0x9, PT ;  /* 0x000000090000780c */ /* 0x000fe40003f04270 */
[----:B------:R2:W3:Y:S04]  /*8b30*/  @P1 LDG.E.U16 R16, [R4.64] ;  /* 0x0000000404101981 */ /* 0x0004e8000c1e1500 */
[----:B------:R0:W3:Y:S04]  /*8b40*/  @P1 LDG.E.U16 R14, [R6.64] ;  /* 0x00000004060e1981 */ /* 0x0000e8000c1e1500 */
[----:B------:R-:W3:Y:S01]  /*8b50*/  LDL.64 R26, [R1+0xc30] ;  /* 0x000c3000011a7983 */ /* 0x000ee20000100a00 */
[----:B0-----:R-:W-:-:S05]  /*8b60*/  IADD3 R6, P2, R12, R2, RZ ;  /* 0x000000020c067210 */ /* 0x001fca0007f5e0ff */
[----:B------:R-:W-:Y:S02]  /*8b70*/  IMAD.X R7, R13, 0x1, R3, P2 ;  /* 0x000000010d077824 */ /* 0x000fe400010e0603 */
[----:B------:R-:W3:Y:S04]  /*8b80*/  LDL.64 R12, [R1+0xc28] ;  /* 0x000c2800010c7983 */ /* 0x000ee80000100a00 */
[----:B------:R0:W3:Y:S01]  /*8b90*/  @P0 LDG.E.U16 R29, [R6.64] ;  /* 0x00000004061d0981 */ /* 0x0000e2000c1e1500 */
[----:B----4-:R-:W-:-:S05]  /*8ba0*/  IADD3 R8, P1, R22, R2, RZ ;  /* 0x0000000216087210 */ /* 0x010fca0007f3e0ff */
[----:B------:R-:W-:Y:S02]  /*8bb0*/  IMAD.X R9, R23, 0x1, R3, P1 ;  /* 0x0000000117097824 */ /* 0x000fe400008e0603 */
[----:B------:R-:W4:Y:S04]  /*8bc0*/  LDL.LU.64 R22, [R1+0x2218] ;  /* 0x0022180001167983 */ /* 0x000f280000300a00 */
[----:B------:R1:W4:Y:S01]  /*8bd0*/  @P0 LDG.E.U16 R28, [R8.64] ;  /* 0x00000004081c0981 */ /* 0x000322000c1e1500 */
[----:B--2---:R-:W-:Y:S01]  /*8be0*/  IADD3 R4, P2, R24, R2, RZ ;  /* 0x0000000218047210 */ /* 0x004fe20007f5e0ff */
[----:B0-----:R-:W-:Y:S02]  /*8bf0*/  IMAD.MOV.U32 R6, RZ, RZ, R24 ;  /* 0x000000ffff067224 */ /* 0x001fe400078e0018 */
[----:B------:R-:W-:-:S02]  /*8c00*/  IMAD.MOV.U32 R7, RZ, RZ, R25 ;  /* 0x000000ffff077224 */ /* 0x000fc400078e0019 */
[----:B------:R-:W2:Y:S02]  /*8c10*/  LDL.LU.64 R24, [R1+0x2210] ;  /* 0x0022100001187983 */ /* 0x000ea40000300a00 */
[----:B------:R-:W-:Y:S01]  /*8c20*/  IMAD.X R5, R7, 0x1, R3, P2 ;  /* 0x0000000107057824 */ /* 0x000fe200010e0603 */
[----:B------:R-:W-:Y:S02]  /*8c30*/  ISETP.GT.AND P1, PT, R0, 0xa, PT ;  /* 0x0000000a0000780c */ /* 0x000fe40003f24270 */
[-C--:B---3--:R-:W-:Y:S02]  /*8c40*/  IADD3 R6, P3, R10, R2.reuse, RZ ;  /* 0x000000020a067210 */ /* 0x088fe40007f7e0ff */
[----:B-1----:R-:W-:-:S05]  /*8c50*/  IADD3 R8, P2, R26, R2, RZ ;  /* 0x000000021a087210 */ /* 0x002fca0007f5e0ff */
[----:B------:R-:W-:Y:S01]  /*8c60*/  IMAD.X R9, R27, 0x1, R3, P2 ;  /* 0x000000011b097824 */ /* 0x000fe200010e0603 */
[----:B----4-:R-:W-:Y:S01]  /*8c70*/  PRMT R23, RZ, 0x7610, R23 ;  /* 0x00007610ff177816 */ /* 0x010fe20000000017 */
[----:B------:R-:W-:Y:S05]  /*8c80*/  STL [R1+0x910], R28 ;  /* 0x0009101c01007387 */ /* 0x000fea0000100800 */
[----:B------:R0:W3:Y:S01]  /*8c90*/  @P0 LDG.E.U16 R23, [R4.64] ;  /* 0x0000000404170981 */ /* 0x0000e2000c1e1500 */
[----:B------:R-:W-:-:S03]  /*8ca0*/  PRMT R22, RZ, 0x7610, R22 ;  /* 0x00007610ff167816 */ /* 0x000fc60000000016 */
[----:B------:R1:W-:Y:S01]  /*8cb0*/  STL [R1+0x918], R29 ;  /* 0x0009181d01007387 */ /* 0x0003e20000100800 */
[----:B0-----:R-:W-:Y:S02]  /*8cc0*/  IMAD.MOV.U32 R4, RZ, RZ, R10 ;  /* 0x000000ffff047224 */ /* 0x001fe400078e000a */
[----:B------:R-:W-:Y:S02]  /*8cd0*/  IMAD.MOV.U32 R5, RZ, RZ, R11 ;  /* 0x000000ffff057224 */ /* 0x000fe400078e000b */
[----:B------:R-:W4:Y:S02]  /*8ce0*/  LDL.64 R10, [R1+0xc38] ;  /* 0x000c3800010a7983 */ /* 0x000f240000100a00 */
[----:B------:R-:W-:Y:S02]  /*8cf0*/  IMAD.X R7, R5, 0x1, R3, P3 ;  /* 0x0000000105077824 */ /* 0x000fe400018e0603 */
[----:B-1----:R-:W3:Y:S04]  /*8d00*/  LDL.64 R28, [R1+0xc20] ;  /* 0x000c2000011c7983 */ /* 0x002ee80000100a00 */
[----:B------:R3:W3:Y:S01]  /*8d10*/  @P0 LDG.E.U16 R22, [R6.64] ;  /* 0x0000000406160981 */ /* 0x0006e2000c1e1500 */
[----:B------:R-:W-:-:S02]  /*8d20*/  IADD3 R4, P3, R12, R2, RZ ;  /* 0x000000020c047210 */ /* 0x000fc40007f7e0ff */
[----:B--2---:R-:W-:Y:S01]  /*8d30*/  PRMT R24, RZ, 0x7610, R24 ;  /* 0x00007610ff187816 */ /* 0x004fe20000000018 */
[----:B------:R-:W2:Y:S01]  /*8d40*/  LDL.LU.64 R26, [R1+0x2208] ;  /* 0x00220800011a7983 */ /* 0x000ea20000300a00 */
[----:B------:R-:W-:Y:S01]  /*8d50*/  PRMT R25, RZ, 0x7610, R25 ;  /* 0x00007610ff197816 */ /* 0x000fe20000000019 */
[----:B------:R-:W-:-:S05]  /*8d60*/  IMAD.X R5, R13, 0x1, R3, P3 ;  /* 0x000000010d057824 */ /* 0x000fca00018e0603 */
[----:B------:R4:W2:Y:S04]  /*8d70*/  @P1 LDG.E.U16 R24, [R4.64] ;  /* 0x0000000404181981 */ /* 0x0008a8000c1e1500 */
[----:B------:R0:W2:Y:S02]  /*8d80*/  @P1 LDG.E.U16 R25, [R8.64] ;  /* 0x0000000408191981 */ /* 0x0000a4000c1e1500 */
[----:B0-----:R-:W-:Y:S02]  /*8d90*/  PRMT R8, RZ, 0x7610, R8 ;  /* 0x00007610ff087816 */ /* 0x001fe40000000008 */
[----:B------:R-:W-:Y:S02]  /*8da0*/  PRMT R9, RZ, 0x7610, R9 ;  /* 0x00007610ff097816 */ /* 0x000fe40000000009 */
[----:B----4-:R-:W-:-:S02]  /*8db0*/  IADD3 R4, P2, R10, R2, RZ ;  /* 0x000000020a047210 */ /* 0x010fc40007f5e0ff */
[----:B---3--:R-:W-:-:S03]  /*8dc0*/  IADD3 R6, P0, R28, R2, RZ ;  /* 0x000000021c067210 */ /* 0x008fc60007f1e0ff */
[--C-:B------:R-:W-:Y:S01]  /*8dd0*/  IMAD.X R5, R11, 0x1, R3.reuse, P2 ;  /* 0x000000010b057824 */ /* 0x100fe200010e0603 */
[----:B------:R-:W-:Y:S01]  /*8de0*/  STL [R1+0x914], R22 ;  /* 0x0009141601007387 */ /* 0x000fe20000100800 */
[----:B------:R-:W-:-:S03]  /*8df0*/  IMAD.X R7, R29, 0x1, R3, P0 ;  /* 0x000000011d077824 */ /* 0x000fc600000e0603 */
[----:B------:R0:W-:Y:S04]  /*8e00*/  STL [R1+0x90c], R23 ;  /* 0x00090c1701007387 */ /* 0x0001e80000100800 */
[----:B------:R-:W3:Y:S04]  /*8e10*/  @P1 LDG.E.U16 R8, [R4.64] ;  /* 0x0000000404081981 */ /* 0x000ee8000c1e1500 */
[----:B------:R-:W4:Y:S04]  /*8e20*/  LDL.64 R12, [R1+0xc48] ;  /* 0x000c4800010c7983 */ /* 0x000f280000100a00 */
[----:B0-----:R-:W4:Y:S04]  /*8e30*/  LDL.64 R22, [R1+0xc50] ;  /* 0x000c500001167983 */ /* 0x001f280000100a00 */
[----:B------:R4:W4:Y:S04]  /*8e40*/  @P1 LDG.E.U16 R9, [R6.64] ;  /* 0x0000000406091981 */ /* 0x000928000c1e1500 */
[----:B--2---:R-:W-:Y:S04]  /*8e50*/  STL [R1+0xa98], R24 ;  /* 0x000a981801007387 */ /* 0x004fe80000100800 */
[----:B------:R0:W-:Y:S01]  /*8e60*/  STL [R1+0xa9c], R25 ;  /* 0x000a9c1901007387 */ /* 0x0001e20000100800 */
[----:B------:R-:W-:-:S03]  /*8e70*/  ISETP.GT.AND P0, PT, R0, 0xb, PT ;  /* 0x0000000b0000780c */ /* 0x000fc60003f04270 */
[----:B------:R-:W2:Y:S04]  /*8e80*/  LDL.64 R10, [R1+0xc58] ;  /* 0x000c5800010a7983 */ /* 0x000ea80000100a00 */
[----:B------:R-:W2:Y:S04]  /*8e90*/  LDL.64 R28, [R1+0xc70] ;  /* 0x000c7000011c7983 */ /* 0x000ea80000100a00 */
[----:B0-----:R-:W2:Y:S01]  /*8ea0*/  LDL.64 R24, [R1+0xc40] ;  /* 0x000c400001187983 */ /* 0x001ea20000100a00 */
[----:B------:R-:W-:Y:S02]  /*8eb0*/  PRMT R26, RZ, 0x7610, R26 ;  /* 0x00007610ff1a7816 */ /* 0x000fe4000000001a */
[----:B------:R-:W-:Y:S01]  /*8ec0*/  PRMT R27, RZ, 0x7610, R27 ;  /* 0x00007610ff1b7816 */ /* 0x000fe2000000001b */
[----:B---3--:R0:W-:Y:S01]  /*8ed0*/  STL [R1+0xa90], R8 ;  /* 0x000a900801007387 */ /* 0x0081e20000100800 */
[----:B----4-:R-:W-:-:S02]  /*8ee0*/  IADD3 R6, P2, R22, R2, RZ ;  /* 0x0000000216067210 */ /* 0x010fc40007f5e0ff */
[----:B0-----:R-:W-:Y:S01]  /*8ef0*/  IADD3 R8, P1, R12, R2, RZ ;  /* 0x000000020c087210 */ /* 0x001fe20007f3e0ff */
[----:B------:R0:W-:Y:S02]  /*8f00*/  STL [R1+0xa94], R9 ;  /* 0x000a940901007387 */ /* 0x0001e40000100800 */
[--C-:B------:R-:W-:Y:S02]  /*8f10*/  IMAD.X R7, R23, 0x1, R3.reuse, P2 ;  /* 0x0000000117077824 */ /* 0x100fe400010e0603 */
[----:B------:R-:W3:Y:S04]  /*8f20*/  LDL.64 R22, [R1+0xc68] ;  /* 0x000c680001167983 */ /* 0x000ee80000100a00 */
[----:B------:R1:W4:Y:S01]  /*8f30*/  @P0 LDG.E.U16 R27, [R6.64] ;  /* 0x00000004061b0981 */ /* 0x000322000c1e1500 */
[----:B0-----:R-:W-:-:S03]  /*8f40*/  IMAD.X R9, R13, 0x1, R3, P1 ;  /* 0x000000010d097824 */ /* 0x001fc600008e0603 */
[----:B------:R-:W3:Y:S04]  /*8f50*/  LDL.LU.64 R12, [R1+0x2200] ;  /* 0x00220000010c7983 */ /* 0x000ee80000300a00 */
[----:B------:R0:W4:Y:S01]  /*8f60*/  @P0 LDG.E.U16 R26, [R8.64] ;  /* 0x00000004081a0981 */ /* 0x000122000c1e1500 */
[-C--:B--2---:R-:W-:Y:S01]  /*8f70*/  IADD3 R4, P2, R24, R2.reuse, RZ ;  /* 0x0000000218047210 */ /* 0x084fe20007f5e0ff */
[----:B-1----:R-:W-:Y:S02]  /*8f80*/  IMAD.MOV.U32 R6, RZ, RZ, R24 ;  /* 0x000000ffff067224 */ /* 0x002fe400078e0018 */
[----:B------:R-:W-:Y:S02]  /*8f90*/  IMAD.MOV.U32 R7, RZ, RZ, R25 ;  /* 0x000000ffff077224 */ /* 0x000fe400078e0019 */
[----:B------:R-:W2:Y:S02]  /*8fa0*/  LDL.LU.64 R24, [R1+0x21f8] ;  /* 0x0021f80001187983 */ /* 0x000ea40000300a00 */
[----:B------:R-:W-:Y:S01]  /*8fb0*/  IMAD.X R5, R7, 0x1, R3, P2 ;  /* 0x0000000107057824 */ /* 0x000fe200010e0603 */
[----:B------:R-:W-:-:S02]  /*8fc0*/  IADD3 R6, P3, R10, R2, RZ ;  /* 0x000000020a067210 */ /* 0x000fc40007f7e0ff */
[----:B------:R-:W-:Y:S02]  /*8fd0*/  ISETP.GT.AND P1, PT, R0, 0xc, PT ;  /* 0x0000000c0000780c */ /* 0x000fe40003f24270 */
[----:B0-----:R-:W-:-:S05]  /*8fe0*/  IADD3 R8, P2, R28, R2, RZ ;  /* 0x000000021c087210 */ /* 0x001fca0007f5e0ff */
[----:B------:R-:W-:Y:S01]  /*8ff0*/  IMAD.X R9, R29, 0x1, R3, P2 ;  /* 0x000000011d097824 */ /* 0x000fe200010e0603 */
[----:B---3--:R-:W-:Y:S01]  /*9000*/  PRMT R13, RZ, 0x7610, R13 ;  /* 0x00007610ff0d7816 */ /* 0x008fe2000000000d */
[----:B----4-:R-:W-:Y:S05]  /*9010*/  STL [R1+0xa8c], R26 ;  /* 0x000a8c1a01007387 */ /* 0x010fea0000100800 */
        /* <DEDUP_REMOVED lines=29> */
[----:B------:R0:W-:Y:S04]  /*91f0*/  STL [R1+0xa7c], R25 ;  /* 0x000a7c1901007387 */ /* 0x0001e80000100800 */
[----:B------:R-:W2:Y:S04]  /*9200*/  LDL.64 R10, [R1+0xc98] ;  /* 0x000c9800010a7983 */ /* 0x000ea80000100a00 */
[----:B------:R-:W2:Y:S04]  /*9210*/  LDL.64 R26, [R1+0xcb0] ;  /* 0x000cb000011a7983 */ /* 0x000ea80000100a00 */
[----:B0-----:R-:W2:Y:S01]  /*9220*/  LDL.64 R24, [R1+0xc80] ;  /* 0x000c800001187983 */ /* 0x001ea20000100a00 */
[----:B------:R-:W-:-:S02]  /*9230*/  ISETP.GT.AND P0, PT, R0, 0xd, PT ;  /* 0x0000000d0000780c */ /* 0x000fc40003f04270 */
[----:B------:R-:W-:Y:S02]  /*9240*/  PRMT R28, RZ, 0x7610, R28 ;  /* 0x00007610ff1c7816 */ /* 0x000fe4000000001c */
[----:B------:R-:W-:Y:S01]  /*9250*/  PRMT R29, RZ, 0x7610, R29 ;  /* 0x00007610ff1d7816 */ /* 0x000fe2000000001d */
[----:B---3--:R0:W-:Y:S01]  /*9260*/  STL [R1+0xa70], R8 ;  /* 0x000a700801007387 */ /* 0x0081e20000100800 */
[-C--:B----4-:R-:W-:Y:S02]  /*9270*/  IADD3 R6, P2, R12, R2.reuse, RZ ;  /* 0x000000020c067210 */ /* 0x090fe40007f5e0ff */
        /* <DEDUP_REMOVED lines=17> */
[----:B---3--:R-:W-:Y:S02]  /*9390*/  PRMT R23, RZ, 0x7610, R23 ;  /* 0x00007610ff177816 */ /* 0x008fe40000000017 */
[----:B------:R-:W-:-:S04]  /*93a0*/  PRMT R22, RZ, 0x7610, R22 ;  /* 0x00007610ff167816 */ /* 0x000fc80000000016 */
[----:B------:R0:W3:Y:S04]  /*93b0*/  @P0 LDG.E.U16 R23, [R4.64] ;  /* 0x0000000404170981 */ /* 0x0000e8000c1e1500 */
[----:B----4-:R-:W-:Y:S01]  /*93c0*/  STL [R1+0xa6c], R28 ;  /* 0x000a6c1c01007387 */ /* 0x010fe20000100800 */
[----:B0-----:R-:W-:Y:S02]  /*93d0*/  IMAD.MOV.U32 R5, RZ, RZ, R11 ;  /* 0x000000ffff057224 */ /* 0x001fe400078e000b */
[----:B------:R-:W-:Y:S02]  /*93e0*/  IMAD.MOV.U32 R4, RZ, RZ, R10 ;  /* 0x000000ffff047224 */ /* 0x000fe400078e000a */
[----:B------:R-:W-:Y:S01]  /*93f0*/  IMAD.X R7, R5, 0x1, R3, P3 ;  /* 0x0000000105077824 */ /* 0x000fe200018e0603 */
[----:B------:R-:W-:Y:S01]  /*9400*/  IADD3 R4, P3, R12, R2, RZ ;  /* 0x000000020c047210 */ /* 0x000fe20007f7e0ff */
[----:B------:R0:W-:Y:S01]  /*9410*/  STL [R1+0xa68], R29 ;  /* 0x000a681d01007387 */ /* 0x0001e20000100800 */
[----:B--2---:R-:W-:-:S03]  /*9420*/  PRMT R24, RZ, 0x7610, R24 ;  /* 0x00007610ff187816 */ /* 0x004fc60000000018 */
[----:B------:R-:W2:Y:S01]  /*9430*/  LDL.64 R10, [R1+0xcb8] ;  /* 0x000cb800010a7983 */ /* 0x000ea20000100a00 */
[----:B------:R-:W-:Y:S01]  /*9440*/  PRMT R25, RZ, 0x7610, R25 ;  /* 0x00007610ff197816 */ /* 0x000fe20000000019 */
[----:B------:R-:W-:Y:S02]  /*9450*/  IMAD.X R5, R13, 0x1, R3, P3 ;  /* 0x000000010d057824 */ /* 0x000fe400018e0603 */
[----:B------:R-:W4:Y:S04]  /*9460*/  @P0 LDG.E.U16 R22, [R6.64] ;  /* 0x0000000406160981 */ /* 0x000f28000c1e1500 */
[----:B0-----:R-:W3:Y:S04]  /*9470*/  LDL.64 R28, [R1+0xca0] ;  /* 0x000ca000011c7983 */ /* 0x001ee80000100a00 */
[----:B------:R2:W3:Y:S04]  /*9480*/  @P1 LDG.E.U16 R24, [R4.64] ;  /* 0x0000000404181981 */ /* 0x0004e8000c1e1500 */
[----:B------:R0:W3:Y:S04]  /*9490*/  @P1 LDG.E.U16 R25, [R8.64] ;  /* 0x0000000408191981 */ /* 0x0000e8000c1e1500 */
[----:B------:R-:W3:Y:S01]  /*94a0*/  LDL.LU.64 R26, [R1+0x21d8] ;  /* 0x0021d800011a7983 */ /* 0x000ee20000300a00 */
[----:B0-----:R-:W-:-:S02]  /*94b0*/  PRMT R8, RZ, 0x7610, R8 ;  /* 0x00007610ff087816 */ /* 0x001fc40000000008 */
[----:B------:R-:W-:Y:S02]  /*94c0*/  PRMT R9, RZ, 0x7610, R9 ;  /* 0x00007610ff097816 */ /* 0x000fe40000000009 */
[-C--:B--2---:R-:W-:Y:S01]  /*94d0*/  IADD3 R4, P2, R10, R2.reuse, RZ ;  /* 0x000000020a047210 */ /* 0x084fe20007f5e0ff */
[----:B----4-:R-:W-:Y:S04]  /*94e0*/  STL [R1+0xa60], R22 ;  /* 0x000a601601007387 */ /* 0x010fe80000100800 */
[----:B------:R-:W-:Y:S01]  /*94f0*/  IMAD.X R5, R11, 0x1, R3, P2 ;  /* 0x000000010b057824 */ /* 0x000fe200010e0603 */
[----:B---3--:R0:W-:Y:S01]  /*9500*/  STL [R1+0xa64], R23 ;  /* 0x000a641701007387 */ /* 0x0081e20000100800 */
[----:B------:R-:W-:-:S03]  /*9510*/  IADD3 R6, P0, R28, R2, RZ ;  /* 0x000000021c067210 */ /* 0x000fc60007f1e0ff */
[----:B------:R-:W2:Y:S04]  /*9520*/  LDL.64 R12, [R1+0xcc8] ;  /* 0x000cc800010c7983 */ /* 0x000ea80000100a00 */
[----:B------:R-:W3:Y:S04]  /*9530*/  @P1 LDG.E.U16 R8, [R4.64] ;  /* 0x0000000404081981 */ /* 0x000ee8000c1e1500 */
[----:B0-----:R-:W4:Y:S01]  /*9540*/  LDL.64 R22, [R1+0xcd0] ;  /* 0x000cd00001167983 */ /* 0x001f220000100a00 */
[----:B------:R-:W-:-:S03]  /*9550*/  IMAD.X R7, R29, 0x1, R3, P0 ;  /* 0x000000011d077824 */ /* 0x000fc600000e0603 */
[----:B------:R-:W-:Y:S04]  /*9560*/  STL [R1+0xa58], R24 ;  /* 0x000a581801007387 */ /* 0x000fe80000100800 */
[----:B------:R0:W-:Y:S04]  /*9570*/  STL [R1+0xa5c], R25 ;  /* 0x000a5c1901007387 */ /* 0x0001e80000100800 */
[----:B------:R4:W2:Y:S01]  /*9580*/  @P1 LDG.E.U16 R9, [R6.64] ;  /* 0x0000000406091981 */ /* 0x0008a2000c1e1500 */
[----:B------:R-:W-:-:S03]  /*9590*/  ISETP.GT.AND P0, PT, R0, 0xf, PT ;  /* 0x0000000f0000780c */ /* 0x000fc60003f04270 */
[----:B------:R-:W2:Y:S04]  /*95a0*/  LDL.64 R28, [R1+0xcd8] ;  /* 0x000cd800011c7983 */ /* 0x000ea80000100a00 */
[----:B0-----:R-:W2:Y:S04]  /*95b0*/  LDL.64 R24, [R1+0xcc0] ;  /* 0x000cc00001187983 */ /* 0x001ea80000100a00 */
[----:B------:R-:W2:Y:S01]  /*95c0*/  LDL.64 R10, [R1+0xcf0] ;  /* 0x000cf000010a7983 */ /* 0x000ea20000100a00 */
[----:B------:R-:W-:Y:S02]  /*95d0*/  PRMT R18, RZ, 0x7610, R18 ;  /* 0x00007610ff127816 */ /* 0x000fe40000000012 */
[----:B------:R-:W-:-:S02]  /*95e0*/  PRMT R19, RZ, 0x7610, R19 ;  /* 0x00007610ff137816 */ /* 0x000fc40000000013 */
[-C--:B----4-:R-:W-:Y:S01]  /*95f0*/  IADD3 R6, P2, R22, R2.reuse, RZ ;  /* 0x0000000216067210 */ /* 0x090fe20007f5e0ff */
[----:B---3--:R2:W-:Y:S04]  /*9600*/  STL [R1+0xa50], R8 ;  /* 0x000a500801007387 */ /* 0x0085e80000100800 */
[----:B------:R-:W-:Y:S01]  /*9610*/  IMAD.X R7, R23, 0x1, R3, P2 ;  /* 0x0000000117077824 */ /* 0x000fe200010e0603 */
[----:B--2---:R-:W-:Y:S01]  /*9620*/  IADD3 R8, P1, R12, R2, RZ ;  /* 0x000000020c087210 */ /* 0x004fe20007f3e0ff */
[----:B------:R0:W-:Y:S01]  /*9630*/  STL [R1+0xa54], R9 ;  /* 0x000a540901007387 */ /* 0x0001e20000100800 */
[----:B------:R-:W-:-:S03]  /*9640*/  PRMT R27, RZ, 0x7610, R27 ;  /* 0x00007610ff1b7816 */ /* 0x000fc6000000001b */
[----:B------:R-:W2:Y:S01]  /*9650*/  LDL.64 R22, [R1+0xce8] ;  /* 0x000ce80001167983 */ /* 0x000ea20000100a00 */
[----:B------:R-:W-:-:S03]  /*9660*/  IADD3 R4, P2, R24, R2, RZ ;  /* 0x0000000218047210 */ /* 0x000fc60007f5e0ff */
[----:B------:R1:W3:Y:S01]  /*9670*/  @P0 LDG.E.U16 R27, [R6.64] ;  /* 0x00000004061b0981 */ /* 0x0002e2000c1e1500 */
[--C-:B0-----:R-:W-:Y:S02]  /*9680*/  IMAD.X R9, R13, 0x1, R3.reuse, P1 ;  /* 0x000000010d097824 */ /* 0x101fe400008e0603 */
[----:B------:R-:W-:Y:S01]  /*9690*/  IMAD.X R5, R25, 0x1, R3, P2 ;  /* 0x0000000119057824 */ /* 0x000fe200010e0603 */
[----:B------:R-:W4:Y:S04]  /*96a0*/  LDL.LU.64 R12, [R1+0x21d0] ;  /* 0x0021d000010c7983 */ /* 0x000f280000300a00 */
[----:B------:R-:W2:Y:S04]  /*96b0*/  @P0 LDG.E.U16 R18, [R4.64] ;  /* 0x0000000404120981 */ /* 0x000ea8000c1e1500 */
[----:B------:R0:W3:Y:S01]  /*96c0*/  @P0 LDG.E.U16 R19, [R8.64] ;  /* 0x0000000408130981 */ /* 0x0000e2000c1e1500 */
[----:B-1----:R-:W-:-:S03]  /*96d0*/  IADD3 R6, P3, R28, R2, RZ ;  /* 0x000000021c067210 */ /* 0x002fc60007f7e0ff */
[----:B------:R-:W4:Y:S02]  /*96e0*/  LDL.64 R24, [R1+0xce0] ;  /* 0x000ce00001187983 */ /* 0x000f240000100a00 */
[----:B------:R-:W-:Y:S01]  /*96f0*/  IMAD.X R7, R29, 0x1, R3, P3 ;  /* 0x000000011d077824 */ /* 0x000fe200018e0603 */
[----:B0-----:R-:W-:-:S05]  /*9700*/  IADD3 R8, P2, R10, R2, RZ ;  /* 0x000000020a087210 */ /* 0x001fca0007f5e0ff */
[----:B------:R-:W-:Y:S01]  /*9710*/  IMAD.X R9, R11, 0x1, R3, P2 ;  /* 0x000000010b097824 */ /* 0x000fe200010e0603 */
[----:B--2---:R-:W-:Y:S04]  /*9720*/  STL [R1+0xa44], R18 ;  /* 0x000a441201007387 */ /* 0x004fe80000100800 */
[----:B---3--:R0:W-:Y:S04]  /*9730*/  STL [R1+0xa4c], R19 ;  /* 0x000a4c1301007387 */ /* 0x0081e80000100800 */
[----:B------:R-:W2:Y:S04]  /*9740*/  LDL.64 R28, [R1+0xd10] ;  /* 0x000d1000011c7983 */ /* 0x000ea80000100a00 */
[----:B0-----:R-:W3:Y:S04]  /*9750*/  LDL.64 R18, [R1+0xcf8] ;  /* 0x000cf80001127983 */ /* 0x001ee80000100a00 */
[----:B------:R-:W3:Y:S01]  /*9760*/  LDL.LU.64 R10, [R1+0x21c8] ;  /* 0x0021c800010a7983 */ /* 0x000ee20000300a00 */
[----:B------:R-:W-:-:S02]  /*9770*/  ISETP.GT.AND P1, PT, R0, 0x10, PT ;  /* 0x000000100000780c */ /* 0x000fc40003f24270 */
[----:B------:R-:W-:Y:S02]  /*9780*/  PRMT R26, RZ, 0x7610, R26 ;  /* 0x00007610ff1a7816 */ /* 0x000fe4000000001a */
[----:B----4-:R-:W-:-:S04]  /*9790*/  PRMT R13, RZ, 0x7610, R13 ;  /* 0x00007610ff0d7816 */ /* 0x010fc8000000000d */
[----:B------:R0:W4:Y:S01]  /*97a0*/  @P0 LDG.E.U16 R26, [R6.64] ;  /* 0x00000004061a0981 */ /* 0x000122000c1e1500 */
[----:B------:R-:W-:Y:S02]  /*97b0*/  ISETP.GT.AND P0, PT, R0, 0x11, PT ;  /* 0x000000110000780c */ /* 0x000fe40003f04270 */
[-C--:B------:R-:W-:Y:S02]  /*97c0*/  IADD3 R4, P3, R22, R2.reuse, RZ ;  /* 0x0000000216047210 */ /* 0x080fe40007f7e0ff */
[----:B------:R2:W4:Y:S01]  /*97d0*/  @P1 LDG.E.U16 R13, [R8.64] ;  /* 0x00000004080d1981 */ /* 0x000522000c1e1500 */
[----:B0-----:R-:W-:-:S05]  /*97e0*/  IADD3 R6, P2, R24, R2, RZ ;  /* 0x0000000218067210 */ /* 0x001fca0007f5e0ff */
[--C-:B------:R-:W-:Y:S02]  /*97f0*/  IMAD.X R7, R25, 0x1, R3.reuse, P2 ;  /* 0x0000000119077824 */ /* 0x100fe400010e0603 */
[----:B------:R-:W-:Y:S02]  /*9800*/  IMAD.X R5, R23, 0x1, R3, P3 ;  /* 0x0000000117057824 */ /* 0x000fe400018e0603 */
[----:B------:R-:W4:Y:S01]  /*9810*/  LDL.64 R22, [R1+0xd08] ;  /* 0x000d080001167983 */ /* 0x000f220000100a00 */
[----:B--2---:R-:W-:Y:S02]  /*9820*/  IADD3 R8, P2, R28, R2, RZ ;  /* 0x000000021c087210 */ /* 0x004fe40007f5e0ff */
[----:B---3--:R-:W-:-:S03]  /*9830*/  PRMT R10, RZ, 0x7610, R10 ;  /* 0x00007610ff0a7816 */ /* 0x008fc6000000000a */
[----:B------:R-:W-:-:S03]  /*9840*/  IMAD.X R9, R29, 0x1, R3, P2 ;  /* 0x000000011d097824 */ /* 0x000fc600010e0603 */
[----:B------:R0:W2:Y:S02]  /*9850*/  @P1 LDG.E.U16 R10, [R6.64] ;  /* 0x00000004060a1981 */ /* 0x0000a4000c1e1500 */
[----:B0-----:R-:W-:-:S06]  /*9860*/  PRMT R6, RZ, 0x7610, R6 ;  /* 0x00007610ff067816 */ /* 0x001fcc0000000006 */
[----:B------:R-:W3:Y:S01]  /*9870*/  @P0 LDG.E.U16 R6, [R8.64] ;  /* 0x0000000408060981 */ /* 0x000ee2000c1e1500 */
[----:B------:R-:W-:-:S06]  /*9880*/  PRMT R11, RZ, 0x7610, R11 ;  /* 0x00007610ff0b7816 */ /* 0x000fcc000000000b */
[----:B------:R0:W2:Y:S01]  /*9890*/  @P1 LDG.E.U16 R11, [R4.64] ;  /* 0x00000004040b1981 */ /* 0x0000a2000c1e1500 */
[----:B------:R-:W-:Y:S02]  /*98a0*/  PRMT R12, RZ, 0x7610, R12 ;  /* 0x00007610ff0c7816 */ /* 0x000fe4000000000c */
[----:B0-----:R-:W-:-:S05]  /*98b0*/  IADD3 R4, P3, R18, R2, RZ ;  /* 0x0000000212047210 */ /* 0x001fca0007f7e0ff */
[----:B------:R-:W-:Y:S01]  /*98c0*/  IMAD.X R5, R19, 0x1, R3, P3 ;  /* 0x0000000113057824 */ /* 0x000fe200018e0603 */
[----:B----4-:R-:W-:Y:S04]  /*98d0*/  STL [R1+0xa40], R26 ;  /* 0x000a401a01007387 */ /* 0x010fe80000100800 */
[----:B------:R0:W4:Y:S04]  /*98e0*/  @P1 LDG.E.U16 R12, [R4.64] ;  /* 0x00000004040c1981 */ /* 0x000128000c1e1500 */
[----:B------:R1:W-:Y:S04]  /*98f0*/  STL [R1+0xa48], R27 ;  /* 0x000a481b01007387 */ /* 0x0003e80000100800 */
[----:B------:R-:W2:Y:S01]  /*9900*/  LDL.64 R24, [R1+0xd18] ;  /* 0x000d180001187983 */ /* 0x000ea20000100a00 */
[----:B0-----:R-:W-:-:S03]  /*9910*/  IADD3 R4, P1, R22, R2, RZ ;  /* 0x0000000216047210 */ /* 0x001fc60007f3e0ff */
[----:B-1----:R-:W2:Y:S02]  /*9920*/  LDL.64 R26, [R1+0xd00] ;  /* 0x000d0000011a7983 */ /* 0x002ea40000100a00 */
[----:B------:R-:W-:Y:S02]  /*9930*/  IMAD.X R5, R23, 0x1, R3, P1 ;  /* 0x0000000117057824 */ /* 0x000fe400008e0603 */
[----:B------:R-:W4:Y:S04]  /*9940*/  LDL.LU.64 R18, [R1+0x21c0] ;  /* 0x0021c00001127983 */ /* 0x000f280000300a00 */
[----:B------:R-:W4:Y:S04]  /*9950*/  LDL.64 R28, [R1+0xd30] ;  /* 0x000d3000011c7983 */ /* 0x000f280000100a00 */
[----:B---3--:R2:W-:Y:S04]  /*9960*/  STL [R1+0xa3c], R6 ;  /* 0x000a3c0601007387 */ /* 0x0085e80000100800 */
[----:B------:R-:W3:Y:S01]  /*9970*/  LDL.LU.64 R22, [R1+0x21b8] ;  /* 0x0021b80001167983 */ /* 0x000ee20000300a00 */
[----:B--2---:R-:W-:-:S05]  /*9980*/  IADD3 R6, P2, R26, R2, RZ ;  /* 0x000000021a067210 */ /* 0x004fca0007f5e0ff */
[----:B------:R-:W-:Y:S01]  /*9990*/  IMAD.X R7, R27, 0x1, R3, P2 ;  /* 0x000000011b077824 */ /* 0x000fe200010e0603 */
[----:B------:R-:W-:Y:S01]  /*99a0*/  ISETP.GT.AND P2, PT, R0, 0x12, PT ;  /* 0x000000120000780c */ /* 0x000fe20003f44270 */
[----:B------:R-:W2:Y:S01]  /*99b0*/  LDL.64 R26, [R1+0xd28] ;  /* 0x000d2800011a7983 */ /* 0x000ea20000100a00 */
[----:B----4-:R-:W-:Y:S02]  /*99c0*/  PRMT R19, RZ, 0x7610, R19 ;  /* 0x00007610ff137816 */ /* 0x010fe40000000013 */
[----:B---3--:R-:W-:Y:S02]  /*99d0*/  PRMT R23, RZ, 0x7610, R23 ;  /* 0x00007610ff177816 */ /* 0x008fe40000000017 */
[----:B------:R-:W-:-:S04]  /*99e0*/  PRMT R22, RZ, 0x7610, R22 ;  /* 0x00007610ff167816 */ /* 0x000fc80000000016 */
[----:B------:R0:W3:Y:S04]  /*99f0*/  @P0 LDG.E.U16 R23, [R4.64] ;  /* 0x0000000404170981 */ /* 0x0000e8000c1e1500 */
[----:B------:R1:W4:Y:S01]  /*9a00*/  @P0 LDG.E.U16 R22, [R6.64] ;  /* 0x0000000406160981 */ /* 0x000322000c1e1500 */
[----:B0-----:R-:W-:-:S05]  /*9a10*/  IADD3 R4, P1, R24, R2, RZ ;  /* 0x0000000218047210 */ /* 0x001fca0007f3e0ff */
[----:B------:R-:W-:Y:S01]  /*9a20*/  IMAD.X R5, R25, 0x1, R3, P1 ;  /* 0x0000000119057824 */ /* 0x000fe200008e0603 */
[----:B-1----:R-:W-:-:S04]  /*9a30*/  IADD3 R6, P1, R28, R2, RZ ;  /* 0x000000021c067210 */ /* 0x002fc80007f3e0ff */
[----:B------:R0:W2:Y:S01]  /*9a40*/  @P0 LDG.E.U16 R19, [R4.64] ;  /* 0x0000000404130981 */ /* 0x0000a2000c1e1500 */
[----:B------:R-:W-:Y:S01]  /*9a50*/  IMAD.X R7, R29, 0x1, R3, P1 ;  /* 0x000000011d077824 */ /* 0x000fe200008e0603 */
[----:B0-----:R-:W-:-:S06]  /*9a60*/  PRMT R4, RZ, 0x7610, R4 ;  /* 0x00007610ff047816 */ /* 0x001fcc0000000004 */
[----:B------:R-:W2:Y:S04]  /*9a70*/  @P2 LDG.E.U16 R4, [R6.64] ;  /* 0x0000000406042981 */ /* 0x000ea8000c1e1500 */
[----:B----4-:R-:W-:Y:S04]  /*9a80*/  STL [R1+0x908], R22 ;  /* 0x0009081601007387 */ /* 0x010fe80000100800 */
[----:B---3--:R0:W-:Y:S04]  /*9a90*/  STL [R1+0xa38], R23 ;  /* 0x000a381701007387 */ /* 0x0081e80000100800 */
[----:B------:R-:W3:Y:S04]  /*9aa0*/  LDL.64 R24, [R1+0xd38] ;  /* 0x000d380001187983 */ /* 0x000ee80000100a00 */
[----:B0-----:R-:W4:Y:S04]  /*9ab0*/  LDL.64 R22, [R1+0xd20] ;  /* 0x000d200001167983 */ /* 0x001f280000100a00 */
[----:B--2---:R0:W-:Y:S04]  /*9ac0*/  STL [R1+0xa2c], R19 ;  /* 0x000a2c1301007387 */ /* 0x0041e80000100800 */
[----:B0-----:R-:W2:Y:S04]  /*9ad0*/  LDL.LU R19, [R1+0x21b4] ;  /* 0x0021b40001137983 */ /* 0x001ea80000300800 */
[----:B------:R-:W2:Y:S04]  /*9ae0*/  LDL.64 R28, [R1+0xd50] ;  /* 0x000d5000011c7983 */ /* 0x000ea80000100a00 */
[----:B------:R0:W-:Y:S02]  /*9af0*/  STL [R1+0xa28], R4 ;  /* 0x000a280401007387 */ /* 0x0001e40000100800 */
[----:B0-----:R-:W-:-:S02]  /*9b00*/  IADD3 R4, P0, R26, R2, RZ ;  /* 0x000000021a047210 */ /* 0x001fc40007f1e0ff */
[----:B------:R-:W2:Y:S03]  /*9b10*/  LDL.LU R26, [R1+0x21b0] ;  /* 0x0021b000011a7983 */ /* 0x000ea60000300800 */
[----:B------:R-:W-:Y:S01]  /*9b20*/  IMAD.X R5, R27, 0x1, R3, P0 ;  /* 0x000000011b057824 */ /* 0x000fe200000e0603 */
[----:B--2---:R-:W-:-:S06]  /*9b30*/  PRMT R26, RZ, 0x7610, R26 ;  /* 0x00007610ff1a7816 */ /* 0x004fcc000000001a */
[----:B------:R4:W2:Y:S02]  /*9b40*/  @P2 LDG.E.U16 R26, [R4.64] ;  /* 0x00000004041a2981 */ /* 0x0008a4000c1e1500 */
[----:B----4-:R-:W-:Y:S02]  /*9b50*/  IADD3 R4, P0, R22, R2, RZ ;  /* 0x0000000216047210 */ /* 0x010fe40007f1e0ff */
[----:B--2---:R0:W-:Y:S04]  /*9b60*/  STL [R1+0xa24], R26 ;  /* 0x000a241a01007387 */ /* 0x0041e80000100800 */
[----:B0-----:R-:W2:Y:S04]  /*9b70*/  LDL.64 R26, [R1+0xd48] ;  /* 0x000d4800011a7983 */ /* 0x001ea80000100a00 */
[----:B------:R-:W4:Y:S01]  /*9b80*/  LDL.LU R22, [R1+0x21ac] ;  /* 0x0021ac0001167983 */ /* 0x000f220000300800 */
[----:B------:R-:W-:Y:S01]  /*9b90*/  IMAD.X R5, R23, 0x1, R3, P0 ;  /* 0x0000000117057824 */ /* 0x000fe200000e0603 */
[----:B----4-:R-:W-:-:S06]  /*9ba0*/  PRMT R22, RZ, 0x7610, R22 ;  /* 0x00007610ff167816 */ /* 0x010fcc0000000016 */
[----:B------:R3:W4:Y:S02]  /*9bb0*/  @P2 LDG.E.U16 R22, [R4.64] ;  /* 0x0000000404162981 */ /* 0x000724000c1e1500 */
[----:B---3--:R-:W-:Y:S02]  /*9bc0*/  IADD3 R4, P0, R24, R2, RZ ;  /* 0x0000000218047210 */ /* 0x008fe40007f1e0ff */
[----:B----4-:R0:W-:Y:S04]  /*9bd0*/  STL [R1+0xa20], R22 ;  /* 0x000a201601007387 */ /* 0x0101e80000100800 */
[----:B0-----:R-:W3:Y:S04]  /*9be0*/  LDL.64 R22, [R1+0xd40] ;  /* 0x000d400001167983 */ /* 0x001ee80000100a00 */
[----:B------:R-:W4:Y:S01]  /*9bf0*/  LDL.LU R24, [R1+0x21a8] ;  /* 0x0021a80001187983 */ /* 0x000f220000300800 */
[----:B------:R-:W-:Y:S01]  /*9c00*/  IMAD.X R5, R25, 0x1, R3, P0 ;  /* 0x0000000119057824 */ /* 0x000fe200000e0603 */
[----:B----4-:R-:W-:-:S06]  /*9c10*/  PRMT R24, RZ, 0x7610, R24 ;  /* 0x00007610ff187816 */ /* 0x010fcc0000000018 */
[----:B------:R0:W4:Y:S02]  /*9c20*/  @P2 LDG.E.U16 R24, [R4.64] ;  /* 0x0000000404182981 */ /* 0x000124000c1e1500 */
[----:B0-----:R-:W-:Y:S02]  /*9c30*/  IADD3 R4, P0, R28, R2, RZ ;  /* 0x000000021c047210 */ /* 0x001fe40007f1e0ff */
[----:B----4-:R0:W-:Y:S04]  /*9c40*/  STL [R1+0xa1c], R24 ;  /* 0x000a1c1801007387 */ /* 0x0101e80000100800 */
[----:B0-----:R-:W4:Y:S04]  /*9c50*/  LDL.64 R24, [R1+0xd58] ;  /* 0x000d580001187983 */ /* 0x001f280000100a00 */
[----:B------:R-:W2:Y:S01]  /*9c60*/  LDL.LU R28, [R1+0x21a4] ;  /* 0x0021a400011c7983 */ /* 0x000ea20000300800 */
[----:B------:R-:W-:Y:S01]  /*9c70*/  ISETP.GT.AND P1, PT, R0, 0x13, PT ;  /* 0x000000130000780c */ /* 0x000fe20003f24270 */
[----:B------:R-:W-:Y:S01]  /*9c80*/  IMAD.X R5, R29, 0x1, R3, P0 ;  /* 0x000000011d057824 */ /* 0x000fe200000e0603 */
[----:B--2---:R-:W-:-:S11]  /*9c90*/  PRMT R28, RZ, 0x7610, R28 ;  /* 0x00007610ff1c7816 */ /* 0x004fd6000000001c */
[----:B------:R0:W2:Y:S02]  /*9ca0*/  @P1 LDG.E.U16 R28, [R4.64] ;  /* 0x00000004041c1981 */ /* 0x0000a4000c1e1500 */
[----:B0-----:R-:W-:Y:S02]  /*9cb0*/  IADD3 R4, P0, R26, R2, RZ ;  /* 0x000000021a047210 */ /* 0x001fe40007f1e0ff */
[----:B--2---:R0:W-:Y:S04]  /*9cc0*/  STL [R1+0xa18], R28 ;  /* 0x000a181c01007387 */ /* 0x0041e80000100800 */
[----:B0-----:R-:W2:Y:S04]  /*9cd0*/  LDL.64 R28, [R1+0xd70] ;  /* 0x000d7000011c7983 */ /* 0x001ea80000100a00 */
[----:B------:R-:W2:Y:S01]  /*9ce0*/  LDL.LU R26, [R1+0x21a0] ;  /* 0x0021a000011a7983 */ /* 0x000ea20000300800 */
[----:B------:R-:W-:Y:S01]  /*9cf0*/  IMAD.X R5, R27, 0x1, R3, P0 ;  /* 0x000000011b057824 */ /* 0x000fe200000e0603 */
[----:B--2---:R-:W-:-:S06]  /*9d00*/  PRMT R26, RZ, 0x7610, R26 ;  /* 0x00007610ff1a7816 */ /* 0x004fcc000000001a */
[----:B------:R3:W2:Y:S02]  /*9d10*/  @P1 LDG.E.U16 R26, [R4.64] ;  /* 0x00000004041a1981 */ /* 0x0006a4000c1e1500 */
[----:B---3--:R-:W-:Y:S02]  /*9d20*/  IADD3 R4, P0, R22, R2, RZ ;  /* 0x0000000216047210 */ /* 0x008fe40007f1e0ff */
[----:B--2---:R0:W-:Y:S04]  /*9d30*/  STL [R1+0xa14], R26 ;  /* 0x000a141a01007387 */ /* 0x0041e80000100800 */
[----:B0-----:R-:W2:Y:S04]  /*9d40*/  LDL.64 R26, [R1+0xd68] ;  /* 0x000d6800011a7983 */ /* 0x001ea80000100a00 */
[----:B------:R-:W3:Y:S01]  /*9d50*/  LDL.LU R22, [R1+0x219c] ;  /* 0x00219c0001167983 */ /* 0x000ee20000300800 */
[----:B------:R-:W-:Y:S01]  /*9d60*/  IMAD.X R5, R23, 0x1, R3, P0 ;  /* 0x0000000117057824 */ /* 0x000fe200000e0603 */
[----:B---3--:R-:W-:-:S06]  /*9d70*/  PRMT R22, RZ, 0x7610, R22 ;  /* 0x00007610ff167816 */ /* 0x008fcc0000000016 */
[----:B------:R4:W3:Y:S02]  /*9d80*/  @P1 LDG.E.U16 R22, [R4.64] ;  /* 0x0000000404161981 */ /* 0x0008e4000c1e1500 */
[----:B----4-:R-:W-:Y:S02]  /*9d90*/  IADD3 R4, P0, R24, R2, RZ ;  /* 0x0000000218047210 */ /* 0x010fe40007f1e0ff */
[----:B---3--:R0:W-:Y:S04]  /*9da0*/  STL [R1+0xa10], R22 ;  /* 0x000a101601007387 */ /* 0x0081e80000100800 */
        /* <DEDUP_REMOVED lines=121> */
[----:B0-----:R-:W-:-:S05]  /*a540*/  IADD3 R4, P0, R28, R2, RZ ;  /* 0x000000021c047210 */ /* 0x001fca0007f1e0ff */
[----:B------:R-:W-:Y:S01]  /*a550*/  IMAD.X R5, R29, 0x1, R3, P0 ;  /* 0x000000011d057824 */ /* 0x000fe200000e0603 */
[----:B------:R-:W-:Y:S02]  /*a560*/  ISETP.GT.AND P1, PT, R0, 0x18, PT ;  /* 0x000000180000780c */ /* 0x000fe40003f24270 */
[----:B------:R-:W-:Y:S02]  /*a570*/  PRMT R9, RZ, 0x7610, R9 ;  /* 0x00007610ff097816 */ /* 0x000fe40000000009 */
[----:B------:R-:W-:-:S09]  /*a580*/  PRMT R8, RZ, 0x7610, R8 ;  /* 0x00007610ff087816 */ /* 0x000fd20000000008 */
[----:B------:R2:W3:Y:S04]  /*a590*/  @P1 LDG.E.U16 R9, [R4.64] ;  /* 0x0000000404091981 */ /* 0x0004e8000c1e1500 */
[----:B----4-:R0:W-:Y:S04]  /*a5a0*/  STL [R1+0x90], R24 ;  /* 0x0000901801007387 */ /* 0x0101e80000100800 */
[----:B------:R-:W4:Y:S04]  /*a5b0*/  LDL.64 R28, [R1+0xe10] ;  /* 0x000e1000011c7983 */ /* 0x000f280000100a00 */
[----:B0-----:R-:W4:Y:S01]  /*a5c0*/  LDL.64 R24, [R1+0xdf8] ;  /* 0x000df80001187983 */ /* 0x001f220000100a00 */
[----:B--2---:R-:W-:-:S05]  /*a5d0*/  IADD3 R4, P0, R26, R2, RZ ;  /* 0x000000021a047210 */ /* 0x004fca0007f1e0ff */
[----:B------:R-:W-:Y:S01]  /*a5e0*/  IMAD.X R5, R27, 0x1, R3, P0 ;  /* 0x000000011b057824 */ /* 0x000fe200000e0603 */
[----:B------:R-:W-:Y:S01]  /*a5f0*/  PRMT R6, RZ, 0x7610, R6 ;  /* 0x00007610ff067816 */ /* 0x000fe20000000006 */
[----:B------:R-:W2:Y:S04]  /*a600*/  LDL.64 R26, [R1+0xe08] ;  /* 0x000e0800011a7983 */ /* 0x000ea80000100a00 */
[----:B------:R3:W2:Y:S02]  /*a610*/  @P1 LDG.E.U16 R8, [R4.64] ;  /* 0x0000000404081981 */ /* 0x0006a4000c1e1500 */
[----:B---3--:R-:W-:-:S05]  /*a620*/  IADD3 R4, P0, R22, R2, RZ ;  /* 0x0000000216047210 */ /* 0x008fca0007f1e0ff */
[----:B------:R-:W-:Y:S01]  /*a630*/  IMAD.X R5, R23, 0x1, R3, P0 ;  /* 0x0000000117057824 */ /* 0x000fe200000e0603 */
[----:B------:R-:W-:Y:S01]  /*a640*/  PRMT R7, RZ, 0x7610, R7 ;  /* 0x00007610ff077816 */ /* 0x000fe20000000007 */
[----:B------:R-:W3:Y:S04]  /*a650*/  LDL.64 R22, [R1+0xe00] ;  /* 0x000e000001167983 */ /* 0x000ee80000100a00 */
[----:B------:R4:W2:Y:S02]  /*a660*/  @P1 LDG.E.U16 R6, [R4.64] ;  /* 0x0000000404061981 */ /* 0x0008a4000c1e1500 */
[----:B----4-:R-:W-:-:S05]  /*a670*/  IADD3 R4, P0, R24, R2, RZ ;  /* 0x0000000218047210 */ /* 0x010fca0007f1e0ff */
[----:B------:R-:W-:Y:S02]  /*a680*/  IMAD.X R5, R25, 0x1, R3, P0 ;  /* 0x0000000119057824 */ /* 0x000fe400000e0603 */
[----:B------:R-:W4:Y:S04]  /*a690*/  LDL.64 R24, [R1+0xe18] ;  /* 0x000e180001187983 */ /* 0x000f280000100a00 */
[----:B------:R0:W2:Y:S02]  /*a6a0*/  @P1 LDG.E.U16 R7, [R4.64] ;  /* 0x0000000404071981 */ /* 0x0000a4000c1e1500 */
[----:B0-----:R-:W-:Y:S02]  /*a6b0*/  IADD3 R4, P0, R28, R2, RZ ;  /* 0x000000021c047210 */ /* 0x001fe40007f1e0ff */
[----:B------:R-:W2:Y:S01]  /*a6c0*/  LDL.LU R28, [R1+0x2154] ;  /* 0x00215400011c7983 */ /* 0x000ea20000300800 */
[----:B------:R-:W-:-:S02]  /*a6d0*/  ISETP.GT.AND P1, PT, R0, 0x19, PT ;  /* 0x000000190000780c */ /* 0x000fc40003f24270 */
[----:B------:R-:W-:Y:S01]  /*a6e0*/  IMAD.X R5, R29, 0x1, R3, P0 ;  /* 0x000000011d057824 */ /* 0x000fe200000e0603 */
[----:B--2---:R-:W-:-:S10]  /*a6f0*/  PRMT R28, RZ, 0x7610, R28 ;  /* 0x00007610ff1c7816 */ /* 0x004fd4000000001c */
        /* <DEDUP_REMOVED lines=158> */
[----:B------:R-:W-:-:S02]  /*b0e0*/  PRMT R19, RZ, 0x7610, R19 ;  /* 0x00007610ff137816 */ /* 0x000fc40000000013 */
[----:B---3--:R-:W-:-:S06]  /*b0f0*/  PRMT R22, RZ, 0x7610, R22 ;  /* 0x00007610ff167816 */ /* 0x008fcc0000000016 */
[----:B------:R4:W3:Y:S02]  /*b100*/  @P1 LDG.E.U16 R22, [R4.64] ;  /* 0x0000000404161981 */ /* 0x0008e4000c1e1500 */
[----:B----4-:R-:W-:-:S05]  /*b110*/  IADD3 R4, P0, R24, R2, RZ ;  /* 0x0000000218047210 */ /* 0x010fca0007f1e0ff */
[----:B------:R-:W-:-:S05]  /*b120*/  IMAD.X R5, R25, 0x1, R3, P0 ;  /* 0x0000000119057824 */ /* 0x000fca00000e0603 */
[----:B------:R0:W4:Y:S01]  /*b130*/  @P1 LDG.E.U16 R19, [R4.64] ;  /* 0x0000000404131981 */ /* 0x000122000c1e1500 */
[----:B------:R-:W-:Y:S02]  /*b140*/  ISETP.GT.AND P1, PT, R0, 0x1f, PT ;  /* 0x0000001f0000780c */ /* 0x000fe40003f24270 */
[----:B------:R-:W-:Y:S02]  /*b150*/  PRMT R21, RZ, 0x7610, R21 ;  /* 0x00007610ff157816 */ /* 0x000fe40000000015 */
[----:B0-----:R-:W-:-:S05]  /*b160*/  IADD3 R4, P0, R28, R2, RZ ;  /* 0x000000021c047210 */ /* 0x001fca0007f1e0ff */
[----:B------:R-:W-:-:S05]  /*b170*/  IMAD.X R5, R29, 0x1, R3, P0 ;  /* 0x000000011d057824 */ /* 0x000fca00000e0603 */
[----:B------:R2:W4:Y:S02]  /*b180*/  @P1 LDG.E.U16 R21, [R4.64] ;  /* 0x0000000404151981 */ /* 0x000524000c1e1500 */
[----:B--2---:R-:W-:-:S05]  /*b190*/  IADD3 R4, P0, R26, R2, RZ ;  /* 0x000000021a047210 */ /* 0x004fca0007f1e0ff */
[----:B------:R-:W-:Y:S01]  /*b1a0*/  IMAD.X R5, R27, 0x1, R3, P0 ;  /* 0x000000011b057824 */ /* 0x000fe200000e0603 */
[----:B---3--:R0:W-:Y:S04]  /*b1b0*/  STL [R1+0x34], R22 ;  /* 0x0000341601007387 */ /* 0x0081e80000100800 */
[----:B------:R-:W2:Y:S04]  /*b1c0*/  LDL.64 R24, [R1+0xed8] ;  /* 0x000ed80001187983 */ /* 0x000ea80000100a00 */
[----:B0-----:R-:W3:Y:S04]  /*b1d0*/  LDL.64 R22, [R1+0xec0] ;  /* 0x000ec00001167983 */ /* 0x001ee80000100a00 */
[----:B----4-:R0:W-:Y:S04]  /*b1e0*/  STL [R1+0x30], R19 ;  /* 0x0000301301007387 */ /* 0x0101e80000100800 */
[----:B0-----:R-:W4:Y:S04]  /*b1f0*/  LDL.LU R19, [R1+0x20f8] ;  /* 0x0020f80001137983 */ /* 0x001f280000300800 */
[----:B------:R-:W2:Y:S04]  /*b200*/  LDL.LU.64 R28, [R1+0x20f0] ;  /* 0x0020f000011c7983 */ /* 0x000ea80000300a00 */
[----:B------:R-:W2:Y:S02]  /*b210*/  LDL.LU.64 R26, [R1+0x20e8] ;  /* 0x0020e800011a7983 */ /* 0x000ea40000300a00 */
[----:B--2---:R-:W-:-:S06]  /*b220*/  PRMT R27, RZ, 0x7610, R27 ;  /* 0x00007610ff1b7816 */ /* 0x004fcc000000001b */
[----:B------:R-:W2:Y:S04]  /*b230*/  @P1 LDG.E.U16 R27, [R4.64] ;  /* 0x00000004041b1981 */ /* 0x000ea8000c1e1500 */
[----:B------:R-:W-:Y:S04]  /*b240*/  STL [R1+0x2c], R21 ;  /* 0x00002c1501007387 */ /* 0x000fe80000100800 */
[----:B--2---:R0:W-:Y:S04]  /*b250*/  STL [R1+0x28], R27 ;  /* 0x0000281b01007387 */ /* 0x0041e80000100800 */
[----:B0-----:R-:W2:Y:S01]  /*b260*/  LDL.LU R27, [R1+0x20e0] ;  /* 0x0020e000011b7983 */ /* 0x001ea20000300800 */
[----:B---3--:R-:W-:-:S05]  /*b270*/  IADD3 R4, P0, R22, R2, RZ ;  /* 0x0000000216047210 */ /* 0x008fca0007f1e0ff */
[----:B------:R-:W-:Y:S01]  /*b280*/  IMAD.X R5, R23, 0x1, R3, P0 ;  /* 0x0000000117057824 */ /* 0x000fe200000e0603 */
[----:B------:R-:W-:Y:S01]  /*b290*/  PRMT R28, RZ, 0x7610, R28 ;  /* 0x00007610ff1c7816 */ /* 0x000fe2000000001c */
[----:B------:R-:W3:Y:S04]  /*b2a0*/  LDL.LU.64 R22, [R1+0x20d8] ;  /* 0x0020d80001167983 */ /* 0x000ee80000300a00 */
[----:B------:R-:W0:Y:S01]  /*b2b0*/  S2R R21, SR_TID.X ;  /* 0x0000000000157919 */ /* 0x000e220000002100 */
[----:B--2---:R-:W-:-:S06]  /*b2c0*/  PRMT R27, RZ, 0x7610, R27 ;  /* 0x00007610ff1b7816 */ /* 0x004fcc000000001b */
[----:B------:R1:W2:Y:S02]  /*b2d0*/  @P1 LDG.E.U16 R27, [R4.64] ;  /* 0x00000004041b1981 */ /* 0x0002a4000c1e1500 */
[----:B-1----:R-:W-:-:S05]  /*b2e0*/  IADD3 R4, P0, R24, R2, RZ ;  /* 0x0000000218047210 */ /* 0x002fca0007f1e0ff */
[----:B------:R-:W-:-:S05]  /*b2f0*/  IMAD.X R5, R25, 0x1, R3, P0 ;  /* 0x0000000119057824 */ /* 0x000fca00000e0603 */
[----:B------:R-:W3:Y:S01]  /*b300*/  @P1 LDG.E.U16 R28, [R4.64] ;  /* 0x00000004041c1981 */ /* 0x000ee2000c1e1500 */
[----:B0-----:R-:W-:-:S03]  /*b310*/  LOP3.LUT R21, R21, 0x1f, RZ, 0xc0, !PT ;  /* 0x0000001f15157812 */ /* 0x001fc600078ec0ff */
[----:B------:R-:W-:Y:S01]  /*b320*/  BAR.SYNC.DEFER_BLOCKING 0x0 ;  /* 0x0000000000007b1d */ /* 0x000fe20000010000 */
[----:B------:R-:W-:Y:S02]  /*b330*/  ISETP.GE.AND P2, PT, R21, R0, PT ;  /* 0x000000001500720c */ /* 0x000fe40003f46270 */
[----:B------:R-:W-:-:S03]  /*b340*/  PRMT R20, RZ, 0x7610, R20 ;  /* 0x00007610ff147816 */ /* 0x000fc60000000014 */
[----:B--2---:R0:W-:Y:S04]  /*b350*/  STL [R1+0x24], R27 ;  /* 0x0000241b01007387 */ /* 0x0041e80000100800 */
[----:B0-----:R-:W2:Y:S04]  /*b360*/  LDL.LU R27, [R1+0x20d0] ;  /* 0x0020d000011b7983 */ /* 0x001ea80000300800 */
[----:B------:R-:W-:Y:S04]  /*b370*/  STL [R1+0xfd8], R0 ;  /* 0x000fd80001007387 */ /* 0x000fe80000100800 */
[----:B------:R-:W2:Y:S04]  /*b380*/  LDL.LU.64 R24, [R1+0x20c8] ;  /* 0x0020c80001187983 */ /* 0x000ea80000300a00 */
[----:B------:R0:W-:Y:S04]  /*b390*/  STL.64 [R1+0xf80], R2 ;  /* 0x000f800201007387 */ /* 0x0001e80000100a00 */
[----:B---3--:R1:W-:Y:S01]  /*b3a0*/  STL [R1+0x2054], R28 ;  /* 0x0020541c01007387 */ /* 0x0083e20000100800 */
[----:B0-----:R-:W-:-:S02]  /*b3b0*/  IMAD.MOV.U32 R2, RZ, RZ, R23 ;  /* 0x000000ffff027224 */ /* 0x001fc400078e0017 */
[----:B-1----:R-:W-:Y:S02]  /*b3c0*/  IMAD R28, R21, c[0x0][0x18c], RZ ;  /* 0x00006300151c7a24 */ /* 0x002fe400078e02ff */
[----:B------:R-:W-:-:S04]  /*b3d0*/  IMAD.MOV.U32 R3, RZ, RZ, R22 ;  /* 0x000000ffff037224 */ /* 0x000fc800078e0016 */
[----:B------:R-:W-:-:S05]  /*b3e0*/  IMAD.WIDE R4, R28, 0x2, R2 ;  /* 0x000000021c047825 */ /* 0x000fca00078e0202 */
[----:B------:R2:W3:Y:S04]  /*b3f0*/  @!P2 LDG.E.U16 R20, [R4.64] ;  /* 0x000000040414a981 */ /* 0x0004e8000c1e1500 */
[----:B------:R0:W-:Y:S01]  /*b400*/  STL.64 [R1+0xf98], R2 ;  /* 0x000f980201007387 */ /* 0x0001e20000100a00 */
[----:B------:R-:W-:-:S03]  /*b410*/  PRMT R26, RZ, 0x7610, R26 ;  /* 0x00007610ff1a7816 */ /* 0x000fc6000000001a */
[----:B0-----:R-:W4:Y:S04]  /*b420*/  LDL.LU R2, [R1] ;  /* 0x0000000001027983 */ /* 0x001f280000300800 */
[----:B------:R-:W4:Y:S04]  /*b430*/  LDL.LU R3, [R1+0x4] ;  /* 0x0000040001037983 */ /* 0x000f280000300800 */
[----:B------:R-:W4:Y:S01]  /*b440*/  LDL.LU R21, [R1+0x92c] ;  /* 0x00092c0001157983 */ /* 0x000f220000300800 */
[----:B--2---:R-:W-:Y:S02]  /*b450*/  IMAD.MOV.U32 R4, RZ, RZ, R25 ;  /* 0x000000ffff047224 */ /* 0x004fe400078e0019 */
[----:B------:R-:W-:Y:S01]  /*b460*/  IMAD.MOV.U32 R5, RZ, RZ, R24 ;  /* 0x000000ffff057224 */ /* 0x000fe200078e0018 */
[----:B---3--:R0:W-:Y:S04]  /*b470*/  STL [R1+0x1c], R20 ;  /* 0x00001c1401007387 */ /* 0x0081e80000100800 */
[----:B0-----:R-:W2:Y:S04]  /*b480*/  LDL.LU R20, [R1+0x930] ;  /* 0x0009300001147983 */ /* 0x001ea80000300800 */
[----:B------:R0:W-:Y:S02]  /*b490*/  STL.64 [R1+0x9f8], R4 ;  /* 0x0009f80401007387 */ /* 0x0001e40000100a00 */
[----:B0-----:R-:W-:-:S05]  /*b4a0*/  IMAD.WIDE R4, R28, 0x2, R4 ;  /* 0x000000021c047825 */ /* 0x001fca00078e0204 */
[----:B------:R-:W3:Y:S04]  /*b4b0*/  @!P2 LDG.E.U16 R26, [R4.64] ;  /* 0x00000004041aa981 */ /* 0x000ee8000c1e1500 */
[----:B---3--:R0:W-:Y:S04]  /*b4c0*/  STL [R1+0x18], R26 ;  /* 0x0000181a01007387 */ /* 0x0081e80000100800 */
[----:B0-----:R-:W3:Y:S01]  /*b4d0*/  LDL.LU R26, [R1+0x20c4] ;  /* 0x0020c400011a7983 */ /* 0x001ee20000300800 */
[----:B------:R-:W-:Y:S01]  /*b4e0*/  IMAD.MOV.U32 R4, RZ, RZ, R27 ;  /* 0x000000ffff047224 */ /* 0x000fe200078e001b */
[----:B------:R-:W-:Y:S01]  /*b4f0*/  PRMT R29, RZ, 0x7610, R29 ;  /* 0x00007610ff1d7816 */ /* 0x000fe2000000001d */
[----:B---3--:R-:W-:-:S05]  /*b500*/  IMAD.MOV.U32 R5, RZ, RZ, R26 ;  /* 0x000000ffff057224 */ /* 0x008fca00078e001a */
[----:B------:R0:W-:Y:S02]  /*b510*/  STL.64 [R1+0x9f0], R4 ;  /* 0x0009f00401007387 */ /* 0x0001e40000100a00 */
[----:B0-----:R-:W-:-:S05]  /*b520*/  IMAD.WIDE R4, R28, 0x2, R4 ;  /* 0x000000021c047825 */ /* 0x001fca00078e0204 */
[----:B------:R-:W3:Y:S01]  /*b530*/  @!P2 LDG.E.U16 R29, [R4.64] ;  /* 0x00000004041da981 */ /* 0x000ee2000c1e1500 */
[----:B----4-:R-:W-:-:S04]  /*b540*/  LOP3.LUT R3, R3, R2, RZ, 0x3c, !PT ;  /* 0x0000000203037212 */ /* 0x010fc800078e3cff */
[C---:B------:R-:W-:Y:S01]  /*b550*/  LOP3.LUT R2, R3.reuse, R2, RZ, 0x3c, !PT ;  /* 0x0000000203027212 */ /* 0x040fe200078e3cff */
[----:B---3--:R0:W-:Y:S04]  /*b560*/  STL [R1+0x14], R29 ;  /* 0x0000141d01007387 */ /* 0x0081e80000100800 */
[----:B0-----:R-:W3:Y:S01]  /*b570*/  LDL.LU R29, [R1+0x20c0] ;  /* 0x0020c000011d7983 */ /* 0x001ee20000300800 */
[----:B------:R-:W-:-:S05]  /*b580*/  LOP3.LUT R3, R3, R2, RZ, 0x3c, !PT ;  /* 0x0000000203037212 */ /* 0x000fca00078e3cff */
[----:B------:R-:W-:Y:S01]  /*b590*/  IMAD.WIDE R4, R28, 0x2, R2 ;  /* 0x000000021c047825 */ /* 0x000fe200078e0202 */
[----:B---3--:R-:W-:-:S06]  /*b5a0*/  PRMT R29, RZ, 0x7610, R29 ;  /* 0x00007610ff1d7816 */ /* 0x008fcc000000001d */
[----:B------:R-:W3:Y:S04]  /*b5b0*/  @!P2 LDG.E.U16 R29, [R4.64] ;  /* 0x00000004041da981 */ /* 0x000ee8000c1e1500 */
[----:B------:R0:W-:Y:S04]  /*b5c0*/  STL.64 [R1+0xfa0], R2 ;  /* 0x000fa00201007387 */ /* 0x0001e80000100a00 */
[----:B0-----:R-:W4:Y:S04]  /*b5d0*/  LDL.LU R3, [R1+0xc] ;  /* 0x00000c0001037983 */ /* 0x001f280000300800 */
[----:B---3--:R0:W-:Y:S04]  /*b5e0*/  STL [R1+0x10], R29 ;  /* 0x0000101d01007387 */ /* 0x0081e80000100800 */
[----:B0-----:R-:W3:Y:S04]  /*b5f0*/  LDL.LU R29, [R1+0x20bc] ;  /* 0x0020bc00011d7983 */ /* 0x001ee80000300800 */
[----:B------:R-:W2:Y:S01]  /*b600*/  LDL.LU R5, [R1+0x8] ;  /* 0x0000080001057983 */ /* 0x000ea20000300800 */
[----:B----4-:R-:W-:Y:S01]  /*b610*/  IMAD.MOV.U32 R4, RZ, RZ, R3 ;  /* 0x000000ffff047224 */ /* 0x010fe200078e0003 */
[----:B------:R-:W-:-:S04]  /*b620*/  PRMT R2, RZ, 0x7610, R2 ;  /* 0x00007610ff027816 */ /* 0x000fc80000000002 */
[----:B--2---:R0:W-:Y:S02]  /*b630*/  STL.64 [R1+0x9e0], R4 ;  /* 0x0009e00401007387 */ /* 0x0041e40000100a00 */
[----:B0-----:R-:W-:-:S05]  /*b640*/  IMAD.WIDE R4, R28, 0x2, R4 ;  /* 0x000000021c047825 */ /* 0x001fca00078e0204 */
[----:B------:R-:W2:Y:S01]  /*b650*/  @!P2 LDG.E.U16 R2, [R4.64] ;  /* 0x000000040402a981 */ /* 0x000ea2000c1e1500 */
[----:B------:R-:W-:Y:S01]  /*b660*/  IMAD.MOV.U32 R3, RZ, RZ, R21 ;  /* 0x000000ffff037224 */ /* 0x000fe200078e0015 */
[----:B---3--:R-:W-:Y:S02]  /*b670*/  PRMT R29, RZ, 0x7610, R29 ;  /* 0x00007610ff1d7816 */ /* 0x008fe4000000001d */
[----:B--2---:R0:W-:Y:S04]  /*b680*/  STL [R1+0xc], R2 ;  /* 0x00000c0201007387 */ /* 0x0041e80000100800 */
[----:B------:R-:W2:Y:S01]  /*b690*/  LDL.LU R21, [R1+0x944] ;  /* 0x0009440001157983 */ /* 0x000ea20000300800 */
[----:B0-----:R-:W-:-:S03]  /*b6a0*/  IMAD.MOV.U32 R2, RZ, RZ, R20 ;  /* 0x000000ffff027224 */ /* 0x001fc600078e0014 */
[----:B------:R-:W2:Y:S01]  /*b6b0*/  LDL.LU R20, [R1+0x948] ;  /* 0x0009480001147983 */ /* 0x000ea20000300800 */
[----:B------:R-:W-:-:S05]  /*b6c0*/  IMAD.WIDE R4, R28, 0x2, R2 ;  /* 0x000000021c047825 */ /* 0x000fca00078e0202 */
[----:B------:R-:W3:Y:S04]  /*b6d0*/  @!P2 LDG.E.U16 R29, [R4.64] ;  /* 0x00000004041da981 */ /* 0x000ee8000c1e1500 */
[----:B------:R0:W-:Y:S04]  /*b6e0*/  STL.64 [R1+0xfb8], R2 ;  /* 0x000fb80201007387 */ /* 0x0001e80000100a00 */
[----:B0-----:R-:W4:Y:S04]  /*b6f0*/  LDL.LU R2, [R1+0x93c] ;  /* 0x00093c0001027983 */ /* 0x001f280000300800 */
[----:B------:R-:W4:Y:S04]  /*b700*/  LDL.LU R3, [R1+0x940] ;  /* 0x0009400001037983 */ /* 0x000f280000300800 */
[----:B---3--:R0:W-:Y:S04]  /*b710*/  STL [R1+0x8], R29 ;  /* 0x0000081d01007387 */ /* 0x0081e80000100800 */
[----:B0-----:R-:W3:Y:S04]  /*b720*/  LDL.LU R29, [R1+0x20b8] ;  /* 0x0020b800011d7983 */ /* 0x001ee80000300800 */
[----:B------:R-:W2:Y:S04]  /*b730*/  LDL.LU R4, [R1+0x934] ;  /* 0x0009340001047983 */ /* 0x000ea80000300800 */
[----:B------:R-:W2:Y:S01]  /*b740*/  LDL.LU R5, [R1+0x938] ;  /* 0x0009380001057983 */ /* 0x000ea20000300800 */
[----:B----4-:R-:W-:-:S04]  /*b750*/  LOP3.LUT R3, R3, R2, RZ, 0x3c, !PT ;  /* 0x0000000203037212 */ /* 0x010fc800078e3cff */
[----:B------:R-:W-:Y:S02]  /*b760*/  LOP3.LUT R2, R3, R2, RZ, 0x3c, !PT ;  /* 0x0000000203027212 */ /* 0x000fe400078e3cff */
[----:B--2---:R-:W-:-:S04]  /*b770*/  LOP3.LUT R5, R5, R4, RZ, 0x3c, !PT ;  /* 0x0000000405057212 */ /* 0x004fc800078e3cff */
[----:B------:R-:W-:-:S04]  /*b780*/  LOP3.LUT R4, R5, R4, RZ, 0x3c, !PT ;  /* 0x0000000405047212 */ /* 0x000fc800078e3cff */
[----:B------:R-:W-:Y:S02]  /*b790*/  LOP3.LUT R5, R5, R4, RZ, 0x3c, !PT ;  /* 0x0000000405057212 */ /* 0x000fe400078e3cff */
[----:B---3--:R-:W-:-:S03]  /*b7a0*/  PRMT R29, RZ, 0x7610, R29 ;  /* 0x00007610ff1d7816 */ /* 0x008fc6000000001d */
[----:B------:R0:W-:Y:S02]  /*b7b0*/  STL.64 [R1+0x9d0], R4 ;  /* 0x0009d00401007387 */ /* 0x0001e40000100a00 */
[----:B0-----:R-:W-:-:S05]  /*b7c0*/  IMAD.WIDE R4, R28, 0x2, R4 ;  /* 0x000000021c047825 */ /* 0x001fca00078e0204 */
[----:B------:R0:W2:Y:S01]  /*b7d0*/  @!P2 LDG.E.U16 R29, [R4.64] ;  /* 0x00000004041da981 */ /* 0x0000a2000c1e1500 */
[----:B------:R-:W-:Y:S02]  /*b7e0*/  LOP3.LUT R3, R3, R2, RZ, 0x3c, !PT ;  /* 0x0000000203037212 */ /* 0x000fe400078e3cff */
[----:B------:R-:W-:-:S03]  /*b7f0*/  PRMT R0, RZ, 0x7610, R0 ;  /* 0x00007610ff007816 */ /* 0x000fc60000000000 */
[----:B0-----:R-:W-:Y:S02]  /*b800*/  IMAD.WIDE R4, R28, 0x2, R2 ;  /* 0x000000021c047825 */ /* 0x001fe400078e0202 */
[----:B------:R-:W0:Y:S04]  /*b810*/  S2R R28, SR_TID.X ;  /* 0x00000000001c7919 */ /* 0x000e280000002100 */
[----:B------:R1:W3:Y:S01]  /*b820*/  @!P2 LDG.E.U16 R0, [R4.64] ;  /* 0x000000040400a981 */ /* 0x0002e2000c1e1500 */
[----:B------:R-:W-:Y:S02]  /*b830*/  PRMT R27, RZ, 0x7610, R27 ;  /* 0x00007610ff1b7816 */ /* 0x000fe4000000001b */
[----:B0-----:R-:W-:-:S05]  /*b840*/  LOP3.LUT R28, R28, 0x1f, RZ, 0xc0, !PT ;  /* 0x0000001f1c1c7812 */ /* 0x001fca00078ec0ff */
[----:B-1----:R-:W-:-:S04]  /*b850*/  IMAD R5, R28, c[0x0][0x18c], RZ ;  /* 0x000063001c057a24 */ /* 0x002fc800078e02ff */
[----:B------:R-:W-:-:S05]  /*b860*/  IMAD.WIDE R4, R5, 0x2, R20 ;  /* 0x0000000205047825 */ /* 0x000fca00078e0214 */
[----:B------:R0:W4:Y:S04]  /*b870*/  @!P2 LDG.E.U16 R27, [R4.64] ;  /* 0x00000004041ba981 */ /* 0x000128000c1e1500 */
[----:B--2---:R-:W-:Y:S04]  /*b880*/  STL [R1+0x4], R29 ;  /* 0x0000041d01007387 */ /* 0x004fe80000100800 */
[----:B------:R1:W-:Y:S04]  /*b890*/  STL.64 [R1+0xfd0], R2 ;  /* 0x000fd00201007387 */ /* 0x0003e80000100a00 */
[----:B-1----:R-:W2:Y:S04]  /*b8a0*/  LDL.LU R2, [R1+0x94c] ;  /* 0x00094c0001027983 */ /* 0x002ea80000300800 */
[----:B------:R-:W2:Y:S04]  /*b8b0*/  LDL.LU R3, [R1+0x950] ;  /* 0x0009500001037983 */ /* 0x000ea80000300800 */
[----:B---3--:R1:W-:Y:S01]  /*b8c0*/  STL [R1+0x2040], R0 ;  /* 0x0020400001007387 */ /* 0x0083e20000100800 */
[----:B------:R-:W-:-:S03]  /*b8d0*/  PRMT R26, RZ, 0x7610, R26 ;  /* 0x00007610ff1a7816 */ /* 0x000fc6000000001a */
[----:B------:R-:W3:Y:S04]  /*b8e0*/  LDL.LU R28, [R1+0x958] ;  /* 0x00095800011c7983 */ /* 0x000ee80000300800 */
[----:B-1----:R-:W1:Y:S04]  /*b8f0*/  S2R R0, SR_TID.X ;  /* 0x0000000000007919 */ /* 0x002e680000002100 */
[----:B------:R0:W-:Y:S04]  /*b900*/  STL.64 [R1+0x9c0], R20 ;  /* 0x0009c01401007387 */ /* 0x0001e80000100a00 */
[----:B0-----:R-:W3:Y:S01]  /*b910*/  LDL.LU.64 R20, [R1+0x20b0] ;  /* 0x0020b00001147983 */ /* 0x001ee20000300a00 */
[----:B-1----:R-:W-:-:S05]  /*b920*/  LOP3.LUT R0, R0, 0x1f, RZ, 0xc0, !PT ;  /* 0x0000001f00007812 */ /* 0x002fca00078ec0ff */
[----:B------:R-:W-:Y:S01]  /*b930*/  IMAD R5, R0, c[0x0][0x18c], RZ ;  /* 0x0000630000057a24 */ /* 0x000fe200078e02ff */
[----:B----4-:R0:W-:Y:S04]  /*b940*/  STL [R1+0x2044], R27 ;  /* 0x0020441b01007387 */ /* 0x0101e80000100800 */
[----:B0-----:R-:W4:Y:S01]  /*b950*/  LDL.LU R27, [R1+0x954] ;  /* 0x00095400011b7983 */ /* 0x001f220000300800 */
[----:B--2---:R-:W-:-:S04]  /*b960*/  LOP3.LUT R3, R3, R2, RZ, 0x3c, !PT ;  /* 0x0000000203037212 */ /* 0x004fc800078e3cff */
[----:B------:R-:W-:-:S04]  /*b970*/  LOP3.LUT R2, R3, R2, RZ, 0x3c, !PT ;  /* 0x0000000203027212 */ /* 0x000fc800078e3cff */
[----:B------:R-:W-:-:S05]  /*b980*/  LOP3.LUT R3, R3, R2, RZ, 0x3c, !PT ;  /* 0x0000000203037212 */ /* 0x000fca00078e3cff */
[----:B------:R-:W-:-:S05]  /*b990*/  IMAD.WIDE R4, R5, 0x2, R2 ;  /* 0x0000000205047825 */ /* 0x000fca00078e0202 */
[----:B------:R3:W2:Y:S04]  /*b9a0*/  @!P2 LDG.E.U16 R26, [R4.64] ;  /* 0x00000004041aa981 */ /* 0x0006a8000c1e1500 */
[----:B------:R-:W0:Y:S04]  /*b9b0*/  S2R R0, SR_TID.X ;  /* 0x0000000000007919 */ /* 0x000e280000002100 */
[----:B------:R-:W-:Y:S01]  /*b9c0*/  STL [R1+0xfe0], R2 ;  /* 0x000fe00201007387 */ /* 0x000fe20000100800 */
[----:B---3--:R-:W-:-:S03]  /*b9d0*/  IMAD.MOV.U32 R4, RZ, RZ, R28 ;  /* 0x000000ffff047224 */ /* 0x008fc600078e001c */
[----:B------:R1:W-:Y:S01]  /*b9e0*/  STL [R1+0xfdc], R3 ;  /* 0x000fdc0301007387 */ /* 0x0003e20000100800 */
[----:B------:R-:W-:-:S03]  /*b9f0*/  PRMT R25, RZ, 0x7610, R25 ;  /* 0x00007610ff197816 */ /* 0x000fc60000000019 */
[----:B-1----:R-:W3:Y:S01]  /*ba00*/  LDL.LU R3, [R1+0x960] ;  /* 0x0009600001037983 */ /* 0x002ee20000300800 */
[----:B0-----:R-:W-:Y:S01]  /*ba10*/  LOP3.LUT R0, R0, 0x1f, RZ, 0xc0, !PT ;  /* 0x0000001f00007812 */ /* 0x001fe200078ec0ff */
[----:B----4-:R-:W-:Y:S02]  /*ba20*/  IMAD.MOV.U32 R5, RZ, RZ, R27 ;  /* 0x000000ffff057224 */ /* 0x010fe400078e001b */
[----:B--2---:R0:W-:Y:S04]  /*ba30*/  STL [R1+0x2048], R26 ;  /* 0x0020481a01007387 */ /* 0x0041e80000100800 */
[----:B------:R-:W2:Y:S01]  /*ba40*/  LDL.LU R2, [R1+0x964] ;  /* 0x0009640001027983 */ /* 0x000ea20000300800 */
[----:B0-----:R-:W-:-:S03]  /*ba50*/  IMAD R26, R0, c[0x0][0x18c], RZ ;  /* 0x00006300001a7a24 */ /* 0x001fc600078e02ff */
[----:B------:R-:W4:Y:S04]  /*ba60*/  LDL.LU R0, [R1+0x968] ;  /* 0x0009680001007983 */ /* 0x000f280000300800 */
[----:B------:R0:W-:Y:S04]  /*ba70*/  STL.64 [R1+0x9b0], R4 ;  /* 0x0009b00401007387 */ /* 0x0001e80000100a00 */
[----:B------:R-:W2:Y:S04]  /*ba80*/  LDL.LU R28, [R1+0x96c] ;  /* 0x00096c00011c7983 */ /* 0x000ea80000300800 */
[----:B------:R-:W2:Y:S01]  /*ba90*/  LDL.LU R27, [R1+0x970] ;  /* 0x00097000011b7983 */ /* 0x000ea20000300800 */
[----:B0-----:R-:W-:-:S05]  /*baa0*/  IMAD.WIDE R4, R26, 0x2, R4 ;  /* 0x000000021a047825 */ /* 0x001fca00078e0204 */
[----:B------:R0:W2:Y:S04]  /*bab0*/  @!P2 LDG.E.U16 R25, [R4.64] ;  /* 0x000000040419a981 */ /* 0x0000a8000c1e1500 */
[----:B0-----:R-:W4:Y:S01]  /*bac0*/  LDL.LU R5, [R1+0x95c] ;  /* 0x00095c0001057983 */ /* 0x001f220000300800 */
[----:B---3--:R-:W-:Y:S01]  /*bad0*/  IMAD.MOV.U32 R4, RZ, RZ, R3 ;  /* 0x000000ffff047224 */ /* 0x008fe200078e0003 */
[----:B------:R-:W-:Y:S02]  /*bae0*/  PRMT R24, RZ, 0x7610, R24 ;  /* 0x00007610ff187816 */ /* 0x000fe40000000018 */
[----:B--2---:R0:W-:Y:S04]  /*baf0*/  STL [R1+0x2050], R25 ;  /* 0x0020501901007387 */ /* 0x0041e80000100800 */
[----:B----4-:R1:W-:Y:S01]  /*bb00*/  STL.64 [R1+0x9a8], R4 ;  /* 0x0009a80401007387 */ /* 0x0103e20000100a00 */
[----:B------:R-:W-:-:S03]  /*bb10*/  PRMT R23, RZ, 0x7610, R23 ;  /* 0x00007610ff177816 */ /* 0x000fc60000000017 */
[----:B0-----:R-:W2:Y:S04]  /*bb20*/  LDL.LU R25, [R1+0x974] ;  /* 0x0009740001197983 */ /* 0x001ea80000300800 */
[----:B------:R-:W3:Y:S01]  /*bb30*/  LDL.LU R3, [R1+0x978] ;  /* 0x0009780001037983 */ /* 0x000ee20000300800 */
[----:B-1----:R-:W-:-:S05]  /*bb40*/  IMAD.WIDE R4, R26, 0x2, R4 ;  /* 0x000000021a047825 */ /* 0x002fca00078e0204 */
[----:B------:R0:W4:Y:S02]  /*bb50*/  @!P2 LDG.E.U16 R24, [R4.64] ;  /* 0x000000040418a981 */ /* 0x000124000c1e1500 */
[----:B0-----:R-:W-:Y:S02]  /*bb60*/  IMAD.MOV.U32 R4, RZ, RZ, R0 ;  /* 0x000000ffff047224 */ /* 0x001fe400078e0000 */
[----:B------:R-:W-:Y:S01]  /*bb70*/  IMAD.MOV.U32 R5, RZ, RZ, R2 ;  /* 0x000000ffff057224 */ /* 0x000fe200078e0002 */
[----:B----4-:R-:W-:Y:S04]  /*bb80*/  STL [R1+0x2058], R24 ;  /* 0x0020581801007387 */ /* 0x010fe80000100800 */
[----:B------:R0:W-:Y:S01]  /*bb90*/  STL.64 [R1+0x9a0], R4 ;  /* 0x0009a00401007387 */ /* 0x0001e20000100a00 */
[----:B------:R-:W-:-:S03]  /*bba0*/  PRMT R22, RZ, 0x7610, R22 ;  /* 0x00007610ff167816 */ /* 0x000fc60000000016 */
[----:B------:R-:W4:Y:S04]  /*bbb0*/  LDL.LU R2, [R1+0x97c] ;  /* 0x00097c0001027983 */ /* 0x000f280000300800 */
[----:B------:R-:W2:Y:S01]  /*bbc0*/  LDL.LU R0, [R1+0x980] ;  /* 0x0009800001007983 */ /* 0x000ea20000300800 */
[----:B0-----:R-:W-:-:S05]  /*bbd0*/  IMAD.WIDE R4, R26, 0x2, R4 ;  /* 0x000000021a047825 */ /* 0x001fca00078e0204 */
[----:B------:R0:W2:Y:S02]  /*bbe0*/  @!P2 LDG.E.U16 R23, [R4.64] ;  /* 0x000000040417a981 */ /* 0x0000a4000c1e1500 */
[----:B0-----:R-:W-:Y:S02]  /*bbf0*/  IMAD.MOV.U32 R4, RZ, RZ, R27 ;  /* 0x000000ffff047224 */ /* 0x001fe400078e001b */
[----:B------:R-:W-:Y:S01]  /*bc00*/  IMAD.MOV.U32 R5, RZ, RZ, R28 ;  /* 0x000000ffff057224 */ /* 0x000fe200078e001c */
[----:B------:R-:W0:Y:S04]  /*bc10*/  S2R R29, SR_TID.X ;  /* 0x00000000001d7919 */ /* 0x000e280000002100 */
[----:B--2---:R-:W-:Y:S04]  /*bc20*/  STL [R1+0x205c], R23 ;  /* 0x00205c1701007387 */ /* 0x004fe80000100800 */
[----:B------:R1:W-:Y:S01]  /*bc30*/  STL.64 [R1+0x998], R4 ;  /* 0x0009980401007387 */ /* 0x0003e20000100a00 */
[----:B0-----:R-:W-:-:S03]  /*bc40*/  LOP3.LUT R29, R29, 0x7f, RZ, 0xc0, !PT ;  /* 0x0000007f1d1d7812 */ /* 0x001fc600078ec0ff */
[----:B------:R-:W2:Y:S01]  /*bc50*/  LDL.LU R24, [R1+0x984] ;  /* 0x0009840001187983 */ /* 0x000ea20000300800 */
[----:B-1----:R-:W-:-:S03]  /*bc60*/  IMAD.WIDE R4, R26, 0x2, R4 ;  /* 0x000000021a047825 */ /* 0x002fc600078e0204 */
[----:B------:R-:W2:Y:S04]  /*bc70*/  LDL.LU R23, [R1+0xa30] ;  /* 0x000a300001177983 */ /* 0x000ea80000300800 */
[----:B------:R3:W2:Y:S01]  /*bc80*/  @!P2 LDG.E.U16 R22, [R4.64] ;  /* 0x000000040416a981 */ /* 0x0006a2000c1e1500 */
[----:B------:R-:W-:-:S05]  /*bc90*/  IMAD.SHL.U32 R29, R29, 0x2, RZ ;  /* 0x000000021d1d7824 */ /* 0x000fca00078e00ff */
[----:B------:R0:W-:Y:S01]  /*bca0*/  STS.U16 [R29+0x300], R21 ;  /* 0x000300151d007388 */ /* 0x0001e20000000400 */
[----:B---3--:R-:W-:Y:S02]  /*bcb0*/  IMAD.MOV.U32 R4, RZ, RZ, R3 ;  /* 0x000000ffff047224 */ /* 0x008fe400078e0003 */
[----:B------:R-:W-:Y:S01]  /*bcc0*/  IMAD.MOV.U32 R5, RZ, RZ, R25 ;  /* 0x000000ffff057224 */ /* 0x000fe200078e0019 */
[----:B0-----:R-:W-:Y:S01]  /*bcd0*/  PRMT R21, RZ, 0x7610, R21 ;  /* 0x00007610ff157816 */ /* 0x001fe20000000015 */
[----:B--2---:R0:W-:Y:S04]  /*bce0*/  STL [R1+0x2060], R22 ;  /* 0x0020601601007387 */ /* 0x0041e80000100800 */
[----:B------:R1:W-:Y:S04]  /*bcf0*/  STL.64 [R1+0x990], R4 ;  /* 0x0009900401007387 */ /* 0x0003e80000100a00 */
[----:B------:R2:W-:Y:S04]  /*bd00*/  STS.U16 [R29+0x200], R20 ;  /* 0x000200141d007388 */ /* 0x0005e80000000400 */
[----:B0-----:R-:W3:Y:S01]  /*bd10*/  LDL.LU R22, [R1+0xa34] ;  /* 0x000a340001167983 */ /* 0x001ee20000300800 */
[----:B-1----:R-:W-:-:S03]  /*bd20*/  IMAD.WIDE R4, R26, 0x2, R4 ;  /* 0x000000021a047825 */ /* 0x002fc600078e0204 */
[----:B------:R-:W3:Y:S04]  /*bd30*/  LDL.LU R3, [R1+0xee4] ;  /* 0x000ee40001037983 */ /* 0x000ee80000300800 */
[----:B------:R0:W3:Y:S01]  /*bd40*/  @!P2 LDG.E.U16 R21, [R4.64] ;  /* 0x000000040415a981 */ /* 0x0000e2000c1e1500 */
[----:B--2---:R-:W-:Y:S01]  /*bd50*/  PRMT R20, RZ, 0x7610, R20 ;  /* 0x00007610ff147816 */ /* 0x004fe20000000014 */
[----:B0-----:R-:W-:Y:S02]  /*bd60*/  IMAD.MOV.U32 R4, RZ, RZ, R0 ;  /* 0x000000ffff047224 */ /* 0x001fe400078e0000 */
[----:B----4-:R-:W-:Y:S01]  /*bd70*/  IMAD.MOV.U32 R5, RZ, RZ, R2 ;  /* 0x000000ffff057224 */ /* 0x010fe200078e0002 */
[----:B---3--:R-:W-:Y:S04]  /*bd80*/  STL [R1+0x2064], R21 ;  /* 0x0020641501007387 */ /* 0x008fe80000100800 */
[----:B------:R0:W-:Y:S01]  /*bd90*/  STL.64 [R1+0x988], R4 ;  /* 0x0009880401007387 */ /* 0x0001e20000100a00 */
[----:B------:R-:W-:-:S02]  /*bda0*/  IMAD.MOV.U32 R25, RZ, RZ, R24 ;  /* 0x000000ffff197224 */ /* 0x000fc400078e0018 */
[----:B0-----:R-:W-:Y:S01]  /*bdb0*/  IMAD.WIDE R4, R26, 0x2, R4 ;  /* 0x000000021a047825 */ /* 0x001fe200078e0204 */
[----:B------:R0:W-:Y:S04]  /*bdc0*/  STS.U16 [R29+0x100], R19 ;  /* 0x000100131d007388 */ /* 0x0001e80000000400 */
[----:B------:R1:W2:Y:S01]  /*bdd0*/  @!P2 LDG.E.U16 R20, [R4.64] ;  /* 0x000000040414a981 */ /* 0x0002a2000c1e1500 */
[----:B------:R-:W-:-:S03]  /*bde0*/  IMAD.MOV.U32 R24, RZ, RZ, R23 ;  /* 0x000000ffff187224 */ /* 0x000fc600078e0017 */
[----:B------:R-:W3:Y:S01]  /*bdf0*/  LDL.LU R2, [R1+0xeec] ;  /* 0x000eec0001027983 */ /* 0x000ee20000300800 */
[----:B0-----:R-:W-:-:S03]  /*be00*/  PRMT R19, RZ, 0x7610, R19 ;  /* 0x00007610ff137816 */ /* 0x001fc60000000013 */
[----:B------:R-:W4:Y:S01]  /*be10*/  LDL.LU R0, [R1+0xef0] ;  /* 0x000ef00001007983 */ /* 0x000f220000300800 */
[----:B-1----:R-:W-:-:S05]  /*be20*/  IMAD.WIDE R4, R26, 0x2, R24 ;  /* 0x000000021a047825 */ /* 0x002fca00078e0218 */
[----:B------:R0:W3:Y:S01]  /*be30*/  @!P2 LDG.E.U16 R19, [R4.64] ;  /* 0x000000040413a981 */ /* 0x0000e2000c1e1500 */
[----:B------:R-:W-:Y:S02]  /*be40*/  IMAD.MOV.U32 R23, RZ, RZ, R22 ;  /* 0x000000ffff177224 */ /* 0x000fe400078e0016 */
[----:B------:R-:W-:Y:S01]  /*be50*/  IMAD.MOV.U32 R22, RZ, RZ, R3 ;  /* 0x000000ffff167224 */ /* 0x000fe200078e0003 */
[----:B------:R1:W-:Y:S03]  /*be60*/  STS.U16 [R29], R18 ;  /* 0x000000121d007388 */ /* 0x0003e60000000400 */
[----:B0-----:R-:W-:Y:S01]  /*be70*/  IMAD.WIDE R4, R26, 0x2, R22 ;  /* 0x000000021a047825 */ /* 0x001fe200078e0216 */
[----:B-1----:R-:W-:-:S06]  /*be80*/  PRMT R18, RZ, 0x7610, R18 ;  /* 0x00007610ff127816 */ /* 0x002fcc0000000012 */
[----:B------:R0:W4:Y:S04]  /*be90*/  @!P2 LDG.E.U16 R18, [R4.64] ;  /* 0x000000040412a981 */ /* 0x000128000c1e1500 */
[----:B--2---:R1:W-:Y:S04]  /*bea0*/  STL [R1+0x2068], R20 ;  /* 0x0020681401007387 */ /* 0x0043e80000100800 */
[----:B------:R-:W-:Y:S04]  /*beb0*/  STL.64 [R1+0x980], R24 ;  /* 0x0009801801007387 */ /* 0x000fe80000100a00 */
[----:B------:R-:W2:Y:S04]  /*bec0*/  LDL.LU R21, [R1+0xef4] ;  /* 0x000ef40001157983 */ /* 0x000ea80000300800 */
[----:B-1----:R-:W2:Y:S04]  /*bed0*/  LDL.LU R20, [R1+0xef8] ;  /* 0x000ef80001147983 */ /* 0x002ea80000300800 */
[----:B---3--:R-:W-:Y:S04]  /*bee0*/  STL [R1+0x206c], R19 ;  /* 0x00206c1301007387 */ /* 0x008fe80000100800 */
[----:B------:R4:W-:Y:S04]  /*bef0*/  STL.64 [R1+0x978], R22 ;  /* 0x0009781601007387 */ /* 0x0009e80000100a00 */
[----:B------:R1:W-:Y:S04]  /*bf00*/  STS.U16 [R29+0x2200], R17 ;  /* 0x002200111d007388 */ /* 0x0003e80000000400 */
[----:B------:R3:W-:Y:S01]  /*bf10*/  STS.U16 [R29+0x2300], R16 ;  /* 0x002300101d007388 */ /* 0x0007e20000000400 */
[----:B----4-:R-:W-:-:S03]  /*bf20*/  IMAD.MOV.U32 R22, RZ, RZ, R0 ;  /* 0x000000ffff167224 */ /* 0x010fc600078e0000 */
[----:B------:R-:W4:Y:S01]  /*bf30*/  LDL.LU R19, [R1+0xefc] ;  /* 0x000efc0001137983 */ /* 0x000f220000300800 */
[----:B------:R-:W-:Y:S01]  /*bf40*/  IMAD.MOV.U32 R23, RZ, RZ, R2 ;  /* 0x000000ffff177224 */ /* 0x000fe200078e0002 */
[----:B-1----:R-:W-:Y:S02]  /*bf50*/  PRMT R17, RZ, 0x7610, R17 ;  /* 0x00007610ff117816 */ /* 0x002fe40000000011 */
[----:B------:R-:W4:Y:S01]  /*bf60*/  LDL.LU R3, [R1+0xf00] ;  /* 0x000f000001037983 */ /* 0x000f220000300800 */
[----:B0-----:R-:W-:Y:S01]  /*bf70*/  IMAD.WIDE R4, R26, 0x2, R22 ;  /* 0x000000021a047825 */ /* 0x001fe200078e0216 */
[----:B---3--:R-:W-:-:S04]  /*bf80*/  PRMT R16, RZ, 0x7610, R16 ;  /* 0x00007610ff107816 */ /* 0x008fc80000000010 */
[----:B------:R2:W3:Y:S04]  /*bf90*/  @!P2 LDG.E.U16 R17, [R4.64] ;  /* 0x000000040411a981 */ /* 0x0004e8000c1e1500 */
[----:B------:R-:W-:Y:S04]  /*bfa0*/  STL [R1+0x2070], R18 ;  /* 0x0020701201007387 */ /* 0x000fe80000100800 */
[----:B------:R-:W3:Y:S04]  /*bfb0*/  LDL.LU R0, [R1+0xf08] ;  /* 0x000f080001007983 */ /* 0x000ee80000300800 */
[----:B------:R-:W-:Y:S04]  /*bfc0*/  STL.64 [R1+0x970], R22 ;  /* 0x0009701601007387 */ /* 0x000fe80000100a00 */
[----:B------:R-:W3:Y:S01]  /*bfd0*/  LDL.LU R2, [R1+0xf04] ;  /* 0x000f040001027983 */ /* 0x000ee20000300800 */
[----:B--2---:R-:W-:-:S05]  /*bfe0*/  IMAD.WIDE R4, R26, 0x2, R20 ;  /* 0x000000021a047825 */ /* 0x004fca00078e0214 */
[----:B------:R0:W2:Y:S04]  /*bff0*/  @!P2 LDG.E.U16 R16, [R4.64] ;  /* 0x000000040410a981 */ /* 0x0000a8000c1e1500 */
[----:B------:R1:W-:Y:S04]  /*c000*/  STS.U16 [R29+0x2100], R15 ;  /* 0x0021000f1d007388 */ /* 0x0003e80000000400 */
[----:B------:R0:W-:Y:S01]  /*c010*/  STS.U16 [R29+0x2000], R14 ;  /* 0x0020000e1d007388 */ /* 0x0001e20000000400 */
[----:B-1----:R-:W-:Y:S01]  /*c020*/  PRMT R15, RZ, 0x7610, R15 ;  /* 0x00007610ff0f7816 */ /* 0x002fe2000000000f */
[----:B----4-:R-:W-:-:S02]  /*c030*/  IMAD.MOV.U32 R18, RZ, RZ, R3 ;  /* 0x000000ffff127224 */ /* 0x010fc400078e0003 */
[----:B---3--:R1:W-:Y:S04]  /*c040*/  STL [R1+0x2074], R17 ;  /* 0x0020741101007387 */ /* 0x0083e80000100800 */
[----:B------:R-:W-:Y:S01]  /*c050*/  STL.64 [R1+0x968], R20 ;  /* 0x0009681401007387 */ /* 0x000fe20000100a00 */
[----:B0-----:R-:W-:-:S03]  /*c060*/  IMAD.WIDE R4, R26, 0x2, R18 ;  /* 0x000000021a047825 */ /* 0x001fc600078e0212 */
[----:B------:R-:W3:Y:S01]  /*c070*/  LDL.LU R28, [R1+0x91c] ;  /* 0x00091c00011c7983 */ /* 0x000ee20000300800 */
[----:B------:R-:W-:-:S03]  /*c080*/  PRMT R14, RZ, 0x7610, R14 ;  /* 0x00007610ff0e7816 */ /* 0x000fc6000000000e */
[----:B------:R0:W4:Y:S04]  /*c090*/  @!P2 LDG.E.U16 R15, [R4.64] ;  /* 0x00000004040fa981 */ /* 0x000128000c1e1500 */
[----:B--2---:R2:W-:Y:S04]  /*c0a0*/  STL [R1+0x2078], R16 ;  /* 0x0020781001007387 */ /* 0x0045e80000100800 */
[----:B-1----:R-:W3:Y:S04]  /*c0b0*/  LDL.LU R17, [R1+0xf0c] ;  /* 0x000f0c0001117983 */ /* 0x002ee80000300800 */
[----:B--2---:R-:W2:Y:S04]  /*c0c0*/  LDL.LU R16, [R1+0xf10] ;  /* 0x000f100001107983 */ /* 0x004ea80000300800 */
[----:B------:R1:W-:Y:S04]  /*c0d0*/  STL.64 [R1+0x960], R18 ;  /* 0x0009601201007387 */ /* 0x0003e80000100a00 */
[----:B------:R-:W2:Y:S01]  /*c0e0*/  LDL.LU R25, [R1+0x920] ;  /* 0x0009200001197983 */ /* 0x000ea20000300800 */
[----:B-1----:R-:W-:-:S02]  /*c0f0*/  IMAD.MOV.U32 R18, RZ, RZ, R0 ;  /* 0x000000ffff127224 */ /* 0x002fc400078e0000 */
[----:B------:R-:W-:-:S04]  /*c100*/  IMAD.MOV.U32 R19, RZ, RZ, R2 ;  /* 0x000000ffff137224 */ /* 0x000fc800078e0002 */
[----:B0-----:R-:W-:-:S05]  /*c110*/  IMAD.WIDE R4, R26, 0x2, R18 ;  /* 0x000000021a047825 */ /* 0x001fca00078e0212 */
[----:B------:R3:W2:Y:S04]  /*c120*/  @!P2 LDG.E.U16 R14, [R4.64] ;  /* 0x00000004040ea981 */ /* 0x0006a8000c1e1500 */
[----:B----4-:R-:W-:Y:S04]  /*c130*/  STL [R1+0x207c], R15 ;  /* 0x00207c0f01007387 */ /* 0x010fe80000100800 */
[----:B------:R-:W4:Y:S04]  /*c140*/  LDL.LU R2, [R1+0xf14] ;  /* 0x000f140001027983 */ /* 0x000f280000300800 */
[----:B------:R-:W4:Y:S04]  /*c150*/  LDL.LU R0, [R1+0xf18] ;  /* 0x000f180001007983 */ /* 0x000f280000300800 */
[----:B------:R-:W-:Y:S04]  /*c160*/  STL.64 [R1+0x958], R18 ;  /* 0x0009581201007387 */ /* 0x000fe80000100a00 */
[----:B------:R-:W4:Y:S04]  /*c170*/  LDL.LU R3, [R1+0x928] ;  /* 0x0009280001037983 */ /* 0x000f280000300800 */
[----:B------:R0:W-:Y:S02]  /*c180*/  STS.U16 [R29+0x4200], R13 ;  /* 0x0042000d1d007388 */ /* 0x0001e40000000400 */
[----:B0-----:R-:W-:Y:S01]  /*c190*/  PRMT R13, RZ, 0x7610, R13 ;  /* 0x00007610ff0d7816 */ /* 0x001fe2000000000d */
[----:B---3--:R-:W-:-:S02]  /*c1a0*/  IMAD.MOV.U32 R5, RZ, RZ, R17 ;  /* 0x000000ffff057224 */ /* 0x008fc400078e0011 */
[----:B--2---:R-:W-:Y:S01]  /*c1b0*/  IMAD.MOV.U32 R4, RZ, RZ, R16 ;  /* 0x000000ffff047224 */ /* 0x004fe200078e0010 */
[----:B------:R-:W-:Y:S04]  /*c1c0*/  STL [R1+0x2080], R14 ;  /* 0x0020800e01007387 */ /* 0x000fe80000100800 */
[----:B------:R-:W2:Y:S04]  /*c1d0*/  LDL.LU R16, [R1+0xf1c] ;  /* 0x000f1c0001107983 */ /* 0x000ea80000300800 */
[----:B------:R-:W3:Y:S04]  /*c1e0*/  LDL.LU R15, [R1+0xf20] ;  /* 0x000f2000010f7983 */ /* 0x000ee80000300800 */
[----:B------:R0:W-:Y:S04]  /*c1f0*/  STL.64 [R1+0x950], R4 ;  /* 0x0009500401007387 */ /* 0x0001e80000100a00 */
[----:B------:R-:W2:Y:S01]  /*c200*/  LDL.LU R23, [R1+0x924] ;  /* 0x0009240001177983 */ /* 0x000ea20000300800 */
[----:B0-----:R-:W-:-:S05]  /*c210*/  IMAD.WIDE R4, R26, 0x2, R4 ;  /* 0x000000021a047825 */ /* 0x001fca00078e0204 */
[----:B------:R4:W2:Y:S04]  /*c220*/  @!P2 LDG.E.U16 R13, [R4.64] ;  /* 0x00000004040da981 */ /* 0x0008a8000c1e1500 */
[----:B------:R0:W-:Y:S01]  /*c230*/  STS.U16 [R29+0x4300], R12 ;  /* 0x0043000c1d007388 */ /* 0x0001e20000000400 */
[----:B----4-:R-:W-:Y:S02]  /*c240*/  IMAD.MOV.U32 R4, RZ, RZ, R0 ;  /* 0x000000ffff047224 */ /* 0x010fe400078e0000 */
[----:B------:R-:W-:Y:S01]  /*c250*/  IMAD.MOV.U32 R5, RZ, RZ, R2 ;  /* 0x000000ffff057224 */ /* 0x000fe200078e0002 */
[----:B0-----:R-:W-:Y:S01]  /*c260*/  PRMT R12, RZ, 0x7610, R12 ;  /* 0x00007610ff0c7816 */ /* 0x001fe2000000000c */
[----:B------:R-:W0:Y:S04]  /*c270*/  S2R R27, SR_TID.X ;  /* 0x00000000001b7919 */ /* 0x000e280000002100 */
[----:B--2---:R-:W-:Y:S04]  /*c280*/  STL [R1+0x2084], R13 ;  /* 0x0020840d01007387 */ /* 0x004fe80000100800 */
[----:B------:R-:W2:Y:S04]  /*c290*/  LDL.LU R2, [R1+0xf24] ;  /* 0x000f240001027983 */ /* 0x000ea80000300800 */
[----:B------:R-:W4:Y:S04]  /*c2a0*/  LDL.LU R0, [R1+0xf28] ;  /* 0x000f280001007983 */ /* 0x000f280000300800 */
[----:B------:R-:W2:Y:S04]  /*c2b0*/  LDL.LU R24, [R1+0x90c] ;  /* 0x00090c0001187983 */ /* 0x000ea80000300800 */
[----:B------:R1:W-:Y:S02]  /*c2c0*/  STL.64 [R1+0x948], R4 ;  /* 0x0009480401007387 */ /* 0x0003e40000100a00 */
[----:B-1----:R-:W-:-:S05]  /*c2d0*/  IMAD.WIDE R4, R26, 0x2, R4 ;  /* 0x000000021a047825 */ /* 0x002fca00078e0204 */
[----:B------:R3:W2:Y:S01]  /*c2e0*/  @!P2 LDG.E.U16 R12, [R4.64] ;  /* 0x00000004040ca981 */ /* 0x0006a2000c1e1500 */
[----:B0-----:R-:W-:-:S05]  /*c2f0*/  LOP3.LUT R27, R27, 0x7f, RZ, 0xc0, !PT ;  /* 0x0000007f1b1b7812 */ /* 0x001fca00078ec0ff */
[----:B------:R-:W-:Y:S01]  /*c300*/  IMAD.SHL.U32 R14, R27, 0x2, RZ ;  /* 0x000000021b0e7824 */ /* 0x000fe200078e00ff */
[----:B------:R-:W-:Y:S04]  /*c310*/  STS.U16 [R29+0x4000], R10 ;  /* 0x0040000a1d007388 */ /* 0x000fe80000000400 */
[----:B------:R-:W-:Y:S01]  /*c320*/  LOP3.LUT R14, R14, 0x10, RZ, 0x3c, !PT ;  /* 0x000000100e0e7812 */ /* 0x000fe200078e3cff */
[----:B------:R0:W-:Y:S01]  /*c330*/  STS.U16 [R29+0x4100], R11 ;  /* 0x0041000b1d007388 */ /* 0x0001e20000000400 */
[----:B---3--:R-:W-:Y:S02]  /*c340*/  IMAD.MOV.U32 R4, RZ, RZ, R15 ;  /* 0x000000ffff047224 */ /* 0x008fe400078e000f */
[----:B------:R-:W-:Y:S01]  /*c350*/  IMAD.MOV.U32 R5, RZ, RZ, R16 ;  /* 0x000000ffff057224 */ /* 0x000fe200078e0010 */
[----:B------:R-:W-:Y:S04]  /*c360*/  STS.U16 [R29+0x6000], R6 ;  /* 0x006000061d007388 */ /* 0x000fe80000000400 */
[----:B------:R-:W-:Y:S04]  /*c370*/  STS.U16 [R29+0x6100], R8 ;  /* 0x006100081d007388 */ /* 0x000fe80000000400 */
[----:B------:R-:W-:Y:S04]  /*c380*/  STS.U16 [R29+0x6200], R9 ;  /* 0x006200091d007388 */ /* 0x000fe80000000400 */
[----:B------:R-:W-:Y:S04]  /*c390*/  STS.U16 [R29+0x6300], R7 ;  /* 0x006300071d007388 */ /* 0x000fe80000000400 */
[----:B------:R1:W-:Y:S01]  /*c3a0*/  STS.U16 [R14+0x400], R28 ;  /* 0x0004001c0e007388 */ /* 0x0003e20000000400 */
[----:B0-----:R-:W-:-:S03]  /*c3b0*/  PRMT R11, RZ, 0x7610, R11 ;  /* 0x00007610ff0b7816 */ /* 0x001fc6000000000b */
[----:B-1----:R-:W3:Y:S04]  /*c3c0*/  LDL.LU R28, [R1+0x910] ;  /* 0x00091000011c7983 */ /* 0x002ee80000300800 */
[----:B--2---:R-:W-:Y:S04]  /*c3d0*/  STL [R1+0x2088], R12 ;  /* 0x0020880c01007387 */ /* 0x004fe80000100800 */
[----:B------:R-:W2:Y:S04]  /*c3e0*/  LDL.LU R16, [R1+0xf2c] ;  /* 0x000f2c0001107983 */ /* 0x000ea80000300800 */
[----:B------:R-:W2:Y:S04]  /*c3f0*/  LDL.LU R15, [R1+0xf30] ;  /* 0x000f3000010f7983 */ /* 0x000ea80000300800 */
[----:B------:R0:W-:Y:S02]  /*c400*/  STL.64 [R1+0x940], R4 ;  /* 0x0009400401007387 */ /* 0x0001e40000100a00 */
[----:B0-----:R-:W-:-:S05]  /*c410*/  IMAD.WIDE R4, R26, 0x2, R4 ;  /* 0x000000021a047825 */ /* 0x001fca00078e0204 */
[----:B------:R4:W2:Y:S04]  /*c420*/  @!P2 LDG.E.U16 R11, [R4.64] ;  /* 0x00000004040ba981 */ /* 0x0008a8000c1e1500 */
[----:B------:R0:W-:Y:S01]  /*c430*/  STS.U16 [R14+0x500], R25 ;  /* 0x000500190e007388 */ /* 0x0001e20000000400 */
[----:B------:R-:W-:Y:S01]  /*c440*/  PRMT R10, RZ, 0x7610, R10 ;  /* 0x00007610ff0a7816 */ /* 0x000fe2000000000a */
[----:B----4-:R-:W-:Y:S02]  /*c450*/  IMAD.MOV.U32 R4, RZ, RZ, R0 ;  /* 0x000000ffff047224 */ /* 0x010fe400078e0000 */
[----:B------:R-:W-:Y:S01]  /*c460*/  IMAD.MOV.U32 R5, RZ, RZ, R2 ;  /* 0x000000ffff057224 */ /* 0x000fe200078e0002 */
[----:B0-----:R-:W4:Y:S04]  /*c470*/  LDL.LU R25, [R1+0x918] ;  /* 0x0009180001197983 */ /* 0x001f280000300800 */
[----:B--2---:R-:W-:Y:S04]  /*c480*/  STL [R1+0x208c], R11 ;  /* 0x00208c0b01007387 */ /* 0x004fe80000100800 */
[----:B------:R-:W2:Y:S04]  /*c490*/  LDL.LU R13, [R1+0xf34] ;  /* 0x000f3400010d7983 */ /* 0x000ea80000300800 */
[----:B------:R-:W2:Y:S04]  /*c4a0*/  LDL.LU R12, [R1+0xf38] ;  /* 0x000f3800010c7983 */ /* 0x000ea80000300800 */
[----:B------:R-:W2:Y:S04]  /*c4b0*/  LDL.LU R2, [R1+0xf3c] ;  /* 0x000f3c0001027983 */ /* 0x000ea80000300800 */
[----:B------:R0:W-:Y:S04]  /*c4c0*/  STL.64 [R1+0x938], R4 ;  /* 0x0009380401007387 */ /* 0x0001e80000100a00 */
[----:B------:R1:W-:Y:S04]  /*c4d0*/  STS.U16 [R14+0x600], R3 ;  /* 0x000600030e007388 */ /* 0x0003e80000000400 */
[----:B------:R-:W2:Y:S01]  /*c4e0*/  LDL.LU R0, [R1+0xf40] ;  /* 0x000f400001007983 */ /* 0x000ea20000300800 */
[----:B0-----:R-:W-:-:S03]  /*c4f0*/  IMAD.WIDE R4, R26, 0x2, R4 ;  /* 0x000000021a047825 */ /* 0x001fc600078e0204 */
[----:B-1----:R-:W2:Y:S04]  /*c500*/  LDL.LU R3, [R1+0x914] ;  /* 0x0009140001037983 */ /* 0x002ea80000300800 */
[----:B------:R0:W2:Y:S01]  /*c510*/  @!P2 LDG.E.U16 R10, [R4.64] ;  /* 0x00000004040aa981 */ /* 0x0000a2000c1e1500 */
[----:B------:R-:W-:Y:S01]  /*c520*/  PRMT R9, RZ, 0x7610, R9 ;  /* 0x00007610ff097816 */ /* 0x000fe20000000009 */
[----:B0-----:R-:W-:Y:S02]  /*c530*/  IMAD.MOV.U32 R4, RZ, RZ, R15 ;  /* 0x000000ffff047224 */ /* 0x001fe400078e000f */
[----:B------:R-:W-:Y:S01]  /*c540*/  IMAD.MOV.U32 R5, RZ, RZ, R16 ;  /* 0x000000ffff057224 */ /* 0x000fe200078e0010 */
[----:B--2---:R0:W-:Y:S04]  /*c550*/  STL [R1+0x2090], R10 ;  /* 0x0020900a01007387 */ /* 0x0041e80000100800 */
[----:B------:R-:W2:Y:S04]  /*c560*/  LDL.LU R11, [R1+0xf44] ;  /* 0x000f4400010b7983 */ /* 0x000ea80000300800 */
[----:B0-----:R-:W2:Y:S04]  /*c570*/  LDL.LU R10, [R1+0xf48] ;  /* 0x000f4800010a7983 */ /* 0x001ea80000300800 */
[----:B------:R0:W-:Y:S02]  /*c580*/  STL.64 [R1+0x930], R4 ;  /* 0x0009300401007387 */ /* 0x0001e40000100a00 */
[----:B0-----:R-:W-:-:S05]  /*c590*/  IMAD.WIDE R4, R26, 0x2, R4 ;  /* 0x000000021a047825 */ /* 0x001fca00078e0204 */
[----:B------:R0:W2:Y:S01]  /*c5a0*/  @!P2 LDG.E.U16 R9, [R4.64] ;  /* 0x000000040409a981 */ /* 0x0000a2000c1e1500 */
[----:B------:R-:W-:Y:S01]  /*c5b0*/  PRMT R8, RZ, 0x7610, R8 ;  /* 0x00007610ff087816 */ /* 0x000fe20000000008 */
[----:B0-----:R-:W-:Y:S02]  /*c5c0*/  IMAD.MOV.U32 R4, RZ, RZ, R12 ;  /* 0x000000ffff047224 */ /* 0x001fe400078e000c */
[----:B------:R-:W-:Y:S01]  /*c5d0*/  IMAD.MOV.U32 R5, RZ, RZ, R13 ;  /* 0x000000ffff057224 */ /* 0x000fe200078e000d */
[----:B--2---:R-:W-:Y:S04]  /*c5e0*/  STL [R1+0x2094], R9 ;  /* 0x0020940901007387 */ /* 0x004fe80000100800 */
[----:B------:R0:W-:Y:S02]  /*c5f0*/  STL.64 [R1+0x928], R4 ;  /* 0x0009280401007387 */ /* 0x0001e40000100a00 */
[----:B0-----:R-:W-:-:S05]  /*c600*/  IMAD.WIDE R4, R26, 0x2, R4 ;  /* 0x000000021a047825 */ /* 0x001fca00078e0204 */
[----:B------:R0:W2:Y:S01]  /*c610*/  @!P2 LDG.E.U16 R8, [R4.64] ;  /* 0x000000040408a981 */ /* 0x0000a2000c1e1500 */
[----:B------:R-:W-:Y:S01]  /*c620*/  PRMT R7, RZ, 0x7610, R7 ;  /* 0x00007610ff077816 */ /* 0x000fe20000000007 */
[----:B0-----:R-:W-:Y:S02]  /*c630*/  IMAD.MOV.U32 R4, RZ, RZ, R0 ;  /* 0x000000ffff047224 */ /* 0x001fe400078e0000 */
[----:B------:R-:W-:Y:S01]  /*c640*/  IMAD.MOV.U32 R5, RZ, RZ, R2 ;  /* 0x000000ffff057224 */ /* 0x000fe200078e0002 */
[----:B--2---:R-:W-:Y:S04]  /*c650*/  STL [R1+0x2098], R8 ;  /* 0x0020980801007387 */ /* 0x004fe80000100800 */
[----:B------:R-:W2:Y:S04]  /*c660*/  LDL.LU R2, [R1+0xf4c] ;  /* 0x000f4c0001027983 */ /* 0x000ea80000300800 */
[----:B------:R-:W2:Y:S04]  /*c670*/  LDL.LU R0, [R1+0xf50] ;  /* 0x000f500001007983 */ /* 0x000ea80000300800 */
[----:B------:R0:W-:Y:S02]  /*c680*/  STL.64 [R1+0x920], R4 ;  /* 0x0009200401007387 */ /* 0x0001e40000100a00 */
[----:B0-----:R-:W-:-:S05]  /*c690*/  IMAD.WIDE R4, R26, 0x2, R4 ;  /* 0x000000021a047825 */ /* 0x001fca00078e0204 */
[----:B------:R0:W2:Y:S04]  /*c6a0*/  @!P2 LDG.E.U16 R7, [R4.64] ;  /* 0x000000040407a981 */ /* 0x0000a8000c1e1500 */
[----:B------:R-:W-:Y:S04]  /*c6b0*/  STS.U16 [R14+0x700], R23 ;  /* 0x000700170e007388 */ /* 0x000fe80000000400 */
[----:B------:R-:W-:Y:S01]  /*c6c0*/  STS.U16 [R14+0x2400], R24 ;  /* 0x002400180e007388 */ /* 0x000fe20000000400 */
[----:B0-----:R-:W-:Y:S02]  /*c6d0*/  IMAD.MOV.U32 R4, RZ, RZ, R10 ;  /* 0x000000ffff047224 */ /* 0x001fe400078e000a */
[----:B------:R-:W-:Y:S01]  /*c6e0*/  IMAD.MOV.U32 R5, RZ, RZ, R11 ;  /* 0x000000ffff057224 */ /* 0x000fe200078e000b */
[----:B---3--:R0:W-:Y:S01]  /*c6f0*/  STS.U16 [R14+0x2500], R28 ;  /* 0x0025001c0e007388 */ /* 0x0081e20000000400 */
[----:B------:R-:W-:-:S03]  /*c700*/  PRMT R6, RZ, 0x7610, R6 ;  /* 0x00007610ff067816 */ /* 0x000fc60000000006 */
[----:B0-----:R-:W3:Y:S04]  /*c710*/  LDL.LU R28, [R1+0x908] ;  /* 0x00090800011c7983 */ /* 0x001ee80000300800 */
[----:B--2---:R-:W-:Y:S04]  /*c720*/  STL [R1+0x209c], R7 ;  /* 0x00209c0701007387 */ /* 0x004fe80000100800 */
[----:B------:R0:W-:Y:S01]  /*c730*/  STL.64 [R1+0x918], R4 ;  /* 0x0009180401007387 */ /* 0x0001e20000100a00 */
[----:B------:R-:W-:-:S03]  /*c740*/  IMAD.MOV.U32 R8, RZ, RZ, R0 ;  /* 0x000000ffff087224 */ /* 0x000fc600078e0000 */
[----:B------:R-:W2:Y:S01]  /*c750*/  LDL.LU R24, [R1+0xa38] ;  /* 0x000a380001187983 */ /* 0x000ea20000300800 */
[----:B0-----:R-:W-:-:S05]  /*c760*/  IMAD.WIDE R4, R26, 0x2, R4 ;  /* 0x000000021a047825 */ /* 0x001fca00078e0204 */
[----:B------:R0:W2:Y:S01]  /*c770*/  @!P2 LDG.E.U16 R6, [R4.64] ;  /* 0x000000040406a981 */ /* 0x0000a2000c1e1500 */
[----:B------:R-:W-:-:S03]  /*c780*/  IMAD.MOV.U32 R9, RZ, RZ, R2 ;  /* 0x000000ffff097224 */ /* 0x000fc600078e0002 */
[----:B----4-:R-:W-:Y:S04]  /*c790*/  STS.U16 [R14+0x2600], R25 ;  /* 0x002600190e007388 */ /* 0x010fe80000000400 */
[----:B------:R1:W-:Y:S01]  /*c7a0*/  STS.U16 [R14+0x2700], R3 ;  /* 0x002700030e007388 */ /* 0x0003e20000000400 */
[----:B0-----:R-:W-:-:S03]  /*c7b0*/  PRMT R5, RZ, 0x7610, R5 ;  /* 0x00007610ff057816 */ /* 0x001fc60000000005 */
[----:B--2---:R0:W-:Y:S04]  /*c7c0*/  STL [R1+0x20a0], R6 ;  /* 0x0020a00601007387 */ /* 0x0041e80000100800 */
[----:B------:R-:W2:Y:S04]  /*c7d0*/  LDL.LU R12, [R1+0xa3c] ;  /* 0x000a3c00010c7983 */ /* 0x000ea80000300800 */
[----:B------:R-:W4:Y:S04]  /*c7e0*/  LDL.LU R13, [R1+0xa2c] ;  /* 0x000a2c00010d7983 */ /* 0x000f280000300800 */
[----:B-1----:R-:W2:Y:S04]  /*c7f0*/  LDL.LU R3, [R1+0x84] ;  /* 0x0000840001037983 */ /* 0x002ea80000300800 */
[----:B------:R-:W2:Y:S04]  /*c800*/  LDL.LU R7, [R1+0xf54] ;  /* 0x000f540001077983 */ /* 0x000ea80000300800 */
[----:B0-----:R-:W2:Y:S04]  /*c810*/  LDL.LU R6, [R1+0xf58] ;  /* 0x000f580001067983 */ /* 0x001ea80000300800 */
[----:B------:R-:W2:Y:S04]  /*c820*/  LDL.LU R29, [R1+0x88] ;  /* 0x00008800011d7983 */ /* 0x000ea80000300800 */
[----:B------:R0:W-:Y:S04]  /*c830*/  STL.64 [R1+0x910], R8 ;  /* 0x0009100801007387 */ /* 0x0001e80000100a00 */
[----:B------:R-:W2:Y:S04]  /*c840*/  LDL.LU R2, [R1+0x8c] ;  /* 0x00008c0001027983 */ /* 0x000ea80000300800 */
[----:B------:R-:W2:Y:S01]  /*c850*/  LDL.LU R15, [R1+0x80] ;  /* 0x00008000010f7983 */ /* 0x000ea20000300800 */
[----:B0-----:R-:W-:-:S03]  /*c860*/  IMAD.WIDE R8, R26, 0x2, R8 ;  /* 0x000000021a087825 */ /* 0x001fc600078e0208 */
[----:B------:R-:W2:Y:S04]  /*c870*/  LDL.LU R16, [R1+0xaf4] ;  /* 0x000af40001107983 */ /* 0x000ea80000300800 */
[----:B------:R-:W2:Y:S04]  /*c880*/  @!P2 LDG.E.U16 R5, [R8.64] ;  /* 0x000000040805a981 */ /* 0x000ea8000c1e1500 */
[----:B------:R-:W4:Y:S04]  /*c890*/  LDL.LU R17, [R1+0xaf8] ;  /* 0x000af80001117983 */ /* 0x000f280000300800 */
[----:B------:R-:W4:Y:S04]  /*c8a0*/  LDL.LU R18, [R1+0xafc] ;  /* 0x000afc0001127983 */ /* 0x000f280000300800 */
[----:B------:R-:W4:Y:S04]  /*c8b0*/  LDL.LU R19, [R1+0xaf0] ;  /* 0x000af00001137983 */ /* 0x000f280000300800 */
[----:B------:R-:W4:Y:S04]  /*c8c0*/  LDL.LU R20, [R1+0xa94] ;  /* 0x000a940001147983 */ /* 0x000f280000300800 */
[----:B------:R-:W4:Y:S04]  /*c8d0*/  LDL.LU R21, [R1+0xa98] ;  /* 0x000a980001157983 */ /* 0x000f280000300800 */
[----:B------:R-:W4:Y:S04]  /*c8e0*/  LDL.LU R22, [R1+0xa9c] ;  /* 0x000a9c0001167983 */ /* 0x000f280000300800 */
[----:B------:R-:W4:Y:S01]  /*c8f0*/  LDL.LU R0, [R1+0xa90] ;  /* 0x000a900001007983 */ /* 0x000f220000300800 */
[----:B------:R-:W-:-:S03]  /*c900*/  PRMT R4, RZ, 0x7610, R4 ;  /* 0x00007610ff047816 */ /* 0x000fc60000000004 */
[----:B---3--:R0:W-:Y:S04]  /*c910*/  STS.U16 [R14+0x4400], R28 ;  /* 0x0044001c0e007388 */ /* 0x0081e80000000400 */
[----:B--2---:R-:W-:Y:S04]  /*c920*/  STL [R1+0x20a4], R5 ;  /* 0x0020a40501007387 */ /* 0x004fe80000100800 */
[----:B------:R-:W2:Y:S04]  /*c930*/  LDL.LU R25, [R1+0xa20] ;  /* 0x000a200001197983 */ /* 0x000ea80000300800 */
[----:B0-----:R-:W3:Y:S04]  /*c940*/  LDL.LU R28, [R1+0xa24] ;  /* 0x000a2400011c7983 */ /* 0x001ee80000300800 */
[----:B------:R0:W-:Y:S04]  /*c950*/  STL.64 [R1+0x908], R6 ;  /* 0x0009080601007387 */ /* 0x0001e80000100a00 */
[----:B------:R-:W2:Y:S01]  /*c960*/  LDL.LU R23, [R1+0xa28] ;  /* 0x000a280001177983 */ /* 0x000ea20000300800 */
[----:B0-----:R-:W-:-:S03]  /*c970*/  IMAD.WIDE R6, R26, 0x2, R6 ;  /* 0x000000021a067825 */ /* 0x001fc600078e0206 */
[----:B------:R0:W-:Y:S04]  /*c980*/  STS.U16 [R14+0x4500], R24 ;  /* 0x004500180e007388 */ /* 0x0001e80000000400 */
[----:B------:R1:W2:Y:S04]  /*c990*/  @!P2 LDG.E.U16 R4, [R6.64] ;  /* 0x000000040604a981 */ /* 0x0002a8000c1e1500 */
[----:B------:R-:W3:Y:S04]  /*c9a0*/  LDL.LU R26, [R1+0xa1c] ;  /* 0x000a1c00011a7983 */ /* 0x000ee80000300800 */
[----:B------:R-:W-:Y:S01]  /*c9b0*/  STS.U16 [R14+0x4600], R12 ;  /* 0x0046000c0e007388 */ /* 0x000fe20000000400 */
[----:B-1----:R-:W-:-:S03]  /*c9c0*/  IMAD.SHL.U32 R6, R27, 0x2, RZ ;  /* 0x000000021b067824 */ /* 0x002fc600078e00ff */
[----:B----4-:R-:W-:Y:S04]  /*c9d0*/  STS.U16 [R14+0x4700], R13 ;  /* 0x0047000d0e007388 */ /* 0x010fe80000000400 */
[----:B------:R1:W-:Y:S01]  /*c9e0*/  STS.U16 [R14+0x6400], R3 ;  /* 0x006400030e007388 */ /* 0x0003e20000000400 */
[----:B------:R-:W-:-:S03]  /*c9f0*/  LOP3.LUT R6, R6, 0x20, RZ, 0x3c, !PT ;  /* 0x0000002006067812 */ /* 0x000fc600078e3cff */
[----:B------:R-:W-:Y:S04]  /*ca00*/  STS.U16 [R14+0x6500], R29 ;  /* 0x0065001d0e007388 */ /* 0x000fe80000000400 */
[----:B------:R4:W-:Y:S04]  /*ca10*/  STS.U16 [R14+0x6600], R2 ;  /* 0x006600020e007388 */ /* 0x0009e80000000400 */
[----:B------:R-:W-:Y:S04]  /*ca20*/  STS.U16 [R14+0x6700], R15 ;  /* 0x0067000f0e007388 */ /* 0x000fe80000000400 */
[----:B------:R-:W-:Y:S04]  /*ca30*/  STS.U16 [R6+0x800], R16 ;  /* 0x0008001006007388 */ /* 0x000fe80000000400 */
[----:B------:R-:W-:Y:S04]  /*ca40*/  STS.U16 [R6+0x900], R17 ;  /* 0x0009001106007388 */ /* 0x000fe80000000400 */
[----:B------:R-:W-:Y:S04]  /*ca50*/  STS.U16 [R6+0xa00], R18 ;  /* 0x000a001206007388 */ /* 0x000fe80000000400 */
[----:B------:R-:W-:Y:S04]  /*ca60*/  STS.U16 [R6+0xb00], R19 ;  /* 0x000b001306007388 */ /* 0x000fe80000000400 */
[----:B------:R-:W-:Y:S04]  /*ca70*/  STS.U16 [R6+0x2800], R20 ;  /* 0x0028001406007388 */ /* 0x000fe80000000400 */
[----:B------:R-:W-:Y:S04]  /*ca80*/  STS.U16 [R6+0x2900], R21 ;  /* 0x0029001506007388 */ /* 0x000fe80000000400 */
[----:B------:R-:W-:Y:S04]  /*ca90*/  STS.U16 [R6+0x2a00], R22 ;  /* 0x002a001606007388 */ /* 0x000fe80000000400 */
[----:B------:R0:W-:Y:S04]  /*caa0*/  STS.U16 [R6+0x2b00], R0 ;  /* 0x002b000006007388 */ /* 0x0001e80000000400 */
[----:B--2---:R-:W-:Y:S04]  /*cab0*/  STL [R1+0x20a8], R4 ;  /* 0x0020a80401007387 */ /* 0x004fe80000100800 */
[----:B0-----:R-:W2:Y:S04]  /*cac0*/  LDL.LU R24, [R1+0x74] ;  /* 0x0000740001187983 */ /* 0x001ea80000300800 */
[----:B-1----:R-:W2:Y:S04]  /*cad0*/  LDL.LU R3, [R1+0x78] ;  /* 0x0000780001037983 */ /* 0x002ea80000300800 */
[----:B------:R-:W2:Y:S04]  /*cae0*/  LDL.LU R27, [R1+0x7c] ;  /* 0x00007c00011b7983 */ /* 0x000ea80000300800 */
[----:B----4-:R-:W4:Y:S04]  /*caf0*/  LDL.LU R2, [R1+0x70] ;  /* 0x0000700001027983 */ /* 0x010f280000300800 */
[----:B------:R-:W4:Y:S04]  /*cb00*/  LDL.LU R0, [R1+0xae4] ;  /* 0x000ae40001007983 */ /* 0x000f280000300800 */
[----:B------:R-:W4:Y:S04]  /*cb10*/  LDL.LU R11, [R1+0xaec] ;  /* 0x000aec00010b7983 */ /* 0x000f280000300800 */
[----:B------:R-:W4:Y:S04]  /*cb20*/  LDL.LU R12, [R1+0xae8] ;  /* 0x000ae800010c7983 */ /* 0x000f280000300800 */
[----:B------:R0:W-:Y:S04]  /*cb30*/  STS.U16 [R6+0x4800], R25 ;  /* 0x0048001906007388 */ /* 0x0001e80000000400 */
[----:B------:R-:W4:Y:S04]  /*cb40*/  LDL.LU R13, [R1+0xae0] ;  /* 0x000ae000010d7983 */ /* 0x000f280000300800 */
[----:B---3--:R1:W-:Y:S04]  /*cb50*/  STS.U16 [R6+0x4900], R28 ;  /* 0x0049001c06007388 */ /* 0x0083e80000000400 */
[----:B0-----:R-:W3:Y:S04]  /*cb60*/  LDL.LU R25, [R1+0xa84] ;  /* 0x000a840001197983 */ /* 0x001ee80000300800 */
[----:B-1----:R-:W3:Y:S04]  /*cb70*/  LDL.LU R28, [R1+0xa8c] ;  /* 0x000a8c00011c7983 */ /* 0x002ee80000300800 */
[----:B------:R-:W-:Y:S04]  /*cb80*/  STS.U16 [R6+0x4a00], R23 ;  /* 0x004a001706007388 */ /* 0x000fe80000000400 */
[----:B------:R0:W-:Y:S04]  /*cb90*/  STS.U16 [R6+0x4b00], R26 ;  /* 0x004b001a06007388 */ /* 0x0001e80000000400 */
[----:B0-----:R-:W3:Y:S04]  /*cba0*/  LDL.LU R26, [R1+0xa88] ;  /* 0x000a8800011a7983 */ /* 0x001ee80000300800 */
[----:B------:R-:W3:Y:S04]  /*cbb0*/  LDL.LU R29, [R1+0xa80] ;  /* 0x000a8000011d7983 */ /* 0x000ee80000300800 */
[----:B------:R-:W3:Y:S04]  /*cbc0*/  LDL.LU R14, [R1+0xa10] ;  /* 0x000a1000010e7983 */ /* 0x000ee80000300800 */
[----:B------:R-:W3:Y:S04]  /*cbd0*/  LDL.LU R15, [R1+0xa14] ;  /* 0x000a1400010f7983 */ /* 0x000ee80000300800 */
[----:B------:R-:W3:Y:S04]  /*cbe0*/  LDL.LU R16, [R1+0xa18] ;  /* 0x000a180001107983 */ /* 0x000ee80000300800 */
[----:B------:R-:W3:Y:S04]  /*cbf0*/  LDL.LU R17, [R1+0xa0c] ;  /* 0x000a0c0001117983 */ /* 0x000ee80000300800 */
[----:B--2---:R-:W-:Y:S04]  /*cc00*/  STS.U16 [R6+0x6800], R24 ;  /* 0x0068001806007388 */ /* 0x004fe80000000400 */
[----:B------:R0:W-:Y:S04]  /*cc10*/  STS.U16 [R6+0x6900], R3 ;  /* 0x0069000306007388 */ /* 0x0001e80000000400 */
[----:B------:R1:W-:Y:S04]  /*cc20*/  STS.U16 [R6+0x6a00], R27 ;  /* 0x006a001b06007388 */ /* 0x0003e80000000400 */
[----:B0-----:R-:W2:Y:S04]  /*cc30*/  LDL.LU R3, [R1+0x64] ;  /* 0x0000640001037983 */ /* 0x001ea80000300800 */
[----:B-1----:R-:W0:Y:S04]  /*cc40*/  S2R R27, SR_TID.X ;  /* 0x00000000001b7919 */ /* 0x002e280000002100 */
[----:B----4-:R1:W-:Y:S04]  /*cc50*/  STS.U16 [R6+0x6b00], R2 ;  /* 0x006b000206007388 */ /* 0x0103e80000000400 */
[----:B-1----:R-:W4:Y:S04]  /*cc60*/  LDL.LU R2, [R1+0x68] ;  /* 0x0000680001027983 */ /* 0x002f280000300800 */
[----:B------:R-:W4:Y:S04]  /*cc70*/  LDL.LU R18, [R1+0x6c] ;  /* 0x00006c0001127983 */ /* 0x000f280000300800 */
[----:B------:R-:W4:Y:S01]  /*cc80*/  LDL.LU R19, [R1+0x60] ;  /* 0x0000600001137983 */ /* 0x000f220000300800 */
[----:B0-----:R-:W-:-:S03]  /*cc90*/  LOP3.LUT R27, R27, 0x7f, RZ, 0xc0, !PT ;  /* 0x0000007f1b1b7812 */ /* 0x001fc600078ec0ff */
[----:B------:R-:W4:Y:S02]  /*cca0*/  LDL.LU R20, [R1+0xad4] ;  /* 0x000ad40001147983 */ /* 0x000f240000300800 */
[----:B------:R-:W-:Y:S02]  /*ccb0*/  IMAD.SHL.U32 R4, R27, 0x2, RZ ;  /* 0x000000021b047824 */ /* 0x000fe400078e00ff */
[----:B------:R-:W4:Y:S03]  /*ccc0*/  LDL.LU R21, [R1+0xad8] ;  /* 0x000ad80001157983 */ /* 0x000f260000300800 */
[----:B------:R-:W-:Y:S01]  /*ccd0*/  LOP3.LUT R4, R4, 0x30, RZ, 0x3c, !PT ;  /* 0x0000003004047812 */ /* 0x000fe200078e3cff */
[----:B------:R-:W4:Y:S04]  /*cce0*/  LDL.LU R22, [R1+0xadc] ;  /* 0x000adc0001167983 */ /* 0x000f280000300800 */
[----:B------:R-:W4:Y:S04]  /*ccf0*/  LDL.LU R23, [R1+0xad0] ;  /* 0x000ad00001177983 */ /* 0x000f280000300800 */
[----:B------:R-:W4:Y:S04]  /*cd00*/  LDL.LU R24, [R1+0xa74] ;  /* 0x000a740001187983 */ /* 0x000f280000300800 */
[----:B------:R0:W-:Y:S04]  /*cd10*/  STS.U16 [R4+0xc00], R0 ;  /* 0x000c000004007388 */ /* 0x0001e80000000400 */
[----:B------:R-:W4:Y:S04]  /*cd20*/  LDL.LU R27, [R1+0xa78] ;  /* 0x000a7800011b7983 */ /* 0x000f280000300800 */
[----:B------:R-:W-:Y:S04]  /*cd30*/  STS.U16 [R4+0xd00], R11 ;  /* 0x000d000b04007388 */ /* 0x000fe80000000400 */
[----:B0-----:R-:W4:Y:S04]  /*cd40*/  LDL.LU R0, [R1+0xa7c] ;  /* 0x000a7c0001007983 */ /* 0x001f280000300800 */
[----:B------:R-:W-:Y:S04]  /*cd50*/  STS.U16 [R4+0xe00], R12 ;  /* 0x000e000c04007388 */ /* 0x000fe80000000400 */
[----:B------:R-:W-:Y:S04]  /*cd60*/  STS.U16 [R4+0xf00], R13 ;  /* 0x000f000d04007388 */ /* 0x000fe80000000400 */
[----:B---3--:R0:W-:Y:S04]  /*cd70*/  STS.U16 [R4+0x2c00], R25 ;  /* 0x002c001904007388 */ /* 0x0081e80000000400 */
[----:B------:R1:W-:Y:S04]  /*cd80*/  STS.U16 [R4+0x2d00], R28 ;  /* 0x002d001c04007388 */ /* 0x0003e80000000400 */
[----:B0-----:R-:W3:Y:S04]  /*cd90*/  LDL.LU R25, [R1+0xa70] ;  /* 0x000a700001197983 */ /* 0x001ee80000300800 */
[----:B-1----:R-:W3:Y:S04]  /*cda0*/  LDL.LU R28, [R1+0xc4] ;  /* 0x0000c400011c7983 */ /* 0x002ee80000300800 */
[----:B------:R0:W-:Y:S04]  /*cdb0*/  STS.U16 [R4+0x2e00], R26 ;  /* 0x002e001a04007388 */ /* 0x0001e80000000400 */
[----:B0-----:R-:W0:Y:S04]  /*cdc0*/  S2R R26, SR_TID.X ;  /* 0x00000000001a7919 */ /* 0x001e280000002100 */
[----:B------:R-:W-:Y:S04]  /*cdd0*/  STS.U16 [R4+0x2f00], R29 ;  /* 0x002f001d04007388 */ /* 0x000fe80000000400 */
[----:B------:R-:W-:Y:S04]  /*cde0*/  STS.U16 [R4+0x4c00], R14 ;  /* 0x004c000e04007388 */ /* 0x000fe80000000400 */
[----:B------:R-:W-:Y:S01]  /*cdf0*/  STS.U16 [R4+0x4d00], R15 ;  /* 0x004d000f04007388 */ /* 0x000fe20000000400 */
[----:B0-----:R-:W-:-:S03]  /*ce00*/  LOP3.LUT R9, R26, 0x7f, RZ, 0xc0, !PT ;  /* 0x0000007f1a097812 */ /* 0x001fc600078ec0ff */
[----:B------:R-:W-:Y:S02]  /*ce10*/  STS.U16 [R4+0x4e00], R16 ;  /* 0x004e001004007388 */ /* 0x000fe40000000400 */
[----:B------:R-:W-:Y:S02]  /*ce20*/  IMAD.SHL.U32 R5, R9, 0x2, RZ ;  /* 0x0000000209057824 */ /* 0x000fe400078e00ff */
[----:B------:R-:W-:Y:S03]  /*ce30*/  STS.U16 [R4+0x4f00], R17 ;  /* 0x004f001104007388 */ /* 0x000fe60000000400 */
[----:B------:R-:W-:Y:S01]  /*ce40*/  LOP3.LUT R5, R5, 0x40, RZ, 0x3c, !PT ;  /* 0x0000004005057812 */ /* 0x000fe200078e3cff */
[----:B------:R-:W3:Y:S04]  /*ce50*/  LDL.LU R26, [R1+0xc8] ;  /* 0x0000c800011a7983 */ /* 0x000ee80000300800 */
[----:B--2---:R0:W-:Y:S04]  /*ce60*/  STS.U16 [R4+0x6c00], R3 ;  /* 0x006c000304007388 */ /* 0x0041e80000000400 */
[----:B0-----:R-:W2:Y:S04]  /*ce70*/  LDL.LU R3, [R1+0xcc] ;  /* 0x0000cc0001037983 */ /* 0x001ea80000300800 */
[----:B----4-:R0:W-:Y:S04]  /*ce80*/  STS.U16 [R4+0x6d00], R2 ;  /* 0x006d000204007388 */ /* 0x0101e80000000400 */
[----:B------:R-:W-:Y:S04]  /*ce90*/  STS.U16 [R4+0x6e00], R18 ;  /* 0x006e001204007388 */ /* 0x000fe80000000400 */
[----:B------:R-:W-:Y:S04]  /*cea0*/  STS.U16 [R4+0x6f00], R19 ;  /* 0x006f001304007388 */ /* 0x000fe80000000400 */
[----:B------:R-:W-:Y:S04]  /*ceb0*/  STS.U16 [R5+0x1000], R20 ;  /* 0x0010001405007388 */ /* 0x000fe80000000400 */
[----:B0-----:R-:W4:Y:S04]  /*cec0*/  LDL.LU R2, [R1+0xc0] ;  /* 0x0000c00001027983 */ /* 0x001f280000300800 */
[----:B------:R-:W-:Y:S04]  /*ced0*/  STS.U16 [R5+0x1100], R21 ;  /* 0x0011001505007388 */ /* 0x000fe80000000400 */
[----:B------:R-:W-:Y:S04]  /*cee0*/  STS.U16 [R5+0x1200], R22 ;  /* 0x0012001605007388 */ /* 0x000fe80000000400 */
[----:B------:R-:W4:Y:S04]  /*cef0*/  LDL.LU R8, [R1+0x54] ;  /* 0x0000540001087983 */ /* 0x000f280000300800 */
[----:B------:R-:W-:Y:S04]  /*cf00*/  STS.U16 [R5+0x1300], R23 ;  /* 0x0013001705007388 */ /* 0x000fe80000000400 */
[----:B------:R-:W4:Y:S04]  /*cf10*/  LDL.LU R10, [R1+0x58] ;  /* 0x00005800010a7983 */ /* 0x000f280000300800 */
[----:B------:R-:W-:Y:S04]  /*cf20*/  STS.U16 [R5+0x3000], R24 ;  /* 0x0030001805007388 */ /* 0x000fe80000000400 */
[----:B------:R-:W4:Y:S04]  /*cf30*/  LDL.LU R11, [R1+0x5c] ;  /* 0x00005c00010b7983 */ /* 0x000f280000300800 */
[----:B------:R0:W-:Y:S04]  /*cf40*/  STS.U16 [R5+0x3100], R27 ;  /* 0x0031001b05007388 */ /* 0x0001e80000000400 */
[----:B------:R-:W4:Y:S04]  /*cf50*/  LDL.LU R12, [R1+0x50] ;  /* 0x00005000010c7983 */ /* 0x000f280000300800 */
[----:B------:R1:W-:Y:S04]  /*cf60*/  STS.U16 [R5+0x3200], R0 ;  /* 0x0032000005007388 */ /* 0x0003e80000000400 */
[----:B0-----:R-:W4:Y:S04]  /*cf70*/  LDL.LU R27, [R1+0xac4] ;  /* 0x000ac400011b7983 */ /* 0x001f280000300800 */
[----:B-1----:R-:W4:Y:S04]  /*cf80*/  LDL.LU R0, [R1+0xacc] ;  /* 0x000acc0001007983 */ /* 0x002f280000300800 */
[----:B------:R-:W4:Y:S04]  /*cf90*/  LDL.LU R13, [R1+0xac8] ;  /* 0x000ac800010d7983 */ /* 0x000f280000300800 */
[----:B------:R-:W4:Y:S04]  /*cfa0*/  LDL.LU R29, [R1+0xac0] ;  /* 0x000ac000011d7983 */ /* 0x000f280000300800 */
[----:B---3--:R-:W-:Y:S04]  /*cfb0*/  STS.U16 [R5+0x3300], R25 ;  /* 0x0033001905007388 */ /* 0x008fe80000000400 */
[----:B------:R-:W3:Y:S04]  /*cfc0*/  LDL.LU R14, [R1+0xa64] ;  /* 0x000a6400010e7983 */ /* 0x000ee80000300800 */
[----:B------:R0:W-:Y:S04]  /*cfd0*/  STS.U16 [R5+0x5000], R28 ;  /* 0x0050001c05007388 */ /* 0x0001e80000000400 */
[----:B------:R-:W3:Y:S04]  /*cfe0*/  LDL.LU R15, [R1+0xa6c] ;  /* 0x000a6c00010f7983 */ /* 0x000ee80000300800 */
[----:B0-----:R-:W3:Y:S04]  /*cff0*/  LDL.LU R28, [R1+0xa68] ;  /* 0x000a6800011c7983 */ /* 0x001ee80000300800 */
[----:B------:R-:W3:Y:S04]  /*d000*/  LDL.LU R16, [R1+0xa60] ;  /* 0x000a600001107983 */ /* 0x000ee80000300800 */
[----:B------:R-:W3:Y:S04]  /*d010*/  LDL.LU R17, [R1+0xb4] ;  /* 0x0000b40001117983 */ /* 0x000ee80000300800 */
[----:B------:R-:W3:Y:S01]  /*d020*/  LDL.LU R25, [R1+0xb8] ;  /* 0x0000b80001197983 */ /* 0x000ee20000300800 */
[----:B------:R-:W-:-:S03]  /*d030*/  IMAD.SHL.U32 R4, R9, 0x2, RZ ;  /* 0x0000000209047824 */ /* 0x000fc600078e00ff */
[----:B------:R-:W3:Y:S02]  /*d040*/  LDL.LU R18, [R1+0xbc] ;  /* 0x0000bc0001127983 */ /* 0x000ee40000300800 */
[----:B------:R-:W-:Y:S02]  /*d050*/  LOP3.LUT R4, R4, 0x50, RZ, 0x3c, !PT ;  /* 0x0000005004047812 */ /* 0x000fe400078e3cff */
[----:B------:R-:W3:Y:S04]  /*d060*/  LDL.LU R19, [R1+0xb0] ;  /* 0x0000b00001137983 */ /* 0x000ee80000300800 */
[----:B------:R0:W-:Y:S04]  /*d070*/  STS.U16 [R5+0x5100], R26 ;  /* 0x0051001a05007388 */ /* 0x0001e80000000400 */
[----:B------:R-:W3:Y:S04]  /*d080*/  LDL.LU R20, [R1+0x44] ;  /* 0x0000440001147983 */ /* 0x000ee80000300800 */
[----:B------:R-:W3:Y:S04]  /*d090*/  LDL.LU R21, [R1+0x48] ;  /* 0x0000480001157983 */ /* 0x000ee80000300800 */
[----:B------:R-:W3:Y:S04]  /*d0a0*/  LDL.LU R22, [R1+0x4c] ;  /* 0x00004c0001167983 */ /* 0x000ee80000300800 */
[----:B------:R-:W3:Y:S04]  /*d0b0*/  LDL.LU R23, [R1+0x40] ;  /* 0x0000400001177983 */ /* 0x000ee80000300800 */
[----:B------:R-:W3:Y:S04]  /*d0c0*/  LDL.LU R24, [R1+0xab4] ;  /* 0x000ab40001187983 */ /* 0x000ee80000300800 */
[----:B0-----:R-:W3:Y:S04]  /*d0d0*/  LDL.LU R26, [R1+0xab8] ;  /* 0x000ab800011a7983 */ /* 0x001ee80000300800 */
[----:B--2---:R0:W-:Y:S04]  /*d0e0*/  STS.U16 [R5+0x5200], R3 ;  /* 0x0052000305007388 */ /* 0x0041e80000000400 */
[----:B0-----:R-:W2:Y:S04]  /*d0f0*/  LDL.LU R3, [R1+0xabc] ;  /* 0x000abc0001037983 */ /* 0x001ea80000300800 */
[----:B----4-:R0:W-:Y:S04]  /*d100*/  STS.U16 [R5+0x5300], R2 ;  /* 0x0053000205007388 */ /* 0x0101e80000000400 */
[----:B0-----:R-:W4:Y:S04]  /*d110*/  LDL.LU R2, [R1+0xab0] ;  /* 0x000ab00001027983 */ /* 0x001f280000300800 */
[----:B------:R-:W-:Y:S04]  /*d120*/  STS.U16 [R5+0x7000], R8 ;  /* 0x0070000805007388 */ /* 0x000fe80000000400 */
[----:B------:R-:W-:Y:S04]  /*d130*/  STS.U16 [R5+0x7100], R10 ;  /* 0x0071000a05007388 */ /* 0x000fe80000000400 */
[----:B------:R-:W-:Y:S04]  /*d140*/  STS.U16 [R5+0x7200], R11 ;  /* 0x0072000b05007388 */ /* 0x000fe80000000400 */
[----:B------:R-:W-:Y:S04]  /*d150*/  STS.U16 [R5+0x7300], R12 ;  /* 0x0073000c05007388 */ /* 0x000fe80000000400 */
[----:B------:R0:W-:Y:S04]  /*d160*/  STS.U16 [R4+0x1400], R27 ;  /* 0x0014001b04007388 */ /* 0x0001e80000000400 */
[----:B------:R1:W-:Y:S04]  /*d170*/  STS.U16 [R4+0x1500], R0 ;  /* 0x0015000004007388 */ /* 0x0003e80000000400 */
[----:B------:R-:W-:Y:S04]  /*d180*/  STS.U16 [R4+0x1600], R13 ;  /* 0x0016000d04007388 */ /* 0x000fe80000000400 */
[----:B------:R-:W-:Y:S04]  /*d190*/  STS.U16 [R4+0x1700], R29 ;  /* 0x0017001d04007388 */ /* 0x000fe80000000400 */
[----:B0-----:R-:W4:Y:S04]  /*d1a0*/  LDL.LU R27, [R1+0xa54] ;  /* 0x000a5400011b7983 */ /* 0x001f280000300800 */
[----:B---3--:R-:W-:Y:S04]  /*d1b0*/  STS.U16 [R4+0x3400], R14 ;  /* 0x0034000e04007388 */ /* 0x008fe80000000400 */
[----:B-1----:R-:W3:Y:S04]  /*d1c0*/  LDL.LU R0, [R1+0xa58] ;  /* 0x000a580001007983 */ /* 0x002ee80000300800 */
[----:B------:R-:W-:Y:S04]  /*d1d0*/  STS.U16 [R4+0x3500], R15 ;  /* 0x0035000f04007388 */ /* 0x000fe80000000400 */
[----:B------:R0:W-:Y:S04]  /*d1e0*/  STS.U16 [R4+0x3600], R28 ;  /* 0x0036001c04007388 */ /* 0x0001e80000000400 */
[----:B0-----:R-:W0:Y:S04]  /*d1f0*/  S2R R28, SR_TID.X ;  /* 0x00000000001c7919 */ /* 0x001e280000002100 */
[----:B------:R-:W-:Y:S04]  /*d200*/  STS.U16 [R4+0x3700], R16 ;  /* 0x0037001004007388 */ /* 0x000fe80000000400 */
[----:B------:R-:W-:Y:S04]  /*d210*/  STS.U16 [R4+0x5400], R17 ;  /* 0x0054001104007388 */ /* 0x000fe80000000400 */
[----:B------:R0:W-:Y:S02]  /*d220*/  STS.U16 [R4+0x5500], R25 ;  /* 0x0055001904007388 */ /* 0x0001e40000000400 */
[----:B0-----:R-:W-:-:S02]  /*d230*/  LOP3.LUT R25, R28, 0x7f, RZ, 0xc0, !PT ;  /* 0x0000007f1c197812 */ /* 0x001fc400078ec0ff */
[----:B------:R-:W3:Y:S03]  /*d240*/  LDL.LU R28, [R1+0xa5c] ;  /* 0x000a5c00011c7983 */ /* 0x000ee60000300800 */
[----:B------:R-:W-:Y:S01]  /*d250*/  IMAD.SHL.U32 R11, R25, 0x2, RZ ;  /* 0x00000002190b7824 */ /* 0x000fe200078e00ff */
[----:B------:R0:W-:Y:S04]  /*d260*/  STL [R1+0x20ac], R25 ;  /* 0x0020ac1901007387 */ /* 0x0001e80000100800 */
[----:B0-----:R-:W3:Y:S04]  /*d270*/  LDL.LU R25, [R1+0xa50] ;  /* 0x000a500001197983 */ /* 0x001ee80000300800 */
[----:B------:R-:W-:Y:S04]  /*d280*/  STS.U16 [R4+0x5600], R18 ;  /* 0x0056001204007388 */ /* 0x000fe80000000400 */
[----:B------:R-:W-:Y:S04]  /*d290*/  STS.U16 [R4+0x5700], R19 ;  /* 0x0057001304007388 */ /* 0x000fe80000000400 */
[----:B------:R-:W-:Y:S04]  /*d2a0*/  STS.U16 [R4+0x7400], R20 ;  /* 0x0074001404007388 */ /* 0x000fe80000000400 */
[----:B------:R-:W-:Y:S04]  /*d2b0*/  STS.U16 [R4+0x7500], R21 ;  /* 0x0075001504007388 */ /* 0x000fe80000000400 */
[----:B------:R-:W-:Y:S04]  /*d2c0*/  STS.U16 [R4+0x7600], R22 ;  /* 0x0076001604007388 */ /* 0x000fe80000000400 */
[----:B------:R0:W-:Y:S01]  /*d2d0*/  STS.U16 [R4+0x7700], R23 ;  /* 0x0077001704007388 */ /* 0x0001e20000000400 */
[----:B------:R-:W-:-:S03]  /*d2e0*/  LOP3.LUT R11, R11, 0x60, RZ, 0x3c, !PT ;  /* 0x000000600b0b7812 */ /* 0x000fc600078e3cff */
[----:B0-----:R-:W3:Y:S04]  /*d2f0*/  LDL.LU R4, [R1+0xa4] ;  /* 0x0000a40001047983 */ /* 0x001ee80000300800 */
[----:B------:R-:W3:Y:S04]  /*d300*/  LDL.LU R5, [R1+0xa8] ;  /* 0x0000a80001057983 */ /* 0x000ee80000300800 */
        /* <DEDUP_REMOVED lines=8> */
[----:B------:R-:W-:Y:S04]  /*d390*/  STS.U16 [R11+0x1800], R24 ;  /* 0x001800180b007388 */ /* 0x000fe80000000400 */
[----:B------:R-:W3:Y:S04]  /*d3a0*/  LDL.LU R15, [R1+0xaa8] ;  /* 0x000aa800010f7983 */ /* 0x000ee80000300800 */
[----:B------:R-:W-:Y:S04]  /*d3b0*/  STS.U16 [R11+0x1900], R26 ;  /* 0x0019001a0b007388 */ /* 0x000fe80000000400 */
[----:B------:R-:W3:Y:S04]  /*d3c0*/  LDL.LU R16, [R1+0xaa0] ;  /* 0x000aa00001107983 */ /* 0x000ee80000300800 */
[----:B------:R-:W3:Y:S04]  /*d3d0*/  LDL.LU R29, [R1+0xa44] ;  /* 0x000a4400011d7983 */ /* 0x000ee80000300800 */
[----:B--2---:R0:W-:Y:S04]  /*d3e0*/  STS.U16 [R11+0x1a00], R3 ;  /* 0x001a00030b007388 */ /* 0x0041e80000000400 */
[----:B0-----:R-:W2:Y:S04]  /*d3f0*/  LDL.LU R3, [R1+0xa4c] ;  /* 0x000a4c0001037983 */ /* 0x001ea80000300800 */
[----:B------:R-:W2:Y:S04]  /*d400*/  LDL.LU R17, [R1+0xa48] ;  /* 0x000a480001117983 */ /* 0x000ea80000300800 */
[----:B------:R-:W2:Y:S04]  /*d410*/  LDL.LU R18, [R1+0xa40] ;  /* 0x000a400001127983 */ /* 0x000ea80000300800 */
[----:B------:R-:W2:Y:S04]  /*d420*/  LDL.LU R19, [R1+0x94] ;  /* 0x0000940001137983 */ /* 0x000ea80000300800 */
[----:B------:R-:W2:Y:S04]  /*d430*/  LDL.LU R20, [R1+0x98] ;  /* 0x0000980001147983 */ /* 0x000ea80000300800 */
[----:B----4-:R-:W-:Y:S04]  /*d440*/  STS.U16 [R11+0x1b00], R2 ;  /* 0x001b00020b007388 */ /* 0x010fe80000000400 */
[----:B------:R-:W4:Y:S04]  /*d450*/  LDL.LU R21, [R1+0x9c] ;  /* 0x00009c0001157983 */ /* 0x000f280000300800 */
[----:B------:R-:W2:Y:S04]  /*d460*/  LDL.LU R22, [R1+0x90] ;  /* 0x0000900001167983 */ /* 0x000ea80000300800 */
[----:B------:R-:W2:Y:S04]  /*d470*/  LDL.LU R23, [R1+0x24] ;  /* 0x0000240001177983 */ /* 0x000ea80000300800 */
[----:B------:R-:W2:Y:S04]  /*d480*/  LDL.LU R24, [R1+0x28] ;  /* 0x0000280001187983 */ /* 0x000ea80000300800 */
[----:B------:R-:W-:Y:S04]  /*d490*/  STS.U16 [R11+0x3800], R27 ;  /* 0x0038001b0b007388 */ /* 0x000fe80000000400 */
[----:B---3--:R-:W-:Y:S04]  /*d4a0*/  STS.U16 [R11+0x3900], R0 ;  /* 0x003900000b007388 */ /* 0x008fe80000000400 */
[----:B------:R0:W-:Y:S04]  /*d4b0*/  STS.U16 [R11+0x3a00], R28 ;  /* 0x003a001c0b007388 */ /* 0x0001e80000000400 */
[----:B0-----:R-:W4:Y:S04]  /*d4c0*/  LDL.LU R28, [R1+0x2c] ;  /* 0x00002c00011c7983 */ /* 0x001f280000300800 */
[----:B------:R-:W2:Y:S04]  /*d4d0*/  LDL.LU R26, [R1+0x1c] ;  /* 0x00001c00011a7983 */ /* 0x000ea80000300800 */
[----:B------:R-:W2:Y:S04]  /*d4e0*/  LDL.LU R27, [R1+0x14] ;  /* 0x00001400011b7983 */ /* 0x000ea80000300800 */
[----:B------:R-:W2:Y:S04]  /*d4f0*/  LDL.LU R0, [R1+0xc] ;  /* 0x00000c0001007983 */ /* 0x000ea80000300800 */
[----:B------:R-:W2:Y:S04]  /*d500*/  LDL.LU R2, [R1+0x4] ;  /* 0x0000040001027983 */ /* 0x000ea80000300800 */
[----:B------:R0:W-:Y:S04]  /*d510*/  STS.U16 [R11+0x3b00], R25 ;  /* 0x003b00190b007388 */ /* 0x0001e80000000400 */
[----:B0-----:R-:W2:Y:S04]  /*d520*/  LDL.LU R25, [R1+0x20ac] ;  /* 0x0020ac0001197983 */ /* 0x001ea80000300800 */
[----:B------:R0:W-:Y:S04]  /*d530*/  STS.U16 [R11+0x5800], R4 ;  /* 0x005800040b007388 */ /* 0x0001e80000000400 */
[----:B------:R1:W-:Y:S04]  /*d540*/  STS.U16 [R11+0x5900], R5 ;  /* 0x005900050b007388 */ /* 0x0003e80000000400 */
[----:B------:R1:W-:Y:S04]  /*d550*/  STS.U16 [R11+0x5a00], R6 ;  /* 0x005a00060b007388 */ /* 0x0003e80000000400 */
[----:B0-----:R-:W4:Y:S04]  /*d560*/  LDL.LU R4, [R1+0x20a8] ;  /* 0x0020a80001047983 */ /* 0x001f280000300800 */
[----:B-1----:R-:W4:Y:S04]  /*d570*/  LDL.LU R5, [R1+0x20a4] ;  /* 0x0020a40001057983 */ /* 0x002f280000300800 */
[----:B------:R-:W4:Y:S04]  /*d580*/  LDL.LU R6, [R1+0x20a0] ;  /* 0x0020a00001067983 */ /* 0x000f280000300800 */
        /* <DEDUP_REMOVED lines=8> */
[----:B0-----:R-:W4:Y:S04]  /*d610*/  LDL.LU R10, [R1+0x2090] ;  /* 0x00209000010a7983 */ /* 0x001f280000300800 */
[----:B-1----:R-:W4:Y:S04]  /*d620*/  LDL.LU R11, [R1+0x208c] ;  /* 0x00208c00010b7983 */ /* 0x002f280000300800 */
[----:B------:R-:W4:Y:S01]  /*d630*/  LDL.LU R12, [R1+0x2088] ;  /* 0x00208800010c7983 */ /* 0x000f220000300800 */
[----:B--2---:R-:W-:-:S05]  /*d640*/  IMAD.SHL.U32 R25, R25, 0x2, RZ ;  /* 0x0000000219197824 */ /* 0x004fca00078e00ff */
[----:B------:R-:W-:-:S05]  /*d650*/  LOP3.LUT R25, R25, 0x70, RZ, 0x3c, !PT ;  /* 0x0000007019197812 */ /* 0x000fca00078e3cff */
[----:B------:R0:W-:Y:S04]  /*d660*/  STS.U16 [R25+0x1c00], R13 ;  /* 0x001c000d19007388 */ /* 0x0001e80000000400 */
[----:B------:R1:W-:Y:S04]  /*d670*/  STS.U16 [R25+0x1d00], R14 ;  /* 0x001d000e19007388 */ /* 0x0003e80000000400 */
[----:B------:R2:W-:Y:S04]  /*d680*/  STS.U16 [R25+0x1e00], R15 ;  /* 0x001e000f19007388 */ /* 0x0005e80000000400 */
[----:B0-----:R-:W3:Y:S04]  /*d690*/  LDL.LU R13, [R1+0x2084] ;  /* 0x00208400010d7983 */ /* 0x001ee80000300800 */
[----:B-1----:R-:W3:Y:S04]  /*d6a0*/  LDL.LU R14, [R1+0x2080] ;  /* 0x00208000010e7983 */ /* 0x002ee80000300800 */
[----:B--2---:R-:W2:Y:S04]  /*d6b0*/  LDL.LU R15, [R1+0x207c] ;  /* 0x00207c00010f7983 */ /* 0x004ea80000300800 */
[----:B------:R0:W-:Y:S04]  /*d6c0*/  STS.U16 [R25+0x1f00], R16 ;  /* 0x001f001019007388 */ /* 0x0001e80000000400 */
[----:B------:R1:W-:Y:S04]  /*d6d0*/  STS.U16 [R25+0x3c00], R29 ;  /* 0x003c001d19007388 */ /* 0x0003e80000000400 */
[----:B------:R1:W-:Y:S04]  /*d6e0*/  STS.U16 [R25+0x3d00], R3 ;  /* 0x003d000319007388 */ /* 0x0003e80000000400 */
[----:B0-----:R-:W2:Y:S04]  /*d6f0*/  LDL.LU R16, [R1+0x2078] ;  /* 0x0020780001107983 */ /* 0x001ea80000300800 */
[----:B-1----:R-:W2:Y:S04]  /*d700*/  LDL.LU R29, [R1+0x10] ;  /* 0x00001000011d7983 */ /* 0x002ea80000300800 */
[----:B------:R-:W2:Y:S04]  /*d710*/  LDL.LU R3, [R1+0x8] ;  /* 0x0000080001037983 */ /* 0x000ea80000300800 */
[----:B------:R0:W-:Y:S04]  /*d720*/  STS.U16 [R25+0x3e00], R17 ;  /* 0x003e001119007388 */ /* 0x0001e80000000400 */
[----:B------:R1:W-:Y:S04]  /*d730*/  STS.U16 [R25+0x3f00], R18 ;  /* 0x003f001219007388 */ /* 0x0003e80000000400 */
[----:B------:R4:W-:Y:S04]  /*d740*/  STS.U16 [R25+0x5c00], R19 ;  /* 0x005c001319007388 */ /* 0x0009e80000000400 */
[----:B0-----:R-:W2:Y:S04]  /*d750*/  LDL.LU R17, [R1+0x2074] ;  /* 0x0020740001117983 */ /* 0x001ea80000300800 */
[----:B-1----:R-:W2:Y:S04]  /*d760*/  LDL.LU R18, [R1+0x2070] ;  /* 0x0020700001127983 */ /* 0x002ea80000300800 */
[----:B----4-:R-:W4:Y:S04]  /*d770*/  LDL.LU R19, [R1+0x206c] ;  /* 0x00206c0001137983 */ /* 0x010f280000300800 */
        /* <DEDUP_REMOVED lines=11> */
[----:B------:R-:W2:Y:S04]  /*d830*/  LDL.LU R28, [R1+0x2054] ;  /* 0x00205400011c7983 */ /* 0x000ea80000300800 */
[----:B--2---:R0:W-:Y:S04]  /*d840*/  STS.U16 [R25+0x7f00], R28 ;  /* 0x007f001c19007388 */ /* 0x0041e80000000400 */
[----:B0-----:R-:W2:Y:S04]  /*d850*/  LDL.LU R25, [R1+0x2050] ;  /* 0x0020500001197983 */ /* 0x001ea80000300800 */
[----:B------:R-:W2:Y:S04]  /*d860*/  LDL.LU R28, [R1+0x204c] ;  /* 0x00204c00011c7983 */ /* 0x000ea80000300800 */
[----:B--2---:R0:W-:Y:S04]  /*d870*/  STS.U16 [R28+0x8000], R26 ;  /* 0x0080001a1c007388 */ /* 0x0041e80000000400 */
[----:B------:R1:W-:Y:S04]  /*d880*/  STS.U16 [R28+0x8200], R27 ;  /* 0x0082001b1c007388 */ /* 0x0003e80000000400 */
[----:B0-----:R-:W2:Y:S04]  /*d890*/  LDL.LU R26, [R1+0x2048] ;  /* 0x00204800011a7983 */ /* 0x001ea80000300800 */
[----:B-1----:R-:W2:Y:S04]  /*d8a0*/  LDL.LU R27, [R1+0x2044] ;  /* 0x00204400011b7983 */ /* 0x002ea80000300800 */
[----:B------:R0:W-:Y:S04]  /*d8b0*/  STS.U16 [R28+0x8400], R0 ;  /* 0x008400001c007388 */ /* 0x0001e80000000400 */
[----:B0-----:R-:W3:Y:S04]  /*d8c0*/  LDL.LU R0, [R1+0x2040] ;  /* 0x0020400001007983 */ /* 0x001ee80000300800 */
[----:B--2---:R0:W-:Y:S04]  /*d8d0*/  STS.U16 [R28+0x8800], R27 ;  /* 0x0088001b1c007388 */ /* 0x0041e80000000400 */
[----:B0-----:R-:W2:Y:S04]  /*d8e0*/  LDL.LU R27, [R1+0x18] ;  /* 0x00001800011b7983 */ /* 0x001ea80000300800 */
[----:B------:R0:W-:Y:S04]  /*d8f0*/  STS.U16 [R28+0x8600], R2 ;  /* 0x008600021c007388 */ /* 0x0001e80000000400 */
[----:B------:R-:W-:Y:S01]  /*d900*/  STS.U16 [R28+0x8a00], R25 ;  /* 0x008a00191c007388 */ /* 0x000fe20000000400 */
[----:B0-----:R-:W-:-:S03]  /*d910*/  LOP3.LUT R2, R28, 0x20, RZ, 0x3c, !PT ;  /* 0x000000201c027812 */ /* 0x001fc600078e3cff */
[----:B------:R-:W-:Y:S04]  /*d920*/  STS.U16 [R28+0x8c00], R23 ;  /* 0x008c00171c007388 */ /* 0x000fe80000000400 */
[----:B------:R-:W-:Y:S04]  /*d930*/  STS.U16 [R28+0x8e00], R21 ;  /* 0x008e00151c007388 */ /* 0x000fe80000000400 */
[----:B----4-:R-:W-:Y:S04]  /*d940*/  STS.U16 [R28+0x9000], R19 ;  /* 0x009000131c007388 */ /* 0x010fe80000000400 */
[----:B------:R-:W-:Y:S04]  /*d950*/  STS.U16 [R28+0x9200], R17 ;  /* 0x009200111c007388 */ /* 0x000fe80000000400 */
[----:B------:R-:W-:Y:S04]  /*d960*/  STS.U16 [R28+0x9400], R15 ;  /* 0x0094000f1c007388 */ /* 0x000fe80000000400 */
[----:B---3--:R-:W-:Y:S04]  /*d970*/  STS.U16 [R28+0x9600], R13 ;  /* 0x0096000d1c007388 */ /* 0x008fe80000000400 */
[----:B------:R-:W-:Y:S04]  /*d980*/  STS.U16 [R28+0x9800], R11 ;  /* 0x0098000b1c007388 */ /* 0x000fe80000000400 */
[----:B------:R-:W-:Y:S04]  /*d990*/  STS.U16 [R28+0x9a00], R9 ;  /* 0x009a00091c007388 */ /* 0x000fe80000000400 */
[----:B------:R-:W-:Y:S04]  /*d9a0*/  STS.U16 [R28+0x9c00], R7 ;  /* 0x009c00071c007388 */ /* 0x000fe80000000400 */
[----:B------:R-:W-:Y:S04]  /*d9b0*/  STS.U16 [R28+0x9e00], R5 ;  /* 0x009e00051c007388 */ /* 0x000fe80000000400 */
[----:B------:R-:W-:Y:S04]  /*d9c0*/  STL [R1+0xfe4], R28 ;  /* 0x000fe41c01007387 */ /* 0x000fe80000100800 */
[----:B--2---:R0:W-:Y:S04]  /*d9d0*/  STS.U16 [R2+0x8100], R27 ;  /* 0x0081001b02007388 */ /* 0x0041e80000000400 */
[----:B------:R1:W-:Y:S04]  /*d9e0*/  STS.U16 [R2+0x8300], R29 ;  /* 0x0083001d02007388 */ /* 0x0003e80000000400 */
[----:B0-----:R-:W0:Y:S04]  /*d9f0*/  S2R R27, SR_TID.X ;  /* 0x00000000001b7919 */ /* 0x001e280000002100 */
[----:B-1----:R-:W1:Y:S04]  /*da00*/  S2R R29, SR_TID.X ;  /* 0x00000000001d7919 */ /* 0x002e680000002100 */
[----:B------:R1:W-:Y:S04]  /*da10*/  STS.U16 [R2+0x8500], R3 ;  /* 0x0085000302007388 */ /* 0x0003e80000000400 */
        /* <DEDUP_REMOVED lines=8> */
[----:B------:R-:W-:Y:S01]  /*daa0*/  STS.U16 [R2+0x9700], R12 ;  /* 0x0097000c02007388 */ /* 0x000fe20000000400 */
[----:B-1----:R-:W-:-:S03]  /*dab0*/  IMAD.SHL.U32 R3, R29, 0x2, RZ ;  /* 0x000000021d037824 */ /* 0x002fc600078e00ff */
[----:B------:R-:W-:Y:S04]  /*dac0*/  STS.U16 [R2+0x9900], R10 ;  /* 0x0099000a02007388 */ /* 0x000fe80000000400 */
[----:B------:R-:W-:Y:S04]  /*dad0*/  STS.U16 [R2+0x9b00], R8 ;  /* 0x009b000802007388 */ /* 0x000fe80000000400 */
[----:B------:R-:W-:Y:S04]  /*dae0*/  STS.U16 [R2+0x9d00], R6 ;  /* 0x009d000602007388 */ /* 0x000fe80000000400 */
[----:B------:R-:W-:Y:S01]  /*daf0*/  STS.U16 [R2+0x9f00], R4 ;  /* 0x009f000402007388 */ /* 0x000fe20000000400 */
[C---:B0-----:R-:W-:Y:S01]  /*db00*/  LOP3.LUT R23, R27.reuse, 0x7, RZ, 0xc0, !PT ;  /* 0x000000071b177812 */ /* 0x041fe200078ec0ff */
[----:B------:R-:W-:Y:S01]  /*db10*/  IMAD.SHL.U32 R25, R27, 0x200, RZ ;  /* 0x000002001b197824 */ /* 0x000fe200078e00ff */
[----:B--2---:R-:W-:Y:S01]  /*db20*/  LOP3.LUT R0, R3, 0x10, RZ, 0xc0, !PT ;  /* 0x0000001003007812 */ /* 0x004fe200078ec0ff */
[----:B------:R-:W-:-:S03]  /*db30*/  IMAD.SHL.U32 R27, R29, 0x8, RZ ;  /* 0x000000081d1b7824 */ /* 0x000fc600078e00ff */
[----:B------:R-:W-:Y:S02]  /*db40*/  LOP3.LUT R0, R0, 0x60, R29, 0xf8, !PT ;  /* 0x0000006000007812 */ /* 0x000fe400078ef81d */
[----:B------:R-:W-:Y:S02]  /*db50*/  LOP3.LUT R29, R29, 0x7, RZ, 0xc0, !PT ;  /* 0x000000071d1d7812 */ /* 0x000fe400078ec0ff */
[----:B------:R-:W-:-:S05]  /*db60*/  LOP3.LUT R27, R27, 0x30, RZ, 0xc0, !PT ;  /* 0x000000301b1b7812 */ /* 0x000fca00078ec0ff */
[----:B------:R-:W-:-:S05]  /*db70*/  IMAD R5, R29, 0x40, R27 ;  /* 0x000000401d057824 */ /* 0x000fca00078e021b */
[----:B------:R-:W-:Y:S01]  /*db80*/  LOP3.LUT R5, R5, 0x30, R3, 0x78, !PT ;  /* 0x0000003005057812 */ /* 0x000fe200078e7803 */
[----:B------:R-:W-:Y:S06]  /*db90*/  BAR.SYNC.DEFER_BLOCKING 0x0 ;  /* 0x0000000000007b1d */ /* 0x000fec0000010000 */
[----:B------:R-:W0:Y:S04]  /*dba0*/  LDSM.16.M88.4 R8, [R5+0x8000] ;  /* 0x008000000508783b */ /* 0x000e280000000200 */
[----:B------:R-:W1:Y:S04]  /*dbb0*/  LDSM.16.M88.4 R16, [R5+0x8200] ;  /* 0x008200000510783b */ /* 0x000e680000000200 */
[----:B0-----:R-:W-:Y:S01]  /*dbc0*/  STL.64 [R1+0xc0], R8 ;  /* 0x0000c00801007387 */ /* 0x001fe20000100a00 */
[----:B------:R-:W-:-:S02]  /*dbd0*/  IMAD.MOV.U32 R6, RZ, RZ, R8 ;  /* 0x000000ffff067224 */ /* 0x000fc400078e0008 */
[----:B------:R-:W-:Y:S01]  /*dbe0*/  IMAD.MOV.U32 R4, RZ, RZ, R9 ;  /* 0x000000ffff047224 */ /* 0x000fe200078e0009 */
[----:B------:R-:W-:Y:S04]  /*dbf0*/  STL.64 [R1+0xc8], R10 ;  /* 0x0000c80a01007387 */ /* 0x000fe80000100a00 */
[----:B------:R-:W0:Y:S04]  /*dc00*/  LDSM.16.M88.4 R8, [R5+0x8400] ;  /* 0x008400000508783b */ /* 0x000e280000000200 */
[----:B-1----:R-:W-:Y:S04]  /*dc10*/  STL.64 [R1+0xb0], R16 ;  /* 0x0000b01001007387 */ /* 0x002fe80000100a00 */
[----:B------:R-:W-:Y:S04]  /*dc20*/  STL.64 [R1+0xb8], R18 ;  /* 0x0000b81201007387 */ /* 0x000fe80000100a00 */
[----:B------:R-:W1:Y:S04]  /*dc30*/  LDSM.16.M88.4 R16, [R5+0x8600] ;  /* 0x008600000510783b */ /* 0x000e680000000200 */
[----:B0-----:R-:W-:Y:S01]  /*dc40*/  STL.64 [R1+0xa0], R8 ;  /* 0x0000a00801007387 */ /* 0x001fe20000100a00 */
[----:B------:R-:W-:-:S02]  /*dc50*/  IMAD.MOV.U32 R15, RZ, RZ, R8 ;  /* 0x000000ffff0f7224 */ /* 0x000fc400078e0008 */
[----:B------:R-:W-:Y:S01]  /*dc60*/  IMAD.MOV.U32 R14, RZ, RZ, R9 ;  /* 0x000000ffff0e7224 */ /* 0x000fe200078e0009 */
[----:B------:R-:W-:Y:S04]  /*dc70*/  STL.64 [R1+0xa8], R10 ;  /* 0x0000a80a01007387 */ /* 0x000fe80000100a00 */
[----:B------:R-:W0:Y:S04]  /*dc80*/  LDSM.16.M88.4 R8, [R5+0x8800] ;  /* 0x008800000508783b */ /* 0x000e280000000200 */
[----:B-1----:R-:W-:Y:S04]  /*dc90*/  STL.64 [R1+0x90], R16 ;  /* 0x0000901001007387 */ /* 0x002fe80000100a00 */
[----:B------:R-:W-:Y:S01]  /*dca0*/  STL.64 [R1+0x98], R18 ;  /* 0x0000981201007387 */ /* 0x000fe20000100a00 */
[----:B------:R-:W-:Y:S01]  /*dcb0*/  IMAD R23, R23, 0x410, RZ ;  /* 0x0000041017177824 */ /* 0x000fe200078e02ff */
[----:B------:R-:W-:-:S02]  /*dcc0*/  LOP3.LUT R25, R25, 0x2000, RZ, 0xc0, !PT ;  /* 0x0000200019197812 */ /* 0x000fc400078ec0ff */
[----:B------:R-:W-:Y:S04]  /*dcd0*/  LDSM.16.M88.4 R16, [R5+0x8e00] ;  /* 0x008e00000510783b */ /* 0x000fe80000000200 */
[----:B0-----:R-:W-:Y:S01]  /*dce0*/  STL.64 [R1+0x80], R8 ;  /* 0x0000800801007387 */ /* 0x001fe20000100a00 */
[----:B------:R-:W-:Y:S02]  /*dcf0*/  IMAD.MOV.U32 R3, RZ, RZ, R8 ;  /* 0x000000ffff037224 */ /* 0x000fe400078e0008 */
[----:B------:R-:W-:Y:S01]  /*dd00*/  IMAD.MOV.U32 R2, RZ, RZ, R9 ;  /* 0x000000ffff027224 */ /* 0x000fe200078e0009 */
[----:B------:R-:W-:Y:S04]  /*dd10*/  STL.64 [R1+0x88], R10 ;  /* 0x0000880a01007387 */ /* 0x000fe80000100a00 */
[----:B------:R-:W0:Y:S01]  /*dd20*/  LDSM.16.M88.4 R8, [R5+0x8a00] ;  /* 0x008a00000508783b */ /* 0x000e220000000200 */
[----:B------:R-:W-:-:S05]  /*dd30*/  LOP3.LUT R0, R23, R0, RZ, 0x3c, !PT ;  /* 0x0000000017007212 */ /* 0x000fca00078e3cff */
[----:B------:R-:W-:Y:S02]  /*dd40*/  IMAD.IADD R0, R25, 0x1, R0 ;  /* 0x0000000119007824 */ /* 0x000fe400078e0200 */
[----:B------:R-:W1:Y:S04]  /*dd50*/  LDSM.16.M88.4 R24, [R5+0x8c00] ;  /* 0x008c00000518783b */ /* 0x000e680000000200 */
[----:B------:R-:W-:Y:S04]  /*dd60*/  LDSM.16.MT88.4 R20, [R0] ;  /* 0x000000000014783b */ /* 0x000fe80000004200 */
[----:B0-----:R-:W-:Y:S01]  /*dd70*/  STL.64 [R1+0x70], R8 ;  /* 0x0000700801007387 */ /* 0x001fe20000100a00 */
[----:B------:R-:W-:-:S02]  /*dd80*/  IMAD.MOV.U32 R13, RZ, RZ, R8 ;  /* 0x000000ffff0d7224 */ /* 0x000fc400078e0008 */
[----:B------:R-:W-:Y:S01]  /*dd90*/  IMAD.MOV.U32 R12, RZ, RZ, R9 ;  /* 0x000000ffff0c7224 */ /* 0x000fe200078e0009 */
[----:B------:R-:W-:Y:S04]  /*dda0*/  STL.64 [R1+0x78], R10 ;  /* 0x0000780a01007387 */ /* 0x000fe80000100a00 */
[----:B------:R-:W0:Y:S04]  /*ddb0*/  LDSM.16.M88.4 R8, [R5+0x9000] ;  /* 0x009000000508783b */ /* 0x000e280000000200 */
[----:B-1----:R-:W-:Y:S04]  /*ddc0*/  STL.64 [R1+0x60], R24 ;  /* 0x0000601801007387 */ /* 0x002fe80000100a00 */
[----:B------:R-:W-:Y:S04]  /*ddd0*/  STL.64 [R1+0x68], R26 ;  /* 0x0000681a01007387 */ /* 0x000fe80000100a00 */
[----:B------:R-:W-:Y:S04]  /*dde0*/  STL.64 [R1+0x50], R16 ;  /* 0x0000501001007387 */ /* 0x000fe80000100a00 */
[----:B------:R-:W-:Y:S04]  /*ddf0*/  STL.64 [R1+0x58], R18 ;  /* 0x0000581201007387 */ /* 0x000fe80000100a00 */
[----:B------:R-:W-:Y:S04]  /*de00*/  LDSM.16.M88.4 R24, [R5+0x9400] ;  /* 0x009400000518783b */ /* 0x000fe80000000200 */
[----:B------:R-:W-:Y:S04]  /*de10*/  LDSM.16.M88.4 R16, [R5+0x9600] ;  /* 0x009600000510783b */ /* 0x000fe80000000200 */
[----:B0-----:R-:W-:Y:S01]  /*de20*/  STL.64 [R1+0x40], R8 ;  /* 0x0000400801007387 */ /* 0x001fe20000100a00 */
[----:B------:R-:W-:-:S02]  /*de30*/  IMAD.MOV.U32 R29, RZ, RZ, R8 ;  /* 0x000000ffff1d7224 */ /* 0x000fc400078e0008 */
[----:B------:R-:W-:Y:S01]  /*de40*/  IMAD.MOV.U32 R28, RZ, RZ, R9 ;  /* 0x000000ffff1c7224 */ /* 0x000fe200078e0009 */
[----:B------:R-:W-:Y:S04]  /*de50*/  STL.64 [R1+0x48], R10 ;  /* 0x0000480a01007387 */ /* 0x000fe80000100a00 */
[----:B------:R-:W0:Y:S04]  /*de60*/  LDSM.16.M88.4 R8, [R5+0x9200] ;  /* 0x009200000508783b */ /* 0x000e280000000200 */
[----:B0-----:R-:W-:Y:S04]  /*de70*/  STL.64 [R1+0x30], R8 ;  /* 0x0000300801007387 */ /* 0x001fe80000100a00 */
[----:B------:R-:W-:Y:S04]  /*de80*/  STL.64 [R1+0x38], R10 ;  /* 0x0000380a01007387 */ /* 0x000fe80000100a00 */
[----:B------:R-:W-:Y:S04]  /*de90*/  STL.64 [R1+0x20], R24 ;  /* 0x0000201801007387 */ /* 0x000fe80000100a00 */
[----:B------:R-:W-:Y:S04]  /*dea0*/  STL.64 [R1+0x28], R26 ;  /* 0x0000281a01007387 */ /* 0x000fe80000100a00 */
[----:B------:R-:W0:Y:S04]  /*deb0*/  LDSM.16.M88.4 R24, [R5+0x9a00] ;  /* 0x009a00000518783b */ /* 0x000e280000000200 */
[----:B------:R-:W1:Y:S04]  /*dec0*/  LDSM.16.M88.4 R8, [R5+0x9800] ;  /* 0x009800000508783b */ /* 0x000e680000000200 */
[----:B0-----:R-:W-:Y:S04]  /*ded0*/  STL [R1+0x18bc], R26 ;  /* 0x0018bc1a01007387 */ /* 0x001fe80000100800 */
[----:B-1----:R-:W-:Y:S04]  /*dee0*/  STL.64 [R1], R8 ;  /* 0x0000000801007387 */ /* 0x002fe80000100a00 */
[----:B------:R-:W-:Y:S04]  /*def0*/  STL.64 [R1+0x8], R10 ;  /* 0x0000080a01007387 */ /* 0x000fe80000100a00 */
[----:B------:R-:W-:Y:S04]  /*df00*/  STL.64 [R1+0x10], R16 ;  /* 0x0000101001007387 */ /* 0x000fe80000100a00 */
[----:B------:R-:W-:Y:S04]  /*df10*/  STL.64 [R1+0x18], R18 ;  /* 0x0000181201007387 */ /* 0x000fe80000100a00 */
[----:B------:R-:W-:Y:S04]  /*df20*/  STL.64 [R1+0x1fc0], R16 ;  /* 0x001fc01001007387 */ /* 0x000fe80000100a00 */
[----:B------:R-:W-:Y:S04]  /*df30*/  STL [R1+0x18b8], R27 ;  /* 0x0018b81b01007387 */ /* 0x000fe80000100800 */
[----:B------:R0:W-:Y:S04]  /*df40*/  STL.64 [R1+0x2000], R24 ;  /* 0x0020001801007387 */ /* 0x0001e80000100a00 */
[----:B------:R-:W1:Y:S04]  /*df50*/  LDSM.16.M88.4 R8, [R5+0x9c00] ;  /* 0x009c00000508783b */ /* 0x000e680000000200 */
[----:B0-----:R-:W2:Y:S01]  /*df60*/  LDL.64 R24, [R1+0xb0] ;  /* 0x0000b00001187983 */ /* 0x001ea20000100a00 */
[----:B------:R-:W-:-:S02]  /*df70*/  IMAD.MOV.U32 R16, RZ, RZ, R15 ;  /* 0x000000ffff107224 */ /* 0x000fc400078e000f */
[----:B------:R-:W-:Y:S01]  /*df80*/  IMAD.MOV.U32 R17, RZ, RZ, R14 ;  /* 0x000000ffff117224 */ /* 0x000fe200078e000e */
[----:B--2---:R0:W-:Y:S02]  /*df90*/  STL.64 [R1+0x2030], R24 ;  /* 0x0020301801007387 */ /* 0x0041e40000100a00 */
[----:B0-----:R-:W-:Y:S02]  /*dfa0*/  IMAD.MOV.U32 R24, RZ, RZ, R6 ;  /* 0x000000ffff187224 */ /* 0x001fe400078e0006 */
[----:B------:R-:W-:Y:S02]  /*dfb0*/  IMAD.MOV.U32 R25, RZ, RZ, R4 ;  /* 0x000000ffff197224 */ /* 0x000fe400078e0004 */
[----:B------:R-:W0:Y:S04]  /*dfc0*/  LDSM.16.M88.4 R4, [R5+0x9e00] ;  /* 0x009e00000504783b */ /* 0x000e280000000200 */
[----:B-1----:R-:W-:Y:S04]  /*dfd0*/  STL [R1+0x17f4], R10 ;  /* 0x0017f40a01007387 */ /* 0x002fe80000100800 */
[----:B------:R-:W-:Y:S04]  /*dfe0*/  STL [R1+0x17f0], R11 ;  /* 0x0017f00b01007387 */ /* 0x000fe80000100800 */
[----:B------:R-:W-:Y:S04]  /*dff0*/  STL.64 [R1+0x1fa8], R8 ;  /* 0x001fa80801007387 */ /* 0x000fe80000100a00 */
[----:B------:R1:W-:Y:S04]  /*e000*/  STL.64 [R1+0x2038], R16 ;  /* 0x0020381001007387 */ /* 0x0003e80000100a00 */
[----:B-1----:R-:W2:Y:S04]  /*e010*/  LDL.LU.64 R16, [R1+0x510] ;  /* 0x0005100001107983 */ /* 0x002ea80000300a00 */
[----:B------:R-:W2:Y:S04]  /*e020*/  LDL.LU.64 R18, [R1+0x518] ;  /* 0x0005180001127983 */ /* 0x000ea80000300a00 */
[----:B0-----:R-:W-:Y:S04]  /*e030*/  STL [R1+0x17cc], R6 ;  /* 0x0017cc0601007387 */ /* 0x001fe80000100800 */
[----:B------:R-:W-:Y:S04]  /*e040*/  STL [R1+0x17c8], R7 ;  /* 0x0017c80701007387 */ /* 0x000fe80000100800 */
[----:B------:R0:W-:Y:S02]  /*e050*/  STL.64 [R1+0x1ff8], R4 ;  /* 0x001ff80401007387 */ /* 0x0001e40000100a00 */
[----:B0-----:R-:W-:-:S02]  /*e060*/  IMAD.MOV.U32 R4, RZ, RZ, R13 ;  /* 0x000000ffff047224 */ /* 0x001fc400078e000d */
[----:B------:R-:W-:Y:S02]  /*e070*/  IMAD.MOV.U32 R5, RZ, RZ, R12 ;  /* 0x000000ffff057224 */ /* 0x000fe400078e000c */
[----:B------:R-:W0:Y:S04]  /*e080*/  LDSM.16.MT88.4 R12, [R0+0x80] ;  /* 0x00008000000c783b */ /* 0x000e280000004200 */
[----:B------:R1:W-:Y:S04]  /*e090*/  STL.64 [R1+0x2008], R4 ;  /* 0x0020080401007387 */ /* 0x0003e80000100a00 */
[----:B------:R-:W3:Y:S04]  /*e0a0*/  LDL.LU.64 R8, [R1+0x4f0] ;  /* 0x0004f00001087983 */ /* 0x000ee80000300a00 */
[----:B------:R-:W3:Y:S01]  /*e0b0*/  LDL.LU.64 R10, [R1+0x4f8] ;  /* 0x0004f800010a7983 */ /* 0x000ee20000300a00 */
[----:B-1----:R-:W-:-:S02]  /*e0c0*/  IMAD.MOV.U32 R4, RZ, RZ, R3 ;  /* 0x000000ffff047224 */ /* 0x002fc400078e0003 */
[----:B------:R-:W-:-:S05]  /*e0d0*/  IMAD.MOV.U32 R5, RZ, RZ, R2 ;  /* 0x000000ffff057224 */ /* 0x000fca00078e0002 */
[----:B------:R1:W-:Y:S04]  /*e0e0*/  STL.64 [R1+0x2018], R4 ;  /* 0x0020180401007387 */ /* 0x0003e80000100a00 */
[----:B-1----:R-:W4:Y:S04]  /*e0f0*/  LDL.64 R4, [R1+0x90] ;  /* 0x0000900001047983 */ /* 0x002f280000100a00 */
[----:B0-----:R-:W-:Y:S04]  /*e100*/  STL [R1+0x1f90], R12 ;  /* 0x001f900c01007387 */ /* 0x001fe80000100800 */
[----:B------:R0:W-:Y:S04]  /*e110*/  STL [R1+0x1f8c], R13 ;  /* 0x001f8c0d01007387 */ /* 0x0001e80000100800 */
[----:B------:R-:W-:Y:S04]  /*e120*/  STL [R1+0x1f88], R14 ;  /* 0x001f880e01007387 */ /* 0x000fe80000100800 */
[----:B------:R-:W-:Y:S04]  /*e130*/  STL [R1+0x1f84], R15 ;  /* 0x001f840f01007387 */ /* 0x000fe80000100800 */
[----:B0-----:R-:W3:Y:S01]  /*e140*/  LDL.64 R12, [R1+0x60] ;  /* 0x00006000010c7983 */ /* 0x001ee20000100a00 */
[C---:B--2---:R-:W-:Y:S03]  /*e150*/  HMMA.16816.F32.BF16 R24, R20.reuse, R24, R16 ;  /* 0x000000181418723c */ /* 0x044fe60000041810 */
[----:B---3--:R0:W-:Y:S04]  /*e160*/  STL.64 [R1+0x2010], R12 ;  /* 0x0020100c01007387 */ /* 0x0081e80000100a00 */
[----:B0-----:R-:W2:Y:S04]  /*e170*/  LDL.LU.64 R12, [R1+0x500] ;  /* 0x00050000010c7983 */ /* 0x001ea80000300a00 */
[----:B------:R-:W2:Y:S04]  /*e180*/  LDL.LU.64 R14, [R1+0x508] ;  /* 0x00050800010e7983 */ /* 0x000ea80000300a00 */
[----:B------:R-:W3:Y:S08]  /*e190*/  LDL.LU.64 R16, [R1+0x2038] ;  /* 0x0020380001107983 */ /* 0x000ef00000300a00 */
[----:B------:R0:W-:Y:S04]  /*e1a0*/  STL.64 [R1+0x510], R24 ;  /* 0x0005101801007387 */ /* 0x0001e80000100a00 */
[----:B------:R-:W-:Y:S04]  /*e1b0*/  STL.64 [R1+0x518], R26 ;  /* 0x0005181a01007387 */ /* 0x000fe80000100a00 */
[----:B0-----:R-:W2:Y:S02]  /*e1c0*/  LDL.LU.64 R24, [R1+0x2030] ;  /* 0x0020300001187983 */ /* 0x001ea40000300a00 */
[C---:B--2---:R-:W-:Y:S11]  /*e1d0*/  HMMA.16816.F32.BF16 R12, R20.reuse, R24, R12 ;  /* 0x00000018140c723c */ /* 0x044ff6000004180c */
[----:B------:R-:W-:Y:S11]  /*e1e0*/  @!UPT UIADD3 URZ, URZ, URZ, URZ ;  /* 0x0000003f3f3ff290 */ /* 0x000ff6000fffe03f */
[----:B------:R-:W-:Y:S01]  /*e1f0*/  @!UPT UIADD3 URZ, URZ, URZ, URZ ;  /* 0x0000003f3f3ff290 */ /* 0x000fe2000fffe03f */
[----:B------:R0:W-:Y:S04]  /*e200*/  STL.64 [R1+0x500], R12 ;  /* 0x0005000c01007387 */ /* 0x0001e80000100a00 */
[----:B------:R1:W-:Y:S04]  /*e210*/  STL.64 [R1+0x508], R14 ;  /* 0x0005080e01007387 */ /* 0x0003e80000100a00 */
[----:B0-----:R-:W2:Y:S04]  /*e220*/  LDL.LU.64 R12, [R1+0x4d0] ;  /* 0x0004d000010c7983 */ /* 0x001ea80000300a00 */
[----:B-1----:R-:W2:Y:S01]  /*e230*/  LDL.LU.64 R14, [R1+0x4d8] ;  /* 0x0004d800010e7983 */ /* 0x002ea20000300a00 */
[----:B---3--:R-:W-:Y:S01]  /*e240*/  HMMA.16816.F32.BF16 R16, R20, R16, R8 ;  /* 0x000000101410723c */ /* 0x008fe20000041808 */
[----:B------:R-:W-:-:S02]  /*e250*/  IMAD.MOV.U32 R3, RZ, RZ, R24 ;  /* 0x000000ffff037224 */ /* 0x000fc400078e0018 */
[----:B------:R-:W-:-:S04]  /*e260*/  IMAD.MOV.U32 R2, RZ, RZ, R25 ;  /* 0x000000ffff027224 */ /* 0x000fc800078e0019 */
[----:B------:R-:W-:Y:S02]  /*e270*/  IMAD.MOV.U32 R8, RZ, RZ, R29 ;  /* 0x000000ffff087224 */ /* 0x000fe400078e001d */
[----:B------:R-:W-:Y:S01]  /*e280*/  IMAD.MOV.U32 R9, RZ, RZ, R28 ;  /* 0x000000ffff097224 */ /* 0x000fe200078e001c */
[----:B--2---:R-:W-:Y:S04]  /*e290*/  STL.64 [R1+0x2028], R14 ;  /* 0x0020280e01007387 */ /* 0x004fe80000100a00 */
[----:B------:R0:W-:Y:S04]  /*e2a0*/  STL.64 [R1+0x2020], R12 ;  /* 0x0020200c01007387 */ /* 0x0001e80000100a00 */
[----:B0-----:R-:W2:Y:S04]  /*e2b0*/  LDL.LU.64 R12, [R1+0x4e0] ;  /* 0x0004e000010c7983 */ /* 0x001ea80000300a00 */
[----:B------:R-:W2:Y:S04]  /*e2c0*/  LDL.LU.64 R14, [R1+0x4e8] ;  /* 0x0004e800010e7983 */ /* 0x000ea80000300a00 */
[----:B------:R-:W3:Y:S04]  /*e2d0*/  LDL.LU.64 R24, [R1+0x4c0] ;  /* 0x0004c00001187983 */ /* 0x000ee80000300a00 */
[----:B------:R-:W3:Y:S04]  /*e2e0*/  LDL.LU.64 R26, [R1+0x4c8] ;  /* 0x0004c800011a7983 */ /* 0x000ee80000300a00 */
[----:B------:R-:W-:Y:S04]  /*e2f0*/  STL [R1+0x1f94], R3 ;  /* 0x001f940301007387 */ /* 0x000fe80000100800 */
[----:B------:R0:W-:Y:S04]  /*e300*/  STL.64 [R1+0x4f0], R16 ;  /* 0x0004f01001007387 */ /* 0x0001e80000100a00 */
[----:B------:R-:W-:Y:S04]  /*e310*/  STL.64 [R1+0x4f8], R18 ;  /* 0x0004f81201007387 */ /* 0x000fe80000100a00 */
[----:B------:R1:W-:Y:S04]  /*e320*/  STL.64 [R1+0x1fe0], R8 ;  /* 0x001fe00801007387 */ /* 0x0003e80000100a00 */
[----:B0-----:R-:W3:Y:S01]  /*e330*/  LDL.64 R16, [R1+0x20] ;  /* 0x0000200001107983 */ /* 0x001ee20000100a00 */
[----:B----4-:R-:W-:-:S03]  /*e340*/  IMAD.MOV.U32 R29, RZ, RZ, R4 ;  /* 0x000000ffff1d7224 */ /* 0x010fc600078e0004 */
[----:B-1----:R-:W4:Y:S01]  /*e350*/  LDL.64 R8, [R1+0x50] ;  /* 0x0000500001087983 */ /* 0x002f220000100a00 */
[----:B------:R-:W-:Y:S01]  /*e360*/  IMAD.MOV.U32 R28, RZ, RZ, R5 ;  /* 0x000000ffff1c7224 */ /* 0x000fe200078e0005 */
[C---:B--2---:R-:W-:Y:S02]  /*e370*/  HMMA.16816.F32.BF16 R12, R20.reuse, R4, R12 ;  /* 0x00000004140c723c */ /* 0x044fe4000004180c */
[----:B---3--:R0:W-:Y:S04]  /*e380*/  STL.64 [R1+0x1fd8], R16 ;  /* 0x001fd81001007387 */ /* 0x0081e80000100a00 */
[----:B0-----:R-:W2:Y:S04]  /*e390*/  LDL.LU.64 R16, [R1+0x850] ;  /* 0x0008500001107983 */ /* 0x001ea80000300a00 */
[----:B------:R-:W2:Y:S11]  /*e3a0*/  LDL.LU.64 R18, [R1+0x858] ;  /* 0x0008580001127983 */ /* 0x000eb60000300a00 */
[----:B------:R-:W-:Y:S02]  /*e3b0*/  @!UPT UIADD3 URZ, URZ, URZ, URZ ;  /* 0x0000003f3f3ff290 */ /* 0x000fe4000fffe03f */
[----:B------:R-:W-:Y:S04]  /*e3c0*/  STL.64 [R1+0x4e0], R12 ;  /* 0x0004e00c01007387 */ /* 0x000fe80000100a00 */
[----:B------:R0:W-:Y:S04]  /*e3d0*/  STL.64 [R1+0x4e8], R14 ;  /* 0x0004e80e01007387 */ /* 0x0001e80000100a00 */
[----:B0-----:R-:W3:Y:S04]  /*e3e0*/  LDL.LU.64 R14, [R1+0x2028] ;  /* 0x00202800010e7983 */ /* 0x001ee80000300a00 */
[----:B------:R-:W3:Y:S04]  /*e3f0*/  LDL.LU.64 R12, [R1+0x2020] ;  /* 0x00202000010c7983 */ /* 0x000ee80000300a00 */
[----:B------:R-:W3:Y:S04]  /*e400*/  LDL.LU.64 R4, [R1+0x2018] ;  /* 0x0020180001047983 */ /* 0x000ee80000300a00 */
[----:B------:R-:W-:Y:S04]  /*e410*/  STL [R1+0x1f5c], R28 ;  /* 0x001f5c1c01007387 */ /* 0x000fe80000100800 */
[----:B------:R-:W-:Y:S01]  /*e420*/  STL [R1+0x1f58], R29 ;  /* 0x001f581d01007387 */ /* 0x000fe20000100800 */
[C---:B---3--:R-:W-:Y:S03]  /*e430*/  HMMA.16816.F32.BF16 R4, R20.reuse, R4, R12 ;  /* 0x000000041404723c */ /* 0x048fe6000004180c */
[----:B------:R-:W2:Y:S11]  /*e440*/  LDL.LU.64 R12, [R1+0x2010] ;  /* 0x00201000010c7983 */ /* 0x000eb60000300a00 */
[----:B------:R-:W-:Y:S09]  /*e450*/  @!UPT UIADD3 URZ, URZ, URZ, URZ ;  /* 0x0000003f3f3ff290 */ /* 0x000ff2000fffe03f */
[----:B------:R0:W-:Y:S04]  /*e460*/  STL.64 [R1+0x4d0], R4 ;  /* 0x0004d00401007387 */ /* 0x0001e80000100a00 */
[----:B------:R1:W-:Y:S04]  /*e470*/  STL.64 [R1+0x4d8], R6 ;  /* 0x0004d80601007387 */ /* 0x0003e80000100a00 */
[----:B0-----:R-:W1:Y:S02]  /*e480*/  LDL.LU.64 R4, [R1+0x2008] ;  /* 0x0020080001047983 */ /* 0x001e640000300a00 */
[C---:B-1----:R-:W-:Y:S02]  /*e490*/  HMMA.16816.F32.BF16 R4, R20.reuse, R4, R24 ;  /* 0x000000041404723c */ /* 0x042fe40000041818 */
[----:B------:R-:W3:Y:S06]  /*e4a0*/  LDL.LU.64 R24, [R1+0x2000] ;  /* 0x0020000001187983 */ /* 0x000eec0000300a00 */
[----:B--2---:R-:W-:Y:S11]  /*e4b0*/  HMMA.16816.F32.BF16 R16, R20, R12, R16 ;  /* 0x0000000c1410723c */ /* 0x004ff60000041810 */
[----:B------:R-:W-:Y:S05]  /*e4c0*/  @!UPT UIADD3 URZ, URZ, URZ, URZ ;  /* 0x0000003f3f3ff290 */ /* 0x000fea000fffe03f */
[----:B------:R-:W-:Y:S02]  /*e4d0*/  IMAD.MOV.U32 R26, RZ, RZ, R6 ;  /* 0x000000ffff1a7224 */ /* 0x000fe400078e0006 */
[----:B------:R-:W-:Y:S01]  /*e4e0*/  IMAD.MOV.U32 R27, RZ, RZ, R7 ;  /* 0x000000ffff1b7224 */ /* 0x000fe200078e0007 */
[----:B------:R0:W-:Y:S04]  /*e4f0*/  STL.64 [R1+0x4c0], R4 ;  /* 0x0004c00401007387 */ /* 0x0001e80000100a00 */
[----:B0-----:R-:W2:Y:S04]  /*e500*/  LDL.LU.64 R4, [R1+0x1ff8] ;  /* 0x001ff80001047983 */ /* 0x001ea80000300a00 */
[----:B------:R-:W-:Y:S04]  /*e510*/  STL.64 [R1+0x1fb8], R26 ;  /* 0x001fb81a01007387 */ /* 0x000fe80000100a00 */
[----:B---3--:R-:W-:Y:S04]  /*e520*/  STL.64 [R1+0x1fb0], R24 ;  /* 0x001fb01801007387 */ /* 0x008fe80000100a00 */
[----:B------:R0:W-:Y:S04]  /*e530*/  STL.64 [R1+0x850], R16 ;  /* 0x0008501001007387 */ /* 0x0001e80000100a00 */
[----:B------:R1:W-:Y:S04]  /*e540*/  STL.64 [R1+0x858], R18 ;  /* 0x0008581201007387 */ /* 0x0003e80000100a00 */
[----:B0-----:R-:W3:Y:S04]  /*e550*/  LDL.LU.64 R16, [R1+0x830] ;  /* 0x0008300001107983 */ /* 0x001ee80000300a00 */
[----:B-1----:R-:W2:Y:S01]  /*e560*/  LDL.LU.64 R18, [R1+0x838] ;  /* 0x0008380001127983 */ /* 0x002ea20000300a00 */
[----:B------:R-:W-:-:S02]  /*e570*/  IMAD.MOV.U32 R7, RZ, RZ, R12 ;  /* 0x000000ffff077224 */ /* 0x000fc400078e000c */
[----:B------:R-:W-:Y:S01]  /*e580*/  IMAD.MOV.U32 R6, RZ, RZ, R13 ;  /* 0x000000ffff067224 */ /* 0x000fe200078e000d */
[----:B--2---:R-:W-:Y:S04]  /*e590*/  STL.64 [R1+0x1ff0], R18 ;  /* 0x001ff01201007387 */ /* 0x004fe80000100a00 */
[----:B---3--:R0:W-:Y:S04]  /*e5a0*/  STL.64 [R1+0x1fe8], R16 ;  /* 0x001fe81001007387 */ /* 0x0081e80000100a00 */
[----:B0-----:R-:W2:Y:S04]  /*e5b0*/  LDL.LU.64 R16, [R1+0x840] ;  /* 0x0008400001107983 */ /* 0x001ea80000300a00 */
[----:B------:R-:W2:Y:S04]  /*e5c0*/  LDL.LU.64 R18, [R1+0x848] ;  /* 0x0008480001127983 */ /* 0x000ea80000300a00 */
[----:B------:R-:W3:Y:S04]  /*e5d0*/  LDL.LU.64 R12, [R1+0x820] ;  /* 0x00082000010c7983 */ /* 0x000ee80000300a00 */
[----:B------:R-:W3:Y:S04]  /*e5e0*/  LDL.LU.64 R14, [R1+0x828] ;  /* 0x00082800010e7983 */ /* 0x000ee80000300a00 */
[----:B------:R-:W3:Y:S04]  /*e5f0*/  LDL.LU.64 R24, [R1+0x800] ;  /* 0x0008000001187983 */ /* 0x000ee80000300a00 */
[----:B------:R-:W3:Y:S01]  /*e600*/  LDL.LU.64 R26, [R1+0x808] ;  /* 0x00080800011a7983 */ /* 0x000ee20000300a00 */
[----:B----4-:R-:W-:-:S02]  /*e610*/  IMAD.MOV.U32 R28, RZ, RZ, R8 ;  /* 0x000000ffff1c7224 */ /* 0x010fc400078e0008 */
[----:B------:R-:W-:Y:S01]  /*e620*/  IMAD.MOV.U32 R29, RZ, RZ, R9 ;  /* 0x000000ffff1d7224 */ /* 0x000fe200078e0009 */
[C---:B--2---:R-:W-:Y:S01]  /*e630*/  HMMA.16816.F32.BF16 R16, R20.reuse, R8, R16 ;  /* 0x000000081410723c */ /* 0x044fe20000041810 */
[----:B---3--:R-:W-:Y:S04]  /*e640*/  STL.64 [R1+0x1fd0], R26 ;  /* 0x001fd01a01007387 */ /* 0x008fe80000100a00 */
[----:B------:R0:W-:Y:S04]  /*e650*/  STL.64 [R1+0x1fc8], R24 ;  /* 0x001fc81801007387 */ /* 0x0001e80000100a00 */
[----:B0-----:R-:W2:Y:S04]  /*e660*/  LDL.LU.64 R24, [R1+0x810] ;  /* 0x0008100001187983 */ /* 0x001ea80000300a00 */
[----:B------:R-:W2:Y:S04]  /*e670*/  LDL.LU.64 R26, [R1+0x818] ;  /* 0x00081800011a7983 */ /* 0x000ea80000300a00 */
[----:B------:R-:W-:Y:S04]  /*e680*/  STL.64 [R1+0x1fa0], R6 ;  /* 0x001fa00601007387 */ /* 0x000fe80000100a00 */
[----:B------:R0:W-:Y:S04]  /*e690*/  STL.64 [R1+0x1f98], R4 ;  /* 0x001f980401007387 */ /* 0x0001e80000100a00 */
[----:B0-----:R-:W3:Y:S04]  /*e6a0*/  LDL.64 R4, [R1+0x30] ;  /* 0x0000300001047983 */ /* 0x001ee80000100a00 */
[----:B------:R-:W-:Y:S04]  /*e6b0*/  STL.64 [R1+0x840], R16 ;  /* 0x0008401001007387 */ /* 0x000fe80000100a00 */
[----:B------:R0:W-:Y:S04]  /*e6c0*/  STL.64 [R1+0x848], R18 ;  /* 0x0008481201007387 */ /* 0x0001e80000100a00 */
[----:B0-----:R-:W4:Y:S04]  /*e6d0*/  LDL.LU.64 R18, [R1+0x1ff0] ;  /* 0x001ff00001127983 */ /* 0x001f280000300a00 */
[----:B------:R-:W4:Y:S04]  /*e6e0*/  LDL.LU.64 R16, [R1+0x1fe8] ;  /* 0x001fe80001107983 */ /* 0x000f280000300a00 */
[----:B------:R-:W4:Y:S04]  /*e6f0*/  LDL.LU.64 R8, [R1+0x1fe0] ;  /* 0x001fe00001087983 */ /* 0x000f280000300a00 */
[----:B------:R0:W-:Y:S01]  /*e700*/  STL [R1+0x1f80], R28 ;  /* 0x001f801c01007387 */ /* 0x0001e20000100800 */
[C---:B----4-:R-:W-:Y:S03]  /*e710*/  HMMA.16816.F32.BF16 R8, R20.reuse, R8, R16 ;  /* 0x000000081408723c */ /* 0x050fe60000041810 */
[----:B------:R-:W2:Y:S05]  /*e720*/  LDL.LU.64 R16, [R1+0x1fd8] ;  /* 0x001fd80001107983 */ /* 0x000eaa0000300a00 */
[----:B---3--:R-:W-:Y:S01]  /*e730*/  HMMA.16816.F32.BF16 R12, R20, R4, R12 ;  /* 0x00000004140c723c */ /* 0x008fe2000004180c */
[----:B0-----:R-:W-:Y:S11]  /*e740*/  IMAD.MOV.U32 R28, RZ, RZ, R5 ;  /* 0x000000ffff1c7224 */ /* 0x001ff600078e0005 */
[----:B------:R-:W-:Y:S03]  /*e750*/  @!UPT UIADD3 URZ, URZ, URZ, URZ ;  /* 0x0000003f3f3ff290 */ /* 0x000fe6000fffe03f */
[----:B------:R0:W-:Y:S04]  /*e760*/  STL.64 [R1+0x830], R8 ;  /* 0x0008300801007387 */ /* 0x0001e80000100a00 */
[----:B------:R1:W-:Y:S04]  /*e770*/  STL.64 [R1+0x838], R10 ;  /* 0x0008380a01007387 */ /* 0x0003e80000100a00 */
[----:B0-----:R-:W3:Y:S04]  /*e780*/  LDL.LU.64 R8, [R1+0x7f0] ;  /* 0x0007f00001087983 */ /* 0x001ee80000300a00 */
[----:B-1----:R-:W3:Y:S04]  /*e790*/  LDL.LU.64 R10, [R1+0x7f8] ;  /* 0x0007f800010a7983 */ /* 0x002ee80000300a00 */
[----:B------:R-:W-:Y:S04]  /*e7a0*/  STL.64 [R1+0x820], R12 ;  /* 0x0008200c01007387 */ /* 0x000fe80000100a00 */
[----:B------:R0:W-:Y:S02]  /*e7b0*/  STL.64 [R1+0x828], R14 ;  /* 0x0008280e01007387 */ /* 0x0001e40000100a00 */
[----:B0-----:R-:W-:-:S02]  /*e7c0*/  IMAD.MOV.U32 R15, RZ, RZ, R4 ;  /* 0x000000ffff0f7224 */ /* 0x001fc400078e0004 */
[----:B------:R-:W4:Y:S04]  /*e7d0*/  LDL.LU.64 R4, [R1+0x7e0] ;  /* 0x0007e00001047983 */ /* 0x000f280000300a00 */
[----:B------:R-:W4:Y:S01]  /*e7e0*/  LDL.LU.64 R6, [R1+0x7e8] ;  /* 0x0007e80001067983 */ /* 0x000f220000300a00 */
[C---:B--2---:R-:W-:Y:S01]  /*e7f0*/  HMMA.16816.F32.BF16 R24, R20.reuse, R16, R24 ;  /* 0x000000101418723c */ /* 0x044fe20000041818 */
[----:B------:R-:W-:Y:S02]  /*e800*/  IMAD.MOV.U32 R13, RZ, RZ, R16 ;  /* 0x000000ffff0d7224 */ /* 0x000fe400078e0010 */
[----:B------:R-:W-:Y:S11]  /*e810*/  IMAD.MOV.U32 R14, RZ, RZ, R17 ;  /* 0x000000ffff0e7224 */ /* 0x000ff600078e0011 */
[----:B------:R-:W-:Y:S09]  /*e820*/  @!UPT UIADD3 URZ, URZ, URZ, URZ ;  /* 0x0000003f3f3ff290 */ /* 0x000ff2000fffe03f */
[----:B------:R-:W-:Y:S04]  /*e830*/  STL.64 [R1+0x810], R24 ;  /* 0x0008101801007387 */ /* 0x000fe80000100a00 */
[----:B------:R0:W-:Y:S04]  /*e840*/  STL.64 [R1+0x818], R26 ;  /* 0x0008181a01007387 */ /* 0x0001e80000100a00 */
[----:B0-----:R-:W2:Y:S04]  /*e850*/  LDL.LU.64 R26, [R1+0x1fd0] ;  /* 0x001fd000011a7983 */ /* 0x001ea80000300a00 */
[----:B------:R-:W2:Y:S04]  /*e860*/  LDL.LU.64 R24, [R1+0x1fc8] ;  /* 0x001fc80001187983 */ /* 0x000ea80000300a00 */
[----:B------:R-:W2:Y:S02]  /*e870*/  LDL.LU.64 R16, [R1+0x1fc0] ;  /* 0x001fc00001107983 */ /* 0x000ea40000300a00 */
[----:B--2---:R-:W-:Y:S01]  /*e880*/  HMMA.16816.F32.BF16 R24, R20, R16, R24 ;  /* 0x000000101418723c */ /* 0x004fe20000041818 */
[----:B------:R-:W-:-:S02]  /*e890*/  IMAD.MOV.U32 R3, RZ, RZ, R16 ;  /* 0x000000ffff037224 */ /* 0x000fc400078e0010 */
[----:B------:R-:W-:Y:S02]  /*e8a0*/  IMAD.MOV.U32 R12, RZ, RZ, R17 ;  /* 0x000000ffff0c7224 */ /* 0x000fe400078e0011 */
[----:B------:R-:W0:Y:S11]  /*e8b0*/  LDSM.16.MT88.4 R16, [R0+0x100] ;  /* 0x000100000010783b */ /* 0x000e360000004200 */
[----:B------:R-:W-:Y:S07]  /*e8c0*/  @!UPT UIADD3 URZ, URZ, URZ, URZ ;  /* 0x0000003f3f3ff290 */ /* 0x000fee000fffe03f */
[----:B------:R-:W-:Y:S04]  /*e8d0*/  STL.64 [R1+0x800], R24 ;  /* 0x0008001801007387 */ /* 0x000fe80000100a00 */
[----:B------:R1:W-:Y:S04]  /*e8e0*/  STL.64 [R1+0x808], R26 ;  /* 0x0008081a01007387 */ /* 0x0003e80000100a00 */
[----:B-1----:R-:W2:Y:S04]  /*e8f0*/  LDL.LU.64 R26, [R1+0x1fb8] ;  /* 0x001fb800011a7983 */ /* 0x002ea80000300a00 */
[----:B------:R-:W4:Y:S04]  /*e900*/  LDL.LU.64 R24, [R1+0x1fb0] ;  /* 0x001fb00001187983 */ /* 0x000f280000300a00 */
[----:B0-----:R-:W-:Y:S04]  /*e910*/  STL.64 [R1+0x1e88], R18 ;  /* 0x001e881201007387 */ /* 0x001fe80000100a00 */
[----:B------:R0:W-:Y:S04]  /*e920*/  STL.64 [R1+0x1e80], R16 ;  /* 0x001e801001007387 */ /* 0x0001e80000100a00 */
[----:B0-----:R-:W3:Y:S04]  /*e930*/  LDL R16, [R1] ;  /* 0x0000000001107983 */ /* 0x001ee80000100800 */
[----:B------:R-:W3:Y:S01]  /*e940*/  LDL R17, [R1+0x4] ;  /* 0x0000040001117983 */ /* 0x000ee20000100800 */
[C---:B----4-:R-:W-:Y:S08]  /*e950*/  HMMA.16816.F32.BF16 R4, R20.reuse, R24, R4 ;  /* 0x000000181404723c */ /* 0x050ff00000041804 */
[----:B---3--:R-:W-:Y:S11]  /*e960*/  HMMA.16816.F32.BF16 R8, R20, R16, R8 ;  /* 0x000000101408723c */ /* 0x008ff60000041808 */
[----:B------:R-:W-:Y:S11]  /*e970*/  @!UPT UIADD3 URZ, URZ, URZ, URZ ;  /* 0x0000003f3f3ff290 */ /* 0x000ff6000fffe03f */
[----:B------:R-:W-:Y:S01]  /*e980*/  @!UPT UIADD3 URZ, URZ, URZ, URZ ;  /* 0x0000003f3f3ff290 */ /* 0x000fe2000fffe03f */
[----:B------:R0:W-:Y:S04]  /*e990*/  STL.64 [R1+0x7f0], R8 ;  /* 0x0007f00801007387 */ /* 0x0001e80000100a00 */
[----:B------:R1:W-:Y:S04]  /*e9a0*/  STL.64 [R1+0x7f8], R10 ;  /* 0x0007f80a01007387 */ /* 0x0003e80000100a00 */
[----:B0-----:R-:W3:Y:S04]  /*e9b0*/  LDL.LU.64 R8, [R1+0x1fa8] ;  /* 0x001fa80001087983 */ /* 0x001ee80000300a00 */
[----:B------:R0:W-:Y:S01]  /*e9c0*/  STL.64 [R1+0x1ea0], R16 ;  /* 0x001ea01001007387 */ /* 0x0001e20000100a00 */
[----:B-1----:R-:W-:-:S02]  /*e9d0*/  IMAD.MOV.U32 R10, RZ, RZ, R6 ;  /* 0x000000ffff0a7224 */ /* 0x002fc400078e0006 */
[----:B------:R-:W-:Y:S01]  /*e9e0*/  IMAD.MOV.U32 R11, RZ, RZ, R7 ;  /* 0x000000ffff0b7224 */ /* 0x000fe200078e0007 */
[----:B0-----:R-:W4:Y:S04]  /*e9f0*/  LDL.LU.64 R16, [R1+0x4b0] ;  /* 0x0004b00001107983 */ /* 0x001f280000300a00 */
[----:B------:R-:W4:Y:S04]  /*ea00*/  LDL.LU.64 R18, [R1+0x4b8] ;  /* 0x0004b80001127983 */ /* 0x000f280000300a00 */
[----:B------:R0:W-:Y:S04]  /*ea10*/  STL.64 [R1+0x7e0], R4 ;  /* 0x0007e00401007387 */ /* 0x0001e80000100a00 */
[----:B------:R-:W3:Y:S04]  /*ea20*/  LDL.LU.64 R6, [R1+0x1fa0] ;  /* 0x001fa00001067983 */ /* 0x000ee80000300a00 */
[----:B0-----:R-:W4:Y:S04]  /*ea30*/  LDL.LU.64 R4, [R1+0x1f98] ;  /* 0x001f980001047983 */ /* 0x001f280000300a00 */
[----:B--2---:R-:W-:Y:S04]  /*ea40*/  STL.64 [R1+0x1e98], R26 ;  /* 0x001e981a01007387 */ /* 0x004fe80000100a00 */
[----:B------:R0:W-:Y:S04]  /*ea50*/  STL.64 [R1+0x1e90], R24 ;  /* 0x001e901801007387 */ /* 0x0001e80000100a00 */
[----:B0-----:R-:W2:Y:S04]  /*ea60*/  LDL.64 R24, [R1+0xa0] ;  /* 0x0000a00001187983 */ /* 0x001ea80000100a00 */
[----:B--2---:R0:W-:Y:S04]  /*ea70*/  STL.64 [R1+0x1f60], R24 ;  /* 0x001f601801007387 */ /* 0x0041e80000100a00 */
[----:B0-----:R-:W2:Y:S04]  /*ea80*/  LDL.LU.64 R24, [R1+0x7d0] ;  /* 0x0007d00001187983 */ /* 0x001ea80000300a00 */
[----:B------:R-:W2:Y:S01]  /*ea90*/  LDL.LU.64 R26, [R1+0x7d8] ;  /* 0x0007d800011a7983 */ /* 0x000ea20000300a00 */
[C---:B----4-:R-:W-:Y:S03]  /*eaa0*/  HMMA.16816.F32.BF16 R16, R20.reuse, R4, R16 ;  /* 0x000000041410723c */ /* 0x050fe60000041810 */
[----:B------:R-:W-:Y:S04]  /*eab0*/  STL [R1+0x19dc], R11 ;  /* 0x0019dc0b01007387 */ /* 0x000fe80000100800 */
[----:B------:R-:W-:Y:S04]  /*eac0*/  STL [R1+0x19d8], R10 ;  /* 0x0019d80a01007387 */ /* 0x000fe80000100800 */
[----:B---3--:R0:W-:Y:S01]  /*ead0*/  STL.64 [R1+0x1f68], R8 ;  /* 0x001f680801007387 */ /* 0x0081e20000100a00 */
[----:B--2---:R-:W-:Y:S03]  /*eae0*/  HMMA.16816.F32.BF16 R24, R20, R8, R24 ;  /* 0x000000081418723c */ /* 0x004fe60000041818 */
[----:B0-----:R-:W2:Y:S04]  /*eaf0*/  LDL.64 R8, [R1+0xc0] ;  /* 0x0000c00001087983 */ /* 0x001ea80000100a00 */
[----:B------:R-:W-:-:S02]  /*eb00*/  IMAD.MOV.U32 R20, RZ, RZ, R3 ;  /* 0x000000ffff147224 */ /* 0x000fc400078e0003 */
[----:B------:R-:W-:Y:S11]  /*eb10*/  IMAD.MOV.U32 R21, RZ, RZ, R12 ;  /* 0x000000ffff157224 */ /* 0x000ff600078e000c */
[----:B------:R-:W-:Y:S03]  /*eb20*/  @!UPT UIADD3 URZ, URZ, URZ, URZ ;  /* 0x0000003f3f3ff290 */ /* 0x000fe6000fffe03f */
[----:B------:R-:W-:Y:S04]  /*eb30*/  STL.64 [R1+0x7d0], R24 ;  /* 0x0007d01801007387 */ /* 0x000fe80000100a00 */
[----:B------:R-:W-:Y:S04]  /*eb40*/  STL.64 [R1+0x7d8], R26 ;  /* 0x0007d81a01007387 */ /* 0x000fe80000100a00 */
[----:B------:R-:W-:Y:S04]  /*eb50*/  STL.64 [R1+0x1f78], R6 ;  /* 0x001f780601007387 */ /* 0x000fe80000100a00 */
[----:B------:R0:W-:Y:S04]  /*eb60*/  STL.64 [R1+0x1f70], R4 ;  /* 0x001f700401007387 */ /* 0x0001e80000100a00 */
[----:B------:R-:W-:Y:S04]  /*eb70*/  STL.64 [R1+0x4b0], R16 ;  /* 0x0004b01001007387 */ /* 0x000fe80000100a00 */
[----:B------:R-:W-:Y:S04]  /*eb80*/  STL.64 [R1+0x4b8], R18 ;  /* 0x0004b81201007387 */ /* 0x000fe80000100a00 */
[----:B0-----:R-:W2:Y:S04]  /*eb90*/  LDL.LU.64 R4, [R1+0x4a0] ;  /* 0x0004a00001047983 */ /* 0x001ea80000300a00 */
[----:B------:R-:W2:Y:S04]  /*eba0*/  LDL.LU.64 R6, [R1+0x4a8] ;  /* 0x0004a80001067983 */ /* 0x000ea80000300a00 */
[----:B------:R-:W3:Y:S04]  /*ebb0*/  LDL.LU R3, [R1+0x1f94] ;  /* 0x001f940001037983 */ /* 0x000ee80000300800 */
[----:B------:R-:W2:Y:S04]  /*ebc0*/  LDL.LU R12, [R1+0x1f90] ;  /* 0x001f9000010c7983 */ /* 0x000ea80000300800 */
[----:B------:R-:W4:Y:S04]  /*ebd0*/  LDL.LU.64 R24, [R1+0x490] ;  /* 0x0004900001187983 */ /* 0x000f280000300a00 */
[----:B------:R-:W4:Y:S04]  /*ebe0*/  LDL.LU.64 R26, [R1+0x498] ;  /* 0x00049800011a7983 */ /* 0x000f280000300a00 */
[----:B------:R0:W-:Y:S02]  /*ebf0*/  STL.64 [R1+0x1ea8], R20 ;  /* 0x001ea81401007387 */ /* 0x0001e40000100a00 */
[----:B0-----:R-:W-:-:S02]  /*ec00*/  IMAD.MOV.U32 R20, RZ, RZ, R13 ;  /* 0x000000ffff147224 */ /* 0x001fc400078e000d */
[----:B------:R-:W-:Y:S01]  /*ec10*/  IMAD.MOV.U32 R21, RZ, RZ, R14 ;  /* 0x000000ffff157224 */ /* 0x000fe200078e000e */
[----:B------:R-:W2:Y:S04]  /*ec20*/  LDL.LU R13, [R1+0x1f8c] ;  /* 0x001f8c00010d7983 */ /* 0x000ea80000300800 */
[----:B------:R-:W2:Y:S04]  /*ec30*/  LDL.LU R14, [R1+0x1f88] ;  /* 0x001f8800010e7983 */ /* 0x000ea80000300800 */
[----:B------:R-:W2:Y:S04]  /*ec40*/  LDL.LU.64 R16, [R1+0x480] ;  /* 0x0004800001107983 */ /* 0x000ea80000300a00 */
[----:B------:R-:W2:Y:S04]  /*ec50*/  LDL.LU.64 R18, [R1+0x488] ;  /* 0x0004880001127983 */ /* 0x000ea80000300a00 */
[----:B------:R0:W-:Y:S02]  /*ec60*/  STL.64 [R1+0x1ec0], R20 ;  /* 0x001ec01401007387 */ /* 0x0001e40000100a00 */
[----:B0-----:R-:W-:-:S02]  /*ec70*/  IMAD.MOV.U32 R20, RZ, RZ, R15 ;  /* 0x000000ffff147224 */ /* 0x001fc400078e000f */
[----:B------:R-:W2:Y:S01]  /*ec80*/  LDL.LU R15, [R1+0x1f84] ;  /* 0x001f8400010f7983 */ /* 0x000ea20000300800 */
[----:B------:R-:W-:-:S03]  /*ec90*/  IMAD.MOV.U32 R21, RZ, RZ, R28 ;  /* 0x000000ffff157224 */ /* 0x000fc600078e001c */
[----:B------:R-:W3:Y:S04]  /*eca0*/  LDL.LU R28, [R1+0x1f80] ;  /* 0x001f8000011c7983 */ /* 0x000ee80000300800 */
[----:B------:R0:W-:Y:S04]  /*ecb0*/  STL.64 [R1+0x1ed8], R20 ;  /* 0x001ed81401007387 */ /* 0x0001e80000100a00 */
[----:B0-----:R-:W3:Y:S04]  /*ecc0*/  LDL R20, [R1+0x40] ;  /* 0x0000400001147983 */ /* 0x001ee80000100800 */
[----:B------:R-:W3:Y:S01]  /*ecd0*/  LDL R21, [R1+0x44] ;  /* 0x0000440001157983 */ /* 0x000ee20000100800 */
[C---:B--2---:R-:W-:Y:S03]  /*ece0*/  HMMA.16816.F32.BF16 R4, R12.reuse, R8, R4 ;  /* 0x000000080c04723c */ /* 0x044fe60000041804 */
[----:B---3--:R0:W-:Y:S11]  /*ecf0*/  STL.64 [R1+0x1ef0], R20 ;  /* 0x001ef01401007387 */ /* 0x0081f60000100a00 */
[----:B------:R-:W-:Y:S09]  /*ed00*/  @!UPT UIADD3 URZ, URZ, URZ, URZ ;  /* 0x0000003f3f3ff290 */ /* 0x000ff2000fffe03f */
[----:B------:R-:W-:Y:S04]  /*ed10*/  STL.64 [R1+0x4a0], R4 ;  /* 0x0004a00401007387 */ /* 0x000fe80000100a00 */
[----:B------:R1:W-:Y:S01]  /*ed20*/  STL.64 [R1+0x4a8], R6 ;  /* 0x0004a80601007387 */ /* 0x0003e20000100a00 */
[----:B0-----:R-:W-:Y:S02]  /*ed30*/  IMAD.MOV.U32 R20, RZ, RZ, R3 ;  /* 0x000000ffff147224 */ /* 0x001fe400078e0003 */
[----:B------:R-:W-:Y:S02]  /*ed40*/  IMAD.MOV.U32 R21, RZ, RZ, R2 ;  /* 0x000000ffff157224 */ /* 0x000fe400078e0002 */
[----:B------:R-:W-:Y:S02]  /*ed50*/  IMAD.MOV.U32 R3, RZ, RZ, R8 ;  /* 0x000000ffff037224 */ /* 0x000fe400078e0008 */
[----:B------:R-:W-:Y:S01]  /*ed60*/  IMAD.MOV.U32 R2, RZ, RZ, R9 ;  /* 0x000000ffff027224 */ /* 0x000fe200078e0009 */
[----:B-1----:R-:W2:Y:S02]  /*ed70*/  LDL.LU.64 R6, [R1+0x1f78] ;  /* 0x001f780001067983 */ /* 0x002ea40000300a00 */
[C---:B----4-:R-:W-:Y:S02]  /*ed80*/  HMMA.16816.F32.BF16 R20, R12.reuse, R20, R24 ;  /* 0x000000140c14723c */ /* 0x050fe40000041818 */
[----:B------:R-:W3:Y:S04]  /*ed90*/  LDL.LU.64 R4, [R1+0x1f70] ;  /* 0x001f700001047983 */ /* 0x000ee80000300a00 */
[----:B------:R-:W4:Y:S04]  /*eda0*/  LDL.LU.64 R8, [R1+0x1f68] ;  /* 0x001f680001087983 */ /* 0x000f280000300a00 */
[----:B------:R-:W2:Y:S11]  /*edb0*/  LDL.LU.64 R24, [R1+0x1f60] ;  /* 0x001f600001187983 */ /* 0x000eb60000300a00 */
[----:B------:R-:W-:Y:S02]  /*edc0*/  @!UPT UIADD3 URZ, URZ, URZ, URZ ;  /* 0x0000003f3f3ff290 */ /* 0x000fe4000fffe03f */
[----:B------:R0:W-:Y:S04]  /*edd0*/  STL.64 [R1+0x490], R20 ;  /* 0x0004901401007387 */ /* 0x0001e80000100a00 */
[----:B------:R-:W-:Y:S01]  /*ede0*/  STL.64 [R1+0x498], R22 ;  /* 0x0004981601007387 */ /* 0x000fe20000100a00 */
[----:B0-----:R-:W-:Y:S02]  /*edf0*/  IMAD.MOV.U32 R20, RZ, RZ, R28 ;  /* 0x000000ffff147224 */ /* 0x001fe400078e001c */
[----:B------:R-:W-:Y:S01]  /*ee00*/  IMAD.MOV.U32 R21, RZ, RZ, R29 ;  /* 0x000000ffff157224 */ /* 0x000fe200078e001d */
[----:B------:R-:W3:Y:S04]  /*ee10*/  LDL.LU R28, [R1+0x1f5c] ;  /* 0x001f5c00011c7983 */ /* 0x000ee80000300800 */
[----:B------:R-:W3:Y:S04]  /*ee20*/  LDL.LU R29, [R1+0x1f58] ;  /* 0x001f5800011d7983 */ /* 0x000ee80000300800 */
[----:B------:R0:W-:Y:S01]  /*ee30*/  STL.64 [R1+0x1f08], R20 ;  /* 0x001f081401007387 */ /* 0x0001e20000100a00 */
[----:B--2---:R-:W-:Y:S01]  /*ee40*/  HMMA.16816.F32.BF16 R16, R12, R24, R16 ;  /* 0x000000180c10723c */ /* 0x004fe20000041810 */
[----:B0-----:R-:W-:-:S02]  /*ee50*/  IMAD.MOV.U32 R20, RZ, RZ, R7 ;  /* 0x000000ffff147224 */ /* 0x001fc400078e0007 */
[----:B------:R-:W-:Y:S02]  /*ee60*/  IMAD.MOV.U32 R21, RZ, RZ, R6 ;  /* 0x000000ffff157224 */ /* 0x000fe400078e0006 */
[----:B------:R-:W-:Y:S02]  /*ee70*/  IMAD.MOV.U32 R11, RZ, RZ, R24 ;  /* 0x000000ffff0b7224 */ /* 0x000fe400078e0018 */
[----:B------:R-:W-:Y:S01]  /*ee80*/  IMAD.MOV.U32 R10, RZ, RZ, R25 ;  /* 0x000000ffff0a7224 */ /* 0x000fe200078e0019 */
[----:B------:R0:W-:Y:S11]  /*ee90*/  STL.64 [R1+0x1f20], R20 ;  /* 0x001f201401007387 */ /* 0x0001f60000100a00 */
[----:B------:R-:W-:Y:S04]  /*eea0*/  @!UPT UIADD3 URZ, URZ, URZ, URZ ;  /* 0x0000003f3f3ff290 */ /* 0x000fe8000fffe03f */
[----:B------:R-:W-:Y:S04]  /*eeb0*/  STL.64 [R1+0x480], R16 ;  /* 0x0004801001007387 */ /* 0x000fe80000100a00 */
[----:B------:R-:W2:Y:S04]  /*eec0*/  LDL R24, [R1+0x80] ;  /* 0x0000800001187983 */ /* 0x000ea80000100800 */
[----:B------:R-:W2:Y:S04]  /*eed0*/  LDL R25, [R1+0x84] ;  /* 0x0000840001197983 */ /* 0x000ea80000100800 */
[----:B--2---:R-:W-:Y:S04]  /*eee0*/  STL.64 [R1+0x1f40], R24 ;  /* 0x001f401801007387 */ /* 0x004fe80000100a00 */
[----:B0-----:R-:W2:Y:S04]  /*eef0*/  LDL R20, [R1+0x70] ;  /* 0x0000700001147983 */ /* 0x001ea80000100800 */
[----:B------:R-:W2:Y:S04]  /*ef00*/  LDL R21, [R1+0x74] ;  /* 0x0000740001157983 */ /* 0x000ea80000100800 */
[----:B--2---:R0:W-:Y:S04]  /*ef10*/  STL.64 [R1+0x1f38], R20 ;  /* 0x001f381401007387 */ /* 0x0041e80000100a00 */
[----:B0-----:R-:W2:Y:S04]  /*ef20*/  LDL.LU.64 R20, [R1+0x460] ;  /* 0x0004600001147983 */ /* 0x001ea80000300a00 */
[----:B------:R-:W2:Y:S04]  /*ef30*/  LDL.LU.64 R22, [R1+0x468] ;  /* 0x0004680001167983 */ /* 0x000ea80000300a00 */
[----:B--2---:R-:W-:Y:S04]  /*ef40*/  STL.64 [R1+0x1f50], R22 ;  /* 0x001f501601007387 */ /* 0x004fe80000100a00 */
[----:B------:R0:W-:Y:S04]  /*ef50*/  STL.64 [R1+0x1f48], R20 ;  /* 0x001f481401007387 */ /* 0x0001e80000100a00 */
[----:B0-----:R-:W2:Y:S04]  /*ef60*/  LDL.LU.64 R20, [R1+0x470] ;  /* 0x0004700001147983 */ /* 0x001ea80000300a00 */
[----:B------:R-:W2:Y:S04]  /*ef70*/  LDL.LU.64 R22, [R1+0x478] ;  /* 0x0004780001167983 */ /* 0x000ea80000300a00 */
[----:B------:R-:W-:Y:S04]  /*ef80*/  STL.64 [R1+0x1eb8], R10 ;  /* 0x001eb80a01007387 */ /* 0x000fe80000100a00 */
[----:B----4-:R0:W-:Y:S04]  /*ef90*/  STL.64 [R1+0x1eb0], R8 ;  /* 0x001eb00801007387 */ /* 0x0101e80000100a00 */
[----:B0-----:R-:W4:Y:S04]  /*efa0*/  LDL.LU.64 R8, [R1+0x780] ;  /* 0x0007800001087983 */ /* 0x001f280000300a00 */
[----:B------:R-:W2:Y:S04]  /*efb0*/  LDL.LU.64 R10, [R1+0x788] ;  /* 0x00078800010a7983 */ /* 0x000ea80000300a00 */
[----:B--2---:R-:W-:Y:S04]  /*efc0*/  STL.64 [R1+0x1ed0], R10 ;  /* 0x001ed00a01007387 */ /* 0x004fe80000100a00 */
[----:B----4-:R0:W-:Y:S04]  /*efd0*/  STL.64 [R1+0x1ec8], R8 ;  /* 0x001ec80801007387 */ /* 0x0101e80000100a00 */
[----:B0-----:R-:W2:Y:S04]  /*efe0*/  LDL.LU.64 R8, [R1+0x790] ;  /* 0x0007900001087983 */ /* 0x001ea80000300a00 */
[----:B------:R-:W4:Y:S04]  /*eff0*/  LDL.LU.64 R10, [R1+0x798] ;  /* 0x00079800010a7983 */ /* 0x000f280000300a00 */
[----:B----4-:R-:W-:Y:S04]  /*f000*/  STL.64 [R1+0x1ee8], R10 ;  /* 0x001ee80a01007387 */ /* 0x010fe80000100a00 */
[----:B--2---:R0:W-:Y:S04]  /*f010*/  STL.64 [R1+0x1ee0], R8 ;  /* 0x001ee00801007387 */ /* 0x0041e80000100a00 */
[----:B0-----:R-:W2:Y:S04]  /*f020*/  LDL.LU.64 R8, [R1+0x7a0] ;  /* 0x0007a00001087983 */ /* 0x001ea80000300a00 */
[----:B------:R-:W4:Y:S04]  /*f030*/  LDL.LU.64 R10, [R1+0x7a8] ;  /* 0x0007a800010a7983 */ /* 0x000f280000300a00 */
[----:B----4-:R-:W-:Y:S04]  /*f040*/  STL.64 [R1+0x1f00], R10 ;  /* 0x001f000a01007387 */ /* 0x010fe80000100a00 */
[----:B--2---:R0:W-:Y:S04]  /*f050*/  STL.64 [R1+0x1ef8], R8 ;  /* 0x001ef80801007387 */ /* 0x0041e80000100a00 */
[----:B0-----:R-:W2:Y:S04]  /*f060*/  LDL.LU.64 R8, [R1+0x7b0] ;  /* 0x0007b00001087983 */ /* 0x001ea80000300a00 */
[----:B------:R-:W4:Y:S01]  /*f070*/  LDL.LU.64 R10, [R1+0x7b8] ;  /* 0x0007b800010a7983 */ /* 0x000f220000300a00 */
[----:B---3--:R-:W-:-:S02]  /*f080*/  IMAD.MOV.U32 R24, RZ, RZ, R29 ;  /* 0x000000ffff187224 */ /* 0x008fc400078e001d */
[----:B------:R-:W-:-:S07]  /*f090*/  IMAD.MOV.U32 R25, RZ, RZ, R28 ;  /* 0x000000ffff197224 */ /* 0x000fce00078e001c */
[----:B------:R-:W-:Y:S01]  /*f0a0*/  HMMA.16816.F32.BF16 R24, R12, R24, R20 ;  /* 0x000000180c18723c */ /* 0x000fe20000041814 */
[----:B----4-:R-:W-:Y:S04]  /*f0b0*/  STL.64 [R1+0x1f18], R10 ;  /* 0x001f180a01007387 */ /* 0x010fe80000100a00 */
[----:B--2---:R0:W-:Y:S04]  /*f0c0*/  STL.64 [R1+0x1f10], R8 ;  /* 0x001f100801007387 */ /* 0x0041e80000100a00 */
[----:B0-----:R-:W2:Y:S04]  /*f0d0*/  LDL.LU.64 R8, [R1+0x7c0] ;  /* 0x0007c00001087983 */ /* 0x001ea80000300a00 */
[----:B------:R-:W3:Y:S01]  /*f0e0*/  LDL.LU.64 R10, [R1+0x7c8] ;  /* 0x0007c800010a7983 */ /* 0x000ee20000300a00 */
[----:B------:R-:W-:-:S02]  /*f0f0*/  IMAD.MOV.U32 R7, RZ, RZ, R19 ;  /* 0x000000ffff077224 */ /* 0x000fc400078e0013 */
[----:B------:R-:W-:Y:S01]  /*f100*/  IMAD.MOV.U32 R6, RZ, RZ, R18 ;  /* 0x000000ffff067224 */ /* 0x000fe200078e0012 */
[----:B---3--:R-:W-:Y:S04]  /*f110*/  STL.64 [R1+0x1f30], R10 ;  /* 0x001f300a01007387 */ /* 0x008fe80000100a00 */
[----:B--2---:R0:W-:Y:S04]  /*f120*/  STL.64 [R1+0x1f28], R8 ;  /* 0x001f280801007387 */ /* 0x0041e80000100a00 */
[----:B0-----:R-:W2:Y:S04]  /*f130*/  LDL.LU.64 R8, [R1+0x450] ;  /* 0x0004500001087983 */ /* 0x001ea80000300a00 */
[----:B------:R-:W2:Y:S04]  /*f140*/  LDL.LU.64 R10, [R1+0x458] ;  /* 0x00045800010a7983 */ /* 0x000ea80000300a00 */
[----:B------:R-:W3:Y:S04]  /*f150*/  LDL.LU.64 R16, [R1+0x770] ;  /* 0x0007700001107983 */ /* 0x000ee80000300a00 */
[----:B------:R-:W3:Y:S04]  /*f160*/  LDL.LU.64 R18, [R1+0x778] ;  /* 0x0007780001127983 */ /* 0x000ee80000300a00 */
[----:B------:R-:W-:Y:S04]  /*f170*/  STL [R1+0x17d4], R7 ;  /* 0x0017d40701007387 */ /* 0x000fe80000100800 */
[----:B------:R-:W-:Y:S04]  /*f180*/  STL [R1+0x17d0], R6 ;  /* 0x0017d00601007387 */ /* 0x000fe80000100800 */
[----:B------:R-:W4:Y:S04]  /*f190*/  LDL.LU.64 R22, [R1+0x1f50] ;  /* 0x001f500001167983 */ /* 0x000f280000300a00 */
[----:B------:R-:W4:Y:S04]  /*f1a0*/  LDL.LU.64 R20, [R1+0x1f48] ;  /* 0x001f480001147983 */ /* 0x000f280000300a00 */
[----:B------:R0:W-:Y:S04]  /*f1b0*/  STL.64 [R1+0x470], R24 ;  /* 0x0004701801007387 */ /* 0x0001e80000100a00 */
[----:B------:R4:W-:Y:S04]  /*f1c0*/  STL.64 [R1+0x478], R26 ;  /* 0x0004781a01007387 */ /* 0x0009e80000100a00 */
[----:B0-----:R-:W4:Y:S02]  /*f1d0*/  LDL.LU.64 R24, [R1+0x1f40] ;  /* 0x001f400001187983 */ /* 0x001f240000300a00 */
[----:B----4-:R-:W-:Y:S02]  /*f1e0*/  HMMA.16816.F32.BF16 R24, R12, R24, R20 ;  /* 0x000000180c18723c */ /* 0x010fe40000041814 */
[----:B------:R-:W2:Y:S11]  /*f1f0*/  LDL.LU.64 R20, [R1+0x1f38] ;  /* 0x001f380001147983 */ /* 0x000eb60000300a00 */
[----:B------:R-:W-:Y:S11]  /*f200*/  @!UPT UIADD3 URZ, URZ, URZ, URZ ;  /* 0x0000003f3f3ff290 */ /* 0x000ff6000fffe03f */
[----:B------:R-:W-:Y:S01]  /*f210*/  IMAD.MOV.U32 R6, RZ, RZ, R27 ;  /* 0x000000ffff067224 */ /* 0x000fe200078e001b */
[----:B------:R0:W-:Y:S01]  /*f220*/  STL.64 [R1+0x460], R24 ;  /* 0x0004601801007387 */ /* 0x0001e20000100a00 */
[----:B------:R-:W-:-:S03]  /*f230*/  IMAD.MOV.U32 R7, RZ, RZ, R26 ;  /* 0x000000ffff077224 */ /* 0x000fc600078e001a */
[----:B0-----:R-:W4:Y:S04]  /*f240*/  LDL.LU.64 R24, [R1+0x760] ;  /* 0x0007600001187983 */ /* 0x001f280000300a00 */
[----:B------:R-:W4:Y:S04]  /*f250*/  LDL.LU.64 R26, [R1+0x768] ;  /* 0x00076800011a7983 */ /* 0x000f280000300a00 */
[----:B------:R-:W-:Y:S04]  /*f260*/  STL [R1+0x19b8], R6 ;  /* 0x0019b80601007387 */ /* 0x000fe80000100800 */
[----:B------:R-:W-:Y:S01]  /*f270*/  STL [R1+0x19b4], R7 ;  /* 0x0019b40701007387 */ /* 0x000fe20000100800 */
[C---:B--2---:R-:W-:Y:S03]  /*f280*/  HMMA.16816.F32.BF16 R20, R12.reuse, R20, R8 ;  /* 0x000000140c14723c */ /* 0x044fe60000041808 */
[----:B------:R-:W2:Y:S04]  /*f290*/  LDL.LU.64 R10, [R1+0x1f30] ;  /* 0x001f3000010a7983 */ /* 0x000ea80000300a00 */
[----:B------:R-:W2:Y:S11]  /*f2a0*/  LDL.LU.64 R8, [R1+0x1f28] ;  /* 0x001f280001087983 */ /* 0x000eb60000300a00 */
[----:B------:R-:W-:Y:S05]  /*f2b0*/  @!UPT UIADD3 URZ, URZ, URZ, URZ ;  /* 0x0000003f3f3ff290 */ /* 0x000fea000fffe03f */
[----:B------:R0:W-:Y:S04]  /*f2c0*/  STL.64 [R1+0x450], R20 ;  /* 0x0004501401007387 */ /* 0x0001e80000100a00 */
[----:B------:R2:W-:Y:S04]  /*f2d0*/  STL.64 [R1+0x458], R22 ;  /* 0x0004581601007387 */ /* 0x0005e80000100a00 */
[----:B0-----:R-:W2:Y:S02]  /*f2e0*/  LDL.LU.64 R20, [R1+0x1f20] ;  /* 0x001f200001147983 */ /* 0x001ea40000300a00 */
[C---:B--2---:R-:W-:Y:S02]  /*f2f0*/  HMMA.16816.F32.BF16 R20, R12.reuse, R20, R8 ;  /* 0x000000140c14723c */ /* 0x044fe40000041808 */
[----:B------:R-:W2:Y:S04]  /*f300*/  LDL.LU.64 R10, [R1+0x1f18] ;  /* 0x001f1800010a7983 */ /* 0x000ea80000300a00 */
[----:B------:R-:W2:Y:S11]  /*f310*/  LDL.LU.64 R8, [R1+0x1f10] ;  /* 0x001f100001087983 */ /* 0x000eb60000300a00 */
[----:B------:R-:W-:Y:S06]  /*f320*/  @!UPT UIADD3 URZ, URZ, URZ, URZ ;  /* 0x0000003f3f3ff290 */ /* 0x000fec000fffe03f */
        /* <DEDUP_REMOVED lines=30> */
[----:B0-----:R-:W3:Y:S02]  /*f510*/  LDL.LU.64 R20, [R1+0x1ea8] ;  /* 0x001ea80001147983 */ /* 0x001ee40000300a00 */
[C---:B---3--:R-:W-:Y:S02]  /*f520*/  HMMA.16816.F32.BF16 R20, R12.reuse, R20, R16 ;  /* 0x000000140c14723c */ /* 0x048fe40000041810 */
[----:B------:R-:W4:Y:S11]  /*f530*/  LDL.LU.64 R16, [R1+0x1ea0] ;  /* 0x001ea00001107983 */ /* 0x000f360000300a00 */
[----:B------:R-:W-:Y:S10]  /*f540*/  @!UPT UIADD3 URZ, URZ, URZ, URZ ;  /* 0x0000003f3f3ff290 */ /* 0x000ff4000fffe03f */
[----:B------:R-:W-:Y:S04]  /*f550*/  STL.64 [R1+0x770], R20 ;  /* 0x0007701401007387 */ /* 0x000fe80000100a00 */
[----:B------:R-:W-:Y:S04]  /*f560*/  STL.64 [R1+0x778], R22 ;  /* 0x0007781601007387 */ /* 0x000fe80000100a00 */
[----:B------:R-:W0:Y:S04]  /*f570*/  LDSM.16.MT88.4 R20, [R0+0x180] ;  /* 0x000180000014783b */ /* 0x000e280000004200 */
[----:B0-----:R-:W-:Y:S04]  /*f580*/  STL [R1+0x1db4], R20 ;  /* 0x001db41401007387 */ /* 0x001fe80000100800 */
[----:B------:R0:W-:Y:S04]  /*f590*/  STL [R1+0x1db0], R21 ;  /* 0x001db01501007387 */ /* 0x0001e80000100800 */
[----:B------:R-:W-:Y:S04]  /*f5a0*/  STL [R1+0x1dac], R22 ;  /* 0x001dac1601007387 */ /* 0x000fe80000100800 */
[----:B------:R1:W-:Y:S04]  /*f5b0*/  STL [R1+0x1da8], R23 ;  /* 0x001da81701007387 */ /* 0x0003e80000100800 */
[----:B0-----:R-:W3:Y:S04]  /*f5c0*/  LDL.LU.64 R20, [R1+0x750] ;  /* 0x0007500001147983 */ /* 0x001ee80000300a00 */
[----:B-1----:R-:W3:Y:S01]  /*f5d0*/  LDL.LU.64 R22, [R1+0x758] ;  /* 0x0007580001167983 */ /* 0x002ee20000300a00 */
[C---:B----4-:R-:W-:Y:S03]  /*f5e0*/  HMMA.16816.F32.BF16 R16, R12.reuse, R16, R24 ;  /* 0x000000100c10723c */ /* 0x050fe60000041818 */
[----:B------:R-:W4:Y:S04]  /*f5f0*/  LDL.LU.64 R26, [R1+0x1e98] ;  /* 0x001e9800011a7983 */ /* 0x000f280000300a00 */
[----:B------:R-:W3:Y:S11]  /*f600*/  LDL.LU.64 R24, [R1+0x1e90] ;  /* 0x001e900001187983 */ /* 0x000ef60000300a00 */
[----:B------:R-:W-:Y:S05]  /*f610*/  @!UPT UIADD3 URZ, URZ, URZ, URZ ;  /* 0x0000003f3f3ff290 */ /* 0x000fea000fffe03f */
[----:B------:R0:W-:Y:S04]  /*f620*/  STL.64 [R1+0x760], R16 ;  /* 0x0007601001007387 */ /* 0x0001e80000100a00 */
[----:B------:R1:W-:Y:S04]  /*f630*/  STL.64 [R1+0x768], R18 ;  /* 0x0007681201007387 */ /* 0x0003e80000100a00 */
[----:B0-----:R-:W2:Y:S04]  /*f640*/  LDL.LU.64 R16, [R1+0x740] ;  /* 0x0007400001107983 */ /* 0x001ea80000300a00 */
[----:B-1----:R-:W2:Y:S01]  /*f650*/  LDL.LU.64 R18, [R1+0x748] ;  /* 0x0007480001127983 */ /* 0x002ea20000300a00 */
[C---:B---3--:R-:W-:Y:S03]  /*f660*/  HMMA.16816.F32.BF16 R20, R12.reuse, R24, R20 ;  /* 0x000000180c14723c */ /* 0x048fe60000041814 */
[----:B----4-:R-:W-:Y:S04]  /*f670*/  STL.64 [R1+0x1df0], R26 ;  /* 0x001df01a01007387 */ /* 0x010fe80000100a00 */
[----:B------:R0:W-:Y:S11]  /*f680*/  STL.64 [R1+0x1de8], R24 ;  /* 0x001de81801007387 */ /* 0x0001f60000100a00 */
[----:B------:R-:W-:Y:S05]  /*f690*/  @!UPT UIADD3 URZ, URZ, URZ, URZ ;  /* 0x0000003f3f3ff290 */ /* 0x000fea000fffe03f */
[----:B------:R1:W-:Y:S04]  /*f6a0*/  STL.64 [R1+0x750], R20 ;  /* 0x0007501401007387 */ /* 0x0003e80000100a00 */
[----:B------:R3:W-:Y:S04]  /*f6b0*/  STL.64 [R1+0x758], R22 ;  /* 0x0007581601007387 */ /* 0x0007e80000100a00 */
[----:B0-----:R-:W4:Y:S01]  /*f6c0*/  LDL.64 R24, [R1+0x90] ;  /* 0x0000900001187983 */ /* 0x001f220000100a00 */
[----:B--2---:R-:W-:Y:S03]  /*f6d0*/  HMMA.16816.F32.BF16 R16, R12, R8, R16 ;  /* 0x000000080c10723c */ /* 0x004fe60000041810 */
[----:B----4-:R0:W-:Y:S04]  /*f6e0*/  STL.64 [R1+0x1e40], R24 ;  /* 0x001e401801007387 */ /* 0x0101e80000100a00 */
[----:B-1----:R-:W2:Y:S04]  /*f6f0*/  LDL.LU.64 R20, [R1+0x440] ;  /* 0x0004400001147983 */ /* 0x002ea80000300a00 */
[----:B---3--:R-:W2:Y:S01]  /*f700*/  LDL.LU.64 R22, [R1+0x448] ;  /* 0x0004480001167983 */ /* 0x008ea20000300a00 */
[----:B0-----:R-:W-:-:S02]  /*f710*/  IMAD.MOV.U32 R24, RZ, RZ, R11 ;  /* 0x000000ffff187224 */ /* 0x001fc400078e000b */
[----:B------:R-:W-:-:S05]  /*f720*/  IMAD.MOV.U32 R25, RZ, RZ, R10 ;  /* 0x000000ffff197224 */ /* 0x000fca00078e000a */
[----:B------:R0:W-:Y:S04]  /*f730*/  STL.64 [R1+0x1e58], R24 ;  /* 0x001e581801007387 */ /* 0x0001e80000100a00 */
[----:B0-----:R-:W3:Y:S04]  /*f740*/  LDL.LU.64 R24, [R1+0x420] ;  /* 0x0004200001187983 */ /* 0x001ee80000300a00 */
[----:B------:R-:W4:Y:S04]  /*f750*/  LDL.LU.64 R26, [R1+0x428] ;  /* 0x00042800011a7983 */ /* 0x000f280000300a00 */
[----:B----4-:R-:W-:Y:S04]  /*f760*/  STL.64 [R1+0x1e68], R26 ;  /* 0x001e681a01007387 */ /* 0x010fe80000100a00 */
[----:B---3--:R-:W-:Y:S04]  /*f770*/  STL.64 [R1+0x1e60], R24 ;  /* 0x001e601801007387 */ /* 0x008fe80000100a00 */
[----:B------:R-:W-:Y:S04]  /*f780*/  STL.64 [R1+0x740], R16 ;  /* 0x0007401001007387 */ /* 0x000fe80000100a00 */
[----:B------:R0:W-:Y:S04]  /*f790*/  STL.64 [R1+0x748], R18 ;  /* 0x0007481201007387 */ /* 0x0001e80000100a00 */
[----:B0-----:R-:W3:Y:S04]  /*f7a0*/  LDL.LU.64 R18, [R1+0x1e88] ;  /* 0x001e880001127983 */ /* 0x001ee80000300a00 */
[----:B------:R-:W3:Y:S04]  /*f7b0*/  LDL.LU.64 R16, [R1+0x1e80] ;  /* 0x001e800001107983 */ /* 0x000ee80000300a00 */
[----:B------:R0:W-:Y:S04]  /*f7c0*/  STL.64 [R1+0x1e28], R8 ;  /* 0x001e280801007387 */ /* 0x0001e80000100a00 */
[----:B0-----:R-:W4:Y:S04]  /*f7d0*/  LDL.64 R8, [R1+0x80] ;  /* 0x0000800001087983 */ /* 0x001f280000100a00 */
[----:B----4-:R0:W-:Y:S04]  /*f7e0*/  STL.64 [R1+0x1e38], R8 ;  /* 0x001e380801007387 */ /* 0x0101e80000100a00 */
[----:B0-----:R-:W4:Y:S04]  /*f7f0*/  LDL.LU.64 R8, [R1+0x400] ;  /* 0x0004000001087983 */ /* 0x001f280000300a00 */
[----:B------:R-:W2:Y:S04]  /*f800*/  LDL.LU.64 R10, [R1+0x408] ;  /* 0x00040800010a7983 */ /* 0x000ea80000300a00 */
[----:B--2---:R-:W-:Y:S04]  /*f810*/  STL.64 [R1+0x1e50], R10 ;  /* 0x001e500a01007387 */ /* 0x004fe80000100a00 */
[----:B----4-:R0:W-:Y:S04]  /*f820*/  STL.64 [R1+0x1e48], R8 ;  /* 0x001e480801007387 */ /* 0x0101e80000100a00 */
[----:B0-----:R-:W2:Y:S04]  /*f830*/  LDL.LU.64 R8, [R1+0x410] ;  /* 0x0004100001087983 */ /* 0x001ea80000300a00 */
[----:B------:R-:W4:Y:S01]  /*f840*/  LDL.LU.64 R10, [R1+0x418] ;  /* 0x00041800010a7983 */ /* 0x000f220000300a00 */
[----:B------:R-:W-:-:S02]  /*f850*/  IMAD.MOV.U32 R24, RZ, RZ, R3 ;  /* 0x000000ffff187224 */ /* 0x000fc400078e0003 */
[----:B------:R-:W-:Y:S01]  /*f860*/  IMAD.MOV.U32 R25, RZ, RZ, R2 ;  /* 0x000000ffff197224 */ /* 0x000fe200078e0002 */
[----:B----4-:R-:W-:Y:S04]  /*f870*/  STL.64 [R1+0x1e78], R10 ;  /* 0x001e780a01007387 */ /* 0x010fe80000100a00 */
[----:B--2---:R0:W-:Y:S04]  /*f880*/  STL.64 [R1+0x1e70], R8 ;  /* 0x001e700801007387 */ /* 0x0041e80000100a00 */
[----:B0-----:R-:W3:Y:S04]  /*f890*/  LDL.LU.64 R8, [R1+0x430] ;  /* 0x0004300001087983 */ /* 0x001ee80000300a00 */
[----:B------:R-:W3:Y:S01]  /*f8a0*/  LDL.LU.64 R10, [R1+0x438] ;  /* 0x00043800010a7983 */ /* 0x000ee20000300a00 */
[----:B------:R-:W-:Y:S03]  /*f8b0*/  HMMA.16816.F32.BF16 R20, R12, R4, R20 ;  /* 0x000000040c14723c */ /* 0x000fe60000041814 */
[----:B------:R-:W2:Y:S11]  /*f8c0*/  LDL.64 R12, [R1+0xb0] ;  /* 0x0000b000010c7983 */ /* 0x000eb60000100a00 */
[----:B------:R-:W-:Y:S09]  /*f8d0*/  @!UPT UIADD3 URZ, URZ, URZ, URZ ;  /* 0x0000003f3f3ff290 */ /* 0x000ff2000fffe03f */
[----:B------:R0:W-:Y:S04]  /*f8e0*/  STL.64 [R1+0x440], R20 ;  /* 0x0004401401007387 */ /* 0x0001e80000100a00 */
[----:B------:R-:W-:Y:S04]  /*f8f0*/  STL.64 [R1+0x448], R22 ;  /* 0x0004481601007387 */ /* 0x000fe80000100a00 */
[----:B0-----:R-:W4:Y:S01]  /*f900*/  LDL.64 R20, [R1+0x70] ;  /* 0x0000700001147983 */ /* 0x001f220000100a00 */
[C---:B---3--:R-:W-:Y:S03]  /*f910*/  HMMA.16816.F32.BF16 R24, R16.reuse, R24, R8 ;  /* 0x000000181018723c */ /* 0x048fe60000041808 */
[----:B------:R-:W3:Y:S04]  /*f920*/  LDL.LU.64 R10, [R1+0x1e78] ;  /* 0x001e7800010a7983 */ /* 0x000ee80000300a00 */
[----:B------:R-:W3:Y:S11]  /*f930*/  LDL.LU.64 R8, [R1+0x1e70] ;  /* 0x001e700001087983 */ /* 0x000ef60000300a00 */
[----:B------:R-:W-:Y:S05]  /*f940*/  @!UPT UIADD3 URZ, URZ, URZ, URZ ;  /* 0x0000003f3f3ff290 */ /* 0x000fea000fffe03f */
[----:B------:R-:W-:Y:S04]  /*f950*/  STL.64 [R1+0x430], R24 ;  /* 0x0004301801007387 */ /* 0x000fe80000100a00 */
[----:B------:R0:W-:Y:S04]  /*f960*/  STL.64 [R1+0x438], R26 ;  /* 0x0004381a01007387 */ /* 0x0001e80000100a00 */
[----:B0-----:R-:W2:Y:S04]  /*f970*/  LDL.LU.64 R26, [R1+0x1e68] ;  /* 0x001e6800011a7983 */ /* 0x001ea80000300a00 */
[----:B------:R-:W2:Y:S02]  /*f980*/  LDL.LU.64 R24, [R1+0x1e60] ;  /* 0x001e600001187983 */ /* 0x000ea40000300a00 */
[----:B--2---:R-:W-:Y:S11]  /*f990*/  HMMA.16816.F32.BF16 R24, R16, R12, R24 ;  /* 0x0000000c1018723c */ /* 0x004ff60000041818 */
[----:B------:R-:W-:Y:S11]  /*f9a0*/  @!UPT UIADD3 URZ, URZ, URZ, URZ ;  /* 0x0000003f3f3ff290 */ /* 0x000ff6000fffe03f */
[----:B------:R-:W-:Y:S01]  /*f9b0*/  @!UPT UIADD3 URZ, URZ, URZ, URZ ;  /* 0x0000003f3f3ff290 */ /* 0x000fe2000fffe03f */
[----:B------:R0:W-:Y:S04]  /*f9c0*/  STL.64 [R1+0x420], R24 ;  /* 0x0004201801007387 */ /* 0x0001e80000100a00 */
[----:B------:R3:W-:Y:S04]  /*f9d0*/  STL.64 [R1+0x428], R26 ;  /* 0x0004281a01007387 */ /* 0x0007e80000100a00 */
[----:B0-----:R-:W3:Y:S01]  /*f9e0*/  LDL.LU.64 R24, [R1+0x1e58] ;  /* 0x001e580001187983 */ /* 0x001ee20000300a00 */
[----:B------:R-:W-:Y:S02]  /*f9f0*/  IMAD.MOV.U32 R2, RZ, RZ, R13 ;  /* 0x000000ffff027224 */ /* 0x000fe400078e000d */
[----:B------:R-:W-:-:S02]  /*fa00*/  IMAD.MOV.U32 R3, RZ, RZ, R12 ;  /* 0x000000ffff037224 */ /* 0x000fc400078e000c */
[----:B------:R-:W2:Y:S04]  /*fa10*/  LDL.LU.64 R12, [R1+0x3f0] ;  /* 0x0003f000010c7983 */ /* 0x000ea80000300a00 */
[----:B------:R-:W2:Y:S04]  /*fa20*/  LDL.LU.64 R14, [R1+0x3f8] ;  /* 0x0003f800010e7983 */ /* 0x000ea80000300a00 */
[----:B------:R-:W-:Y:S04]  /*fa30*/  STL [R1+0x1d9c], R2 ;  /* 0x001d9c0201007387 */ /* 0x000fe80000100800 */
[----:B------:R-:W-:Y:S01]  /*fa40*/  STL [R1+0x1d98], R3 ;  /* 0x001d980301007387 */ /* 0x000fe20000100800 */
[C---:B---3--:R-:W-:Y:S03]  /*fa50*/  HMMA.16816.F32.BF16 R24, R16.reuse, R24, R8 ;  /* 0x000000181018723c */ /* 0x048fe60000041808 */
[----:B------:R-:W3:Y:S04]  /*fa60*/  LDL.LU.64 R10, [R1+0x1e50] ;  /* 0x001e5000010a7983 */ /* 0x000ee80000300a00 */
[----:B------:R-:W3:Y:S11]  /*fa70*/  LDL.LU.64 R8, [R1+0x1e48] ;  /* 0x001e480001087983 */ /* 0x000ef60000300a00 */
[----:B------:R-:W-:Y:S05]  /*fa80*/  @!UPT UIADD3 URZ, URZ, URZ, URZ ;  /* 0x0000003f3f3ff290 */ /* 0x000fea000fffe03f */
[----:B------:R0:W-:Y:S04]  /*fa90*/  STL.64 [R1+0x410], R24 ;  /* 0x0004101801007387 */ /* 0x0001e80000100a00 */
[----:B------:R-:W-:Y:S04]  /*faa0*/  STL.64 [R1+0x418], R26 ;  /* 0x0004181a01007387 */ /* 0x000fe80000100a00 */
[----:B0-----:R-:W3:Y:S02]  /*fab0*/  LDL.LU.64 R24, [R1+0x1e40] ;  /* 0x001e400001187983 */ /* 0x001ee40000300a00 */
[----:B---3--:R-:W-:Y:S01]  /*fac0*/  HMMA.16816.F32.BF16 R8, R16, R24, R8 ;  /* 0x000000181008723c */ /* 0x008fe20000041808 */
[----:B------:R-:W-:-:S02]  /*fad0*/  IMAD.MOV.U32 R7, RZ, RZ, R24 ;  /* 0x000000ffff077224 */ /* 0x000fc400078e0018 */
[----:B------:R-:W-:Y:S11]  /*fae0*/  IMAD.MOV.U32 R6, RZ, RZ, R25 ;  /* 0x000000ffff067224 */ /* 0x000ff600078e0019 */
[----:B------:R-:W-:Y:S09]  /*faf0*/  @!UPT UIADD3 URZ, URZ, URZ, URZ ;  /* 0x0000003f3f3ff290 */ /* 0x000ff2000fffe03f */
[----:B------:R0:W-:Y:S04]  /*fb00*/  STL.64 [R1+0x400], R8 ;  /* 0x0004000801007387 */ /* 0x0001e80000100a00 */
[----:B------:R-:W-:Y:S04]  /*fb10*/  STL.64 [R1+0x408], R10 ;  /* 0x0004080a01007387 */ /* 0x000fe80000100a00 */
[----:B0-----:R-:W2:Y:S04]  /*fb20*/  LDL.LU.64 R8, [R1+0x1e38] ;  /* 0x001e380001087983 */ /* 0x001ea80000300a00 */
[----:B------:R-:W3:Y:S04]  /*fb30*/  LDL.64 R24, [R1+0x30] ;  /* 0x0000300001187983 */ /* 0x000ee80000100a00 */
[----:B---3--:R0:W-:Y:S04]  /*fb40*/  STL.64 [R1+0x1e10], R24 ;  /* 0x001e101801007387 */ /* 0x0081e80000100a00 */
[----:B0-----:R-:W3:Y:S01]  /*fb50*/  LDL.64 R24, [R1+0x40] ;  /* 0x0000400001187983 */ /* 0x001ee20000100a00 */
[----:B--2---:R-:W-:Y:S03]  /*fb60*/  HMMA.16816.F32.BF16 R12, R16, R8, R12 ;  /* 0x00000008100c723c */ /* 0x004fe6000004180c */
[----:B---3--:R-:W-:Y:S04]  /*fb70*/  STL.64 [R1+0x1e18], R24 ;  /* 0x001e181801007387 */ /* 0x008fe80000100a00 */
[----:B------:R-:W-:Y:S04]  /*fb80*/  STL [R1+0x1da4], R6 ;  /* 0x001da40601007387 */ /* 0x000fe80000100800 */
[----:B------:R-:W-:Y:S04]  /*fb90*/  STL [R1+0x1da0], R7 ;  /* 0x001da00701007387 */ /* 0x000fe80000100800 */
[----:B------:R0:W-:Y:S04]  /*fba0*/  STL.64 [R1+0x1e20], R4 ;  /* 0x001e200401007387 */ /* 0x0001e80000100a00 */
[----:B0-----:R-:W2:Y:S01]  /*fbb0*/  LDL.64 R4, [R1+0x60] ;  /* 0x0000600001047983 */ /* 0x001ea20000100a00 */
[----:B------:R-:W-:-:S02]  /*fbc0*/  IMAD.MOV.U32 R29, RZ, RZ, R8 ;  /* 0x000000ffff1d7224 */ /* 0x000fc400078e0008 */
[----:B------:R-:W-:Y:S01]  /*fbd0*/  IMAD.MOV.U32 R28, RZ, RZ, R9 ;  /* 0x000000ffff1c7224 */ /* 0x000fe200078e0009 */
[----:B--2---:R0:W-:Y:S04]  /*fbe0*/  STL.64 [R1+0x1e30], R4 ;  /* 0x001e300401007387 */ /* 0x0041e80000100a00 */
[----:B0-----:R-:W4:Y:S04]  /*fbf0*/  LDL.LU.64 R4, [R1+0x3e0] ;  /* 0x0003e00001047983 */ /* 0x001f280000300a00 */
[----:B------:R-:W4:Y:S04]  /*fc00*/  LDL.LU.64 R6, [R1+0x3e8] ;  /* 0x0003e80001067983 */ /* 0x000f280000300a00 */
[----:B------:R0:W-:Y:S04]  /*fc10*/  STL.64 [R1+0x3f0], R12 ;  /* 0x0003f00c01007387 */ /* 0x0001e80000100a00 */
[----:B------:R-:W-:Y:S04]  /*fc20*/  STL.64 [R1+0x3f8], R14 ;  /* 0x0003f80e01007387 */ /* 0x000fe80000100a00 */
[----:B------:R-:W2:Y:S04]  /*fc30*/  LDL.LU.64 R8, [R1+0x730] ;  /* 0x0007300001087983 */ /* 0x000ea80000300a00 */
[----:B------:R-:W2:Y:S04]  /*fc40*/  LDL.LU.64 R10, [R1+0x738] ;  /* 0x00073800010a7983 */ /* 0x000ea80000300a00 */
[----:B------:R-:W3:Y:S04]  /*fc50*/  LDL.LU.64 R24, [R1+0x720] ;  /* 0x0007200001187983 */ /* 0x000ee80000300a00 */
[----:B------:R-:W3:Y:S04]  /*fc60*/  LDL.LU.64 R26, [R1+0x728] ;  /* 0x00072800011a7983 */ /* 0x000ee80000300a00 */
[----:B0-----:R-:W2:Y:S01]  /*fc70*/  LDL.64 R12, [R1+0x10] ;  /* 0x00001000010c7983 */ /* 0x001ea20000100a00 */
[----:B----4-:R-:W-:Y:S03]  /*fc80*/  HMMA.16816.F32.BF16 R4, R16, R20, R4 ;  /* 0x000000141004723c */ /* 0x010fe60000041804 */
[----:B--2---:R0:W-:Y:S04]  /*fc90*/  STL.64 [R1+0x1e08], R12 ;  /* 0x001e080c01007387 */ /* 0x0041e80000100a00 */
[----:B0-----:R-:W3:Y:S04]  /*fca0*/  LDL.64 R12, [R1+0x50] ;  /* 0x00005000010c7983 */ /* 0x001ee80000100a00 */
[----:B------:R-:W-:Y:S04]  /*fcb0*/  STL [R1+0x1dbc], R28 ;  /* 0x001dbc1c01007387 */ /* 0x000fe80000100800 */
[----:B------:R-:W-:Y:S08]  /*fcc0*/  STL [R1+0x1db8], R29 ;  /* 0x001db81d01007387 */ /* 0x000ff00000100800 */
[----:B------:R0:W-:Y:S04]  /*fcd0*/  STL.64 [R1+0x3e0], R4 ;  /* 0x0003e00401007387 */ /* 0x0001e80000100a00 */
[----:B------:R-:W-:Y:S04]  /*fce0*/  STL.64 [R1+0x3e8], R6 ;  /* 0x0003e80601007387 */ /* 0x000fe80000100a00 */
[----:B0-----:R-:W2:Y:S01]  /*fcf0*/  LDL.LU.64 R4, [R1+0x1e30] ;  /* 0x001e300001047983 */ /* 0x001ea20000300a00 */
[----:B------:R-:W-:-:S02]  /*fd00*/  IMAD.MOV.U32 R3, RZ, RZ, R21 ;  /* 0x000000ffff037224 */ /* 0x000fc400078e0015 */
[----:B------:R-:W-:Y:S02]  /*fd10*/  IMAD.MOV.U32 R2, RZ, RZ, R20 ;  /* 0x000000ffff027224 */ /* 0x000fe400078e0014 */
[----:B------:R-:W4:Y:S04]  /*fd20*/  LDL.LU.64 R20, [R1+0x710] ;  /* 0x0007100001147983 */ /* 0x000f280000300a00 */
[----:B------:R-:W4:Y:S04]  /*fd30*/  LDL.LU.64 R22, [R1+0x718] ;  /* 0x0007180001167983 */ /* 0x000f280000300a00 */
[----:B------:R-:W-:Y:S04]  /*fd40*/  STL [R1+0x1dc4], R3 ;  /* 0x001dc40301007387 */ /* 0x000fe80000100800 */
[----:B------:R-:W-:Y:S01]  /*fd50*/  STL [R1+0x1dc0], R2 ;  /* 0x001dc00201007387 */ /* 0x000fe20000100800 */
[C---:B--2---:R-:W-:Y:S11]  /*fd60*/  HMMA.16816.F32.BF16 R8, R16.reuse, R4, R8 ;  /* 0x000000041008723c */ /* 0x044ff60000041808 */
[----:B------:R-:W-:Y:S11]  /*fd70*/  @!UPT UIADD3 URZ, URZ, URZ, URZ ;  /* 0x0000003f3f3ff290 */ /* 0x000ff6000fffe03f */
[----:B------:R-:W-:Y:S01]  /*fd80*/  @!UPT UIADD3 URZ, URZ, URZ, URZ ;  /* 0x0000003f3f3ff290 */ /* 0x000fe2000fffe03f */
[----:B------:R0:W-:Y:S04]  /*fd90*/  STL.64 [R1+0x730], R8 ;  /* 0x0007300801007387 */ /* 0x0001e80000100a00 */
[----:B------:R1:W-:Y:S04]  /*fda0*/  STL.64 [R1+0x738], R10 ;  /* 0x0007380a01007387 */ /* 0x0003e80000100a00 */
[----:B0-----:R-:W2:Y:S01]  /*fdb0*/  LDL.LU.64 R8, [R1+0x1e28] ;  /* 0x001e280001087983 */ /* 0x001ea20000300a00 */
[----:B---3--:R-:W-:Y:S01]  /*fdc0*/  HMMA.16816.F32.BF16 R24, R16, R12, R24 ;  /* 0x0000000c1018723c */ /* 0x008fe20000041818 */
[----:B-1----:R-:W-:-:S02]  /*fdd0*/  IMAD.MOV.U32 R11, RZ, RZ, R4 ;  /* 0x000000ffff0b7224 */ /* 0x002fc400078e0004 */
[----:B------:R-:W-:Y:S02]  /*fde0*/  IMAD.MOV.U32 R10, RZ, RZ, R5 ;  /* 0x000000ffff0a7224 */ /* 0x000fe400078e0005 */
[----:B------:R-:W3:Y:S04]  /*fdf0*/  LDL.LU.64 R4, [R1+0x1e20] ;  /* 0x001e200001047983 */ /* 0x000ee80000300a00 */
[----:B------:R-:W-:Y:S04]  /*fe00*/  STL.64 [R1+0x1de0], R10 ;  /* 0x001de00a01007387 */ /* 0x000fe80000100a00 */
[----:B--2---:R0:W-:Y:S04]  /*fe10*/  STL.64 [R1+0x1dd8], R8 ;  /* 0x001dd80801007387 */ /* 0x0041e80000100a00 */
[----:B0-----:R-:W2:Y:S04]  /*fe20*/  LDL.LU.64 R8, [R1+0x700] ;  /* 0x0007000001087983 */ /* 0x001ea80000300a00 */
[----:B------:R-:W2:Y:S04]  /*fe30*/  LDL.LU.64 R10, [R1+0x708] ;  /* 0x00070800010a7983 */ /* 0x000ea80000300a00 */
[----:B------:R0:W-:Y:S04]  /*fe40*/  STL.64 [R1+0x720], R24 ;  /* 0x0007201801007387 */ /* 0x0001e80000100a00 */
[----:B------:R-:W-:Y:S04]  /*fe50*/  STL.64 [R1+0x728], R26 ;  /* 0x0007281a01007387 */ /* 0x000fe80000100a00 */
[----:B0-----:R-:W4:Y:S01]  /*fe60*/  LDL.LU.64 R24, [R1+0x1e18] ;  /* 0x001e180001187983 */ /* 0x001f220000300a00 */
[----:B------:R-:W-:-:S02]  /*fe70*/  IMAD.MOV.U32 R6, RZ, RZ, R12 ;  /* 0x000000ffff067224 */ /* 0x000fc400078e000c */
[----:B------:R-:W-:Y:S02]  /*fe80*/  IMAD.MOV.U32 R7, RZ, RZ, R13 ;  /* 0x000000ffff077224 */ /* 0x000fe400078e000d */
[----:B------:R-:W2:Y:S04]  /*fe90*/  LDL.LU.64 R12, [R1+0x6f0] ;  /* 0x0006f000010c7983 */ /* 0x000ea80000300a00 */
[----:B------:R-:W2:Y:S04]  /*fea0*/  LDL.LU.64 R14, [R1+0x6f8] ;  /* 0x0006f800010e7983 */ /* 0x000ea80000300a00 */
[----:B------:R-:W-:Y:S04]  /*feb0*/  STL.64 [R1+0x1dd0], R6 ;  /* 0x001dd00601007387 */ /* 0x000fe80000100a00 */
[----:B---3--:R0:W-:Y:S04]  /*fec0*/  STL.64 [R1+0x1dc8], R4 ;  /* 0x001dc80401007387 */ /* 0x0081e80000100a00 */
[----:B0-----:R-:W2:Y:S01]  /*fed0*/  LDL.64 R4, [R1+0x20] ;  /* 0x0000200001047983 */ /* 0x001ea20000100a00 */
[C---:B----4-:R-:W-:Y:S11]  /*fee0*/  HMMA.16816.F32.BF16 R20, R16.reuse, R24, R20 ;  /* 0x000000181014723c */ /* 0x050ff60000041814 */
[----:B------:R-:W-:Y:S11]  /*fef0*/  @!UPT UIADD3 URZ, URZ, URZ, URZ ;  /* 0x0000003f3f3ff290 */ /* 0x000ff6000fffe03f */
[----:B------:R-:W-:Y:S01]  /*ff00*/  @!UPT UIADD3 URZ, URZ, URZ, URZ ;  /* 0x0000003f3f3ff290 */ /* 0x000fe2000fffe03f */
[----:B------:R-:W-:Y:S04]  /*ff10*/  STL.64 [R1+0x710], R20 ;  /* 0x0007101401007387 */ /* 0x000fe80000100a00 */
[----:B------:R0:W-:Y:S02]  /*ff20*/  STL.64 [R1+0x718], R22 ;  /* 0x0007181601007387 */ /* 0x0001e40000100a00 */
[----:B0-----:R-:W-:Y:S02]  /*ff30*/  IMAD.MOV.U32 R22, RZ, RZ, R24 ;  /* 0x000000ffff167224 */ /* 0x001fe400078e0018 */
[----:B------:R-:W-:Y:S02]  /*ff40*/  IMAD.MOV.U32 R23, RZ, RZ, R25 ;  /* 0x000000ffff177224 */ /* 0x000fe400078e0019 */
[----:B------:R-:W3:Y:S01]  /*ff50*/  LDL.LU.64 R24, [R1+0x1e10] ;  /* 0x001e100001187983 */ /* 0x000ee20000300a00 */
[C---:B--2---:R-:W-:Y:S08]  /*ff60*/  HMMA.16816.F32.BF16 R12, R16.reuse, R4, R12 ;  /* 0x00000004100c723c */ /* 0x044ff0000004180c */
[----:B---3--:R-:W-:Y:S01]  /*ff70*/  HMMA.16816.F32.BF16 R8, R16, R24, R8 ;  /* 0x000000181008723c */ /* 0x008fe20000041808 */
[----:B------:R-:W-:-:S02]  /*ff80*/  IMAD.MOV.U32 R20, RZ, RZ, R24 ;  /* 0x000000ffff147224 */ /* 0x000fc400078e0018 */
[----:B------:R-:W-:Y:S11]  /*ff90*/  IMAD.MOV.U32 R21, RZ, RZ, R25 ;  /* 0x000000ffff157224 */ /* 0x000ff600078e0019 */
[----:B------:R-:W-:Y:S09]  /*ffa0*/  @!UPT UIADD3 URZ, URZ, URZ, URZ ;  /* 0x0000003f3f3ff290 */ /* 0x000ff2000fffe03f */
[----:B------:R-:W-:Y:S04]  /*ffb0*/  STL.64 [R1+0x700], R8 ;  /* 0x0007000801007387 */ /* 0x000fe80000100a00 */
[----:B------:R-:W-:Y:S04]  /*ffc0*/  STL.64 [R1+0x708], R10 ;  /* 0x0007080a01007387 */ /* 0x000fe80000100a00 */
[----:B------:R-:W-:Y:S04]  /*ffd0*/  STL.64 [R1+0x1e00], R22 ;  /* 0x001e001601007387 */ /* 0x000fe80000100a00 */
[----:B------:R0:W-:Y:S04]  /*ffe0*/  STL.64 [R1+0x1df8], R20 ;  /* 0x001df81401007387 */ /* 0x0001e80000100a00 */
[----:B0-----:R-:W2:Y:S04]  /*fff0*/  LDL.LU.64 R20, [R1+0x6e0] ;  /* 0x0006e00001147983 */ /* 0x001ea80000300a00 */
[----:B------:R-:W2:Y:S04]  /*10000*/  LDL.LU.64 R22, [R1+0x6e8] ;  /* 0x0006e80001167983 */ /* 0x000ea80000300a00 */
[----:B------:R-:W3:Y:S04]  /*10010*/  LDL.LU.64 R24, [R1+0x6d0] ;  /* 0x0006d00001187983 */ /* 0x000ee80000300a00 */
[----:B------:R-:W3:Y:S04]  /*10020*/  LDL.LU.64 R26, [R1+0x6d8] ;  /* 0x0006d800011a7983 */ /* 0x000ee80000300a00 */
[----:B------:R-:W4:Y:S04]  /*10030*/  LDL.LU.64 R8, [R1+0x6c0] ;  /* 0x0006c00001087983 */ /* 0x000f280000300a00 */
[----:B------:R-:W4:Y:S04]  /*10040*/  LDL.LU.64 R10, [R1+0x6c8] ;  /* 0x0006c800010a7983 */ /* 0x000f280000300a00 */
[----:B------:R0:W-:Y:S04]  /*10050*/  STL.64 [R1+0x6f0], R12 ;  /* 0x0006f00c01007387 */ /* 0x0001e80000100a00 */
[----:B------:R-:W-:Y:S04]  /*10060*/  STL.64 [R1+0x6f8], R14 ;  /* 0x0006f80e01007387 */ /* 0x000fe80000100a00 */
[----:B0-----:R-:W2:Y:S01]  /*10070*/  LDL.LU.64 R12, [R1+0x1e08] ;  /* 0x001e0800010c7983 */ /* 0x001ea20000300a00 */
[----:B------:R-:W-:-:S02]  /*10080*/  IMAD.MOV.U32 R28, RZ, RZ, R4 ;  /* 0x000000ffff1c7224 */ /* 0x000fc400078e0004 */
[----:B------:R-:W-:Y:S02]  /*10090*/  IMAD.MOV.U32 R29, RZ, RZ, R5 ;  /* 0x000000ffff1d7224 */ /* 0x000fe400078e0005 */
[----:B------:R-:W3:Y:S04]  /*100a0*/  LDL.LU.64 R4, [R1+0x6b0] ;  /* 0x0006b00001047983 */ /* 0x000ee80000300a00 */
[----:B------:R-:W3:Y:S01]  /*100b0*/  LDL.LU.64 R6, [R1+0x6b8] ;  /* 0x0006b80001067983 */ /* 0x000ee20000300a00 */
[----:B--2---:R-:W-:Y:S01]  /*100c0*/  HMMA.16816.F32.BF16 R20, R16, R12, R20 ;  /* 0x0000000c1014723c */ /* 0x004fe20000041814 */
[----:B------:R-:W-:Y:S02]  /*100d0*/  IMAD.MOV.U32 R3, RZ, RZ, R12 ;  /* 0x000000ffff037224 */ /* 0x000fe400078e000c */
[----:B------:R-:W-:-:S02]  /*100e0*/  IMAD.MOV.U32 R2, RZ, RZ, R13 ;  /* 0x000000ffff027224 */ /* 0x000fc400078e000d */
[----:B------:R-:W0:Y:S11]  /*100f0*/  LDSM.16.MT88.4 R12, [R0+0x200] ;  /* 0x00020000000c783b */ /* 0x000e360000004200 */
[----:B------:R-:W-:Y:S07]  /*10100*/  @!UPT UIADD3 URZ, URZ, URZ, URZ ;  /* 0x0000003f3f3ff290 */ /* 0x000fee000fffe03f */
[----:B------:R-:W-:Y:S04]  /*10110*/  STL.64 [R1+0x6e0], R20 ;  /* 0x0006e01401007387 */ /* 0x000fe80000100a00 */
[----:B------:R1:W-:Y:S04]  /*10120*/  STL.64 [R1+0x6e8], R22 ;  /* 0x0006e81601007387 */ /* 0x0003e80000100a00 */
[----:B-1----:R-:W2:Y:S04]  /*10130*/  LDL.LU.64 R22, [R1+0x1e00] ;  /* 0x001e000001167983 */ /* 0x002ea80000300a00 */
[----:B------:R-:W2:Y:S04]  /*10140*/  LDL.LU.64 R20, [R1+0x1df8] ;  /* 0x001df80001147983 */ /* 0x000ea80000300a00 */
[----:B0-----:R-:W-:Y:S04]  /*10150*/  STL.64 [R1+0x1ca0], R14 ;  /* 0x001ca00e01007387 */ /* 0x001fe80000100a00 */
[----:B------:R0:W-:Y:S04]  /*10160*/  STL.64 [R1+0x1c98], R12 ;  /* 0x001c980c01007387 */ /* 0x0001e80000100a00 */
[----:B0-----:R-:W3:Y:S04]  /*10170*/  LDL R12, [R1] ;  /* 0x00000000010c7983 */ /* 0x001ee80000100800 */
[----:B------:R-:W3:Y:S02]  /*10180*/  LDL R13, [R1+0x4] ;  /* 0x00000400010d7983 */ /* 0x000ee40000100800 */
[C---:B---3--:R-:W-:Y:S11]  /*10190*/  HMMA.16816.F32.BF16 R24, R16.reuse, R12, R24 ;  /* 0x0000000c1018723c */ /* 0x048ff60000041818 */
[----:B------:R-:W-:Y:S11]  /*101a0*/  @!UPT UIADD3 URZ, URZ, URZ, URZ ;  /* 0x0000003f3f3ff290 */ /* 0x000ff6000fffe03f */
[----:B------:R-:W-:Y:S01]  /*101b0*/  @!UPT UIADD3 URZ, URZ, URZ, URZ ;  /* 0x0000003f3f3ff290 */ /* 0x000fe2000fffe03f */
[----:B------:R-:W-:Y:S04]  /*101c0*/  STL.64 [R1+0x6d0], R24 ;  /* 0x0006d01801007387 */ /* 0x000fe80000100a00 */
[----:B------:R0:W-:Y:S04]  /*101d0*/  STL.64 [R1+0x6d8], R26 ;  /* 0x0006d81a01007387 */ /* 0x0001e80000100a00 */
[----:B0-----:R-:W3:Y:S04]  /*101e0*/  LDL.LU.64 R26, [R1+0x1df0] ;  /* 0x001df000011a7983 */ /* 0x001ee80000300a00 */
[----:B------:R-:W4:Y:S04]  /*101f0*/  LDL.LU.64 R24, [R1+0x1de8] ;  /* 0x001de80001187983 */ /* 0x000f280000300a00 */
[----:B------:R0:W-:Y:S04]  /*10200*/  STL.64 [R1+0x1cc0], R12 ;  /* 0x001cc00c01007387 */ /* 0x0001e80000100a00 */
[----:B0-----:R-:W2:Y:S01]  /*10210*/  LDL.64 R12, [R1+0xc0] ;  /* 0x0000c000010c7983 */ /* 0x001ea20000100a00 */
[C---:B----4-:R-:W-:Y:S11]  /*10220*/  HMMA.16816.F32.BF16 R8, R16.reuse, R24, R8 ;  /* 0x000000181008723c */ /* 0x050ff60000041808 */
[----:B------:R-:W-:Y:S11]  /*10230*/  @!UPT UIADD3 URZ, URZ, URZ, URZ ;  /* 0x0000003f3f3ff290 */ /* 0x000ff6000fffe03f */
[----:B------:R-:W-:Y:S01]  /*10240*/  @!UPT UIADD3 URZ, URZ, URZ, URZ ;  /* 0x0000003f3f3ff290 */ /* 0x000fe2000fffe03f */
[----:B------:R-:W-:Y:S04]  /*10250*/  STL.64 [R1+0x6c0], R8 ;  /* 0x0006c00801007387 */ /* 0x000fe80000100a00 */
[----:B------:R0:W-:Y:S04]  /*10260*/  STL.64 [R1+0x6c8], R10 ;  /* 0x0006c80a01007387 */ /* 0x0001e80000100a00 */
[----:B0-----:R-:W4:Y:S04]  /*10270*/  LDL.LU.64 R10, [R1+0x1de0] ;  /* 0x001de000010a7983 */ /* 0x001f280000300a00 */
[----:B------:R-:W2:Y:S04]  /*10280*/  LDL.LU.64 R8, [R1+0x1dd8] ;  /* 0x001dd80001087983 */ /* 0x000ea80000300a00 */
[----:B---3--:R-:W-:Y:S04]  /*10290*/  STL.64 [R1+0x1cb8], R26 ;  /* 0x001cb81a01007387 */ /* 0x008fe80000100a00 */
[----:B------:R0:W-:Y:S04]  /*102a0*/  STL.64 [R1+0x1cb0], R24 ;  /* 0x001cb01801007387 */ /* 0x0001e80000100a00 */
[----:B0-----:R-:W3:Y:S04]  /*102b0*/  LDL.LU.64 R24, [R1+0x3d0] ;  /* 0x0003d00001187983 */ /* 0x001ee80000300a00 */
[----:B------:R-:W3:Y:S01]  /*102c0*/  LDL.LU.64 R26, [R1+0x3d8] ;  /* 0x0003d800011a7983 */ /* 0x000ee20000300a00 */
[C---:B--2---:R-:W-:Y:S11]  /*102d0*/  HMMA.16816.F32.BF16 R4, R16.reuse, R8, R4 ;  /* 0x000000081004723c */ /* 0x044ff60000041804 */
[----:B------:R-:W-:Y:S11]  /*102e0*/  @!UPT UIADD3 URZ, URZ, URZ, URZ ;  /* 0x0000003f3f3ff290 */ /* 0x000ff6000fffe03f */
[----:B------:R-:W-:Y:S01]  /*102f0*/  @!UPT UIADD3 URZ, URZ, URZ, URZ ;  /* 0x0000003f3f3ff290 */ /* 0x000fe2000fffe03f */
[----:B------:R-:W-:Y:S04]  /*10300*/  STL.64 [R1+0x6b0], R4 ;  /* 0x0006b00401007387 */ /* 0x000fe80000100a00 */
[----:B------:R0:W-:Y:S04]  /*10310*/  STL.64 [R1+0x6b8], R6 ;  /* 0x0006b80601007387 */ /* 0x0001e80000100a00 */
[----:B0-----:R-:W2:Y:S04]  /*10320*/  LDL.LU.64 R6, [R1+0x1dd0] ;  /* 0x001dd00001067983 */ /* 0x001ea80000300a00 */
[----:B------:R-:W3:Y:S02]  /*10330*/  LDL.LU.64 R4, [R1+0x1dc8] ;  /* 0x001dc80001047983 */ /* 0x000ee40000300a00 */
[----:B---3--:R-:W-:Y:S02]  /*10340*/  HMMA.16816.F32.BF16 R16, R16, R4, R24 ;  /* 0x000000041010723c */ /* 0x008fe40000041818 */
[----:B------:R-:W3:Y:S04]  /*10350*/  LDL.LU.64 R24, [R1+0x3c0] ;  /* 0x0003c00001187983 */ /* 0x000ee80000300a00 */
[----:B------:R-:W3:Y:S11]  /*10360*/  LDL.LU.64 R26, [R1+0x3c8] ;  /* 0x0003c800011a7983 */ /* 0x000ef60000300a00 */
[----:B------:R-:W-:Y:S06]  /*10370*/  @!UPT UIADD3 URZ, URZ, URZ, URZ ;  /* 0x0000003f3f3ff290 */ /* 0x000fec000fffe03f */
[----:B------:R0:W-:Y:S04]  /*10380*/  STL.64 [R1+0x3d0], R16 ;  /* 0x0003d01001007387 */ /* 0x0001e80000100a00 */
[----:B------:R-:W-:Y:S01]  /*10390*/  STL.64 [R1+0x3d8], R18 ;  /* 0x0003d81201007387 */ /* 0x000fe20000100a00 */
[----:B0-----:R-:W-:Y:S02]  /*103a0*/  IMAD.MOV.U32 R16, RZ, RZ, R3 ;  /* 0x000000ffff107224 */ /* 0x001fe400078e0003 */
[----:B------:R-:W-:Y:S01]  /*103b0*/  IMAD.MOV.U32 R17, RZ, RZ, R2 ;  /* 0x000000ffff117224 */ /* 0x000fe200078e0002 */
[----:B------:R-:W3:Y:S04]  /*103c0*/  LDL.LU R3, [R1+0x1dc4] ;  /* 0x001dc40001037983 */ /* 0x000ee80000300800 */
[----:B------:R-:W3:Y:S04]  /*103d0*/  LDL.LU R2, [R1+0x1dc0] ;  /* 0x001dc00001027983 */ /* 0x000ee80000300800 */
[----:B------:R0:W-:Y:S02]  /*103e0*/  STL.64 [R1+0x1cc8], R16 ;  /* 0x001cc81001007387 */ /* 0x0001e40000100a00 */
[----:B0-----:R-:W-:-:S02]  /*103f0*/  IMAD.MOV.U32 R16, RZ, RZ, R28 ;  /* 0x000000ffff107224 */ /* 0x001fc400078e001c */
        /* <DEDUP_REMOVED lines=10> */
[----:B------:R-:W3:Y:S01]  /*104a0*/  LDL.LU R22, [R1+0x1dac] ;  /* 0x001dac0001167983 */ /* 0x000ee20000300800 */
[----:B------:R-:W-:-:S03]  /*104b0*/  IMAD.MOV.U32 R17, RZ, RZ, R23 ;  /* 0x000000ffff117224 */ /* 0x000fc600078e0017 */
[----:B------:R-:W3:Y:S04]  /*104c0*/  LDL.LU R23, [R1+0x1da8] ;  /* 0x001da80001177983 */ /* 0x000ee80000300800 */
[----:B------:R2:W-:Y:S02]  /*104d0*/  STL.64 [R1+0x1d10], R16 ;  /* 0x001d101001007387 */ /* 0x0005e40000100a00 */
[----:B--2---:R-:W-:Y:S02]  /*104e0*/  IMAD.MOV.U32 R16, RZ, RZ, R6 ;  /* 0x000000ffff107224 */ /* 0x004fe400078e0006 */
[----:B------:R-:W2:Y:S01]  /*104f0*/  LDL.LU R6, [R1+0x1da4] ;  /* 0x001da40001067983 */ /* 0x000ea20000300800 */
[----:B------:R-:W-:-:S03]  /*10500*/  IMAD.MOV.U32 R17, RZ, RZ, R7 ;  /* 0x000000ffff117224 */ /* 0x000fc600078e0007 */
[----:B------:R-:W2:Y:S04]  /*10510*/  LDL.LU R7, [R1+0x1da0] ;  /* 0x001da00001077983 */ /* 0x000ea80000300800 */
[----:B------:R4:W-:Y:S02]  /*10520*/  STL.64 [R1+0x1d28], R16 ;  /* 0x001d281001007387 */ /* 0x0009e40000100a00 */
[----:B----4-:R-:W-:Y:S02]  /*10530*/  IMAD.MOV.U32 R16, RZ, RZ, R11 ;  /* 0x000000ffff107224 */ /* 0x010fe400078e000b */
[----:B------:R-:W-:-:S05]  /*10540*/  IMAD.MOV.U32 R17, RZ, RZ, R10 ;  /* 0x000000ffff117224 */ /* 0x000fca00078e000a */
[----:B------:R3:W-:Y:S04]  /*10550*/  STL.64 [R1+0x1d40], R16 ;  /* 0x001d401001007387 */ /* 0x0007e80000100a00 */
[----:B------:R-:W-:Y:S01]  /*10560*/  STL.64 [R1+0x1ca8], R4 ;  /* 0x001ca80401007387 */ /* 0x000fe20000100a00 */
[----:B---3--:R-:W-:Y:S11]  /*10570*/  HMMA.16816.F32.BF16 R16, R20, R12, R24 ;  /* 0x0000000c1410723c */ /* 0x008ff60000041818 */
[----:B------:R-:W-:Y:S11]  /*10580*/  @!UPT UIADD3 URZ, URZ, URZ, URZ ;  /* 0x0000003f3f3ff290 */ /* 0x000ff6000fffe03f */
[----:B------:R-:W-:Y:S01]  /*10590*/  @!UPT UIADD3 URZ, URZ, URZ, URZ ;  /* 0x0000003f3f3ff290 */ /* 0x000fe2000fffe03f */
[----:B------:R0:W-:Y:S04]  /*105a0*/  STL.64 [R1+0x3c0], R16 ;  /* 0x0003c01001007387 */ /* 0x0001e80000100a00 */
[----:B------:R-:W-:Y:S01]  /*105b0*/  STL.64 [R1+0x3c8], R18 ;  /* 0x0003c81201007387 */ /* 0x000fe20000100a00 */
[----:B--2---:R-:W-:Y:S02]  /*105c0*/  IMAD.MOV.U32 R24, RZ, RZ, R7 ;  /* 0x000000ffff187224 */ /* 0x004fe400078e0007 */
[----:B0-----:R-:W-:Y:S02]  /*105d0*/  IMAD.MOV.U32 R16, RZ, RZ, R2 ;  /* 0x000000ffff107224 */ /* 0x001fe400078e0002 */
[----:B------:R-:W-:Y:S01]  /*105e0*/  IMAD.MOV.U32 R17, RZ, RZ, R3 ;  /* 0x000000ffff117224 */ /* 0x000fe200078e0003 */
[----:B------:R-:W2:Y:S01]  /*105f0*/  LDL.LU R2, [R1+0x1d9c] ;  /* 0x001d9c0001027983 */ /* 0x000ea20000300800 */
[----:B------:R-:W-:-:S03]  /*10600*/  IMAD.MOV.U32 R25, RZ, RZ, R6 ;  /* 0x000000ffff197224 */ /* 0x000fc600078e0006 */
[----:B------:R-:W3:Y:S04]  /*10610*/  LDL.LU R3, [R1+0x1d98] ;  /* 0x001d980001037983 */ /* 0x000ee80000300800 */
[----:B------:R0:W-:Y:S02]  /*10620*/  STL.64 [R1+0x1d58], R16 ;  /* 0x001d581001007387 */ /* 0x0001e40000100a00 */
[----:B0-----:R-:W-:Y:S02]  /*10630*/  IMAD.MOV.U32 R16, RZ, RZ, R29 ;  /* 0x000000ffff107224 */ /* 0x001fe400078e001d */
[----:B------:R-:W-:-:S05]  /*10640*/  IMAD.MOV.U32 R17, RZ, RZ, R28 ;  /* 0x000000ffff117224 */ /* 0x000fca00078e001c */
[----:B------:R-:W-:Y:S04]  /*10650*/  STL.64 [R1+0x1d70], R16 ;  /* 0x001d701001007387 */ /* 0x000fe80000100a00 */
[----:B------:R0:W-:Y:S04]  /*10660*/  STL.64 [R1+0x1d78], R24 ;  /* 0x001d781801007387 */ /* 0x0001e80000100a00 */
[----:B0-----:R-:W4:Y:S04]  /*10670*/  LDL.LU.64 R24, [R1+0x3a0] ;  /* 0x0003a00001187983 */ /* 0x001f280000300a00 */
[----:B------:R-:W2:Y:S04]  /*10680*/  LDL.LU.64 R26, [R1+0x3a8] ;  /* 0x0003a800011a7983 */ /* 0x000ea80000300a00 */
[----:B--2---:R-:W-:Y:S04]  /*10690*/  STL.64 [R1+0x1d88], R26 ;  /* 0x001d881a01007387 */ /* 0x004fe80000100a00 */
[----:B----4-:R-:W-:Y:S04]  /*106a0*/  STL.64 [R1+0x1d80], R24 ;  /* 0x001d801801007387 */ /* 0x010fe80000100a00 */
[----:B------:R-:W2:Y:S01]  /*106b0*/  LDL.64 R16, [R1+0xa0] ;  /* 0x0000a00001107983 */ /* 0x000ea20000100a00 */
[----:B------:R-:W-:-:S02]  /*106c0*/  IMAD.MOV.U32 R11, RZ, RZ, R12 ;  /* 0x000000ffff0b7224 */ /* 0x000fc400078e000c */
[----:B------:R-:W-:Y:S01]  /*106d0*/  IMAD.MOV.U32 R10, RZ, RZ, R13 ;  /* 0x000000ffff0a7224 */ /* 0x000fe200078e000d */
[----:B--2---:R0:W-:Y:S04]  /*106e0*/  STL.64 [R1+0x1d90], R16 ;  /* 0x001d901001007387 */ /* 0x0041e80000100a00 */
[----:B0-----:R-:W2:Y:S04]  /*106f0*/  LDL.LU.64 R16, [R1+0x3b0] ;  /* 0x0003b00001107983 */ /* 0x001ea80000300a00 */
[----:B------:R-:W2:Y:S04]  /*10700*/  LDL.LU.64 R18, [R1+0x3b8] ;  /* 0x0003b80001127983 */ /* 0x000ea80000300a00 */
[----:B------:R-:W4:Y:S04]  /*10710*/  LDL.LU.64 R4, [R1+0x390] ;  /* 0x0003900001047983 */ /* 0x000f280000300a00 */
[----:B------:R-:W4:Y:S04]  /*10720*/  LDL.LU.64 R6, [R1+0x398] ;  /* 0x0003980001067983 */ /* 0x000f280000300a00 */
[----:B------:R-:W-:Y:S04]  /*10730*/  STL.64 [R1+0x1cd8], R10 ;  /* 0x001cd80a01007387 */ /* 0x000fe80000100a00 */
[----:B------:R0:W-:Y:S04]  /*10740*/  STL.64 [R1+0x1cd0], R8 ;  /* 0x001cd00801007387 */ /* 0x0001e80000100a00 */
[----:B0-----:R-:W2:Y:S04]  /*10750*/  LDL.LU.64 R8, [R1+0x320] ;  /* 0x0003200001087983 */ /* 0x001ea80000300a00 */
[----:B------:R-:W2:Y:S04]  /*10760*/  LDL.LU.64 R10, [R1+0x328] ;  /* 0x00032800010a7983 */ /* 0x000ea80000300a00 */
[----:B--2---:R-:W-:Y:S04]  /*10770*/  STL.64 [R1+0x1cf0], R10 ;  /* 0x001cf00a01007387 */ /* 0x004fe80000100a00 */
        /* <DEDUP_REMOVED lines=14> */
[----:B------:R-:W2:Y:S01]  /*10860*/  LDL.LU.64 R10, [R1+0x368] ;  /* 0x00036800010a7983 */ /* 0x000ea20000300a00 */
[----:B---3--:R-:W-:-:S02]  /*10870*/  IMAD.MOV.U32 R24, RZ, RZ, R3 ;  /* 0x000000ffff187224 */ /* 0x008fc400078e0003 */
[----:B------:R-:W-:-:S07]  /*10880*/  IMAD.MOV.U32 R25, RZ, RZ, R2 ;  /* 0x000000ffff197224 */ /* 0x000fce00078e0002 */
[C---:B------:R-:W-:Y:S01]  /*10890*/  HMMA.16816.F32.BF16 R24, R20.reuse, R24, R16 ;  /* 0x000000181418723c */ /* 0x040fe20000041810 */
[----:B--2---:R-:W-:Y:S04]  /*108a0*/  STL.64 [R1+0x1d50], R10 ;  /* 0x001d500a01007387 */ /* 0x004fe80000100a00 */
[----:B------:R0:W-:Y:S04]  /*108b0*/  STL.64 [R1+0x1d48], R8 ;  /* 0x001d480801007387 */ /* 0x0001e80000100a00 */
[----:B0-----:R-:W2:Y:S04]  /*108c0*/  LDL.LU.64 R8, [R1+0x370] ;  /* 0x0003700001087983 */ /* 0x001ea80000300a00 */
[----:B------:R-:W3:Y:S04]  /*108d0*/  LDL.LU.64 R10, [R1+0x378] ;  /* 0x00037800010a7983 */ /* 0x000ee80000300a00 */
[----:B---3--:R-:W-:Y:S04]  /*108e0*/  STL.64 [R1+0x1d68], R10 ;  /* 0x001d680a01007387 */ /* 0x008fe80000100a00 */
[----:B--2---:R0:W-:Y:S04]  /*108f0*/  STL.64 [R1+0x1d60], R8 ;  /* 0x001d600801007387 */ /* 0x0041e80000100a00 */
[----:B0-----:R-:W2:Y:S04]  /*10900*/  LDL.LU.64 R8, [R1+0x380] ;  /* 0x0003800001087983 */ /* 0x001ea80000300a00 */
[----:B------:R-:W2:Y:S04]  /*10910*/  LDL.LU.64 R10, [R1+0x388] ;  /* 0x00038800010a7983 */ /* 0x000ea80000300a00 */
[----:B------:R-:W3:Y:S04]  /*10920*/  LDL.LU.64 R12, [R1+0x310] ;  /* 0x00031000010c7983 */ /* 0x000ee80000300a00 */
[----:B------:R-:W3:Y:S04]  /*10930*/  LDL.LU.64 R14, [R1+0x318] ;  /* 0x00031800010e7983 */ /* 0x000ee80000300a00 */
[----:B------:R-:W2:Y:S04]  /*10940*/  LDL.LU.64 R16, [R1+0x1d90] ;  /* 0x001d900001107983 */ /* 0x000ea80000300a00 */
[----:B------:R-:W-:Y:S04]  /*10950*/  STL.64 [R1+0x3b0], R24 ;  /* 0x0003b01801007387 */ /* 0x000fe80000100a00 */
[----:B------:R0:W-:Y:S04]  /*10960*/  STL.64 [R1+0x3b8], R26 ;  /* 0x0003b81a01007387 */ /* 0x0001e80000100a00 */
[----:B0-----:R-:W2:Y:S04]  /*10970*/  LDL.LU.64 R26, [R1+0x1d88] ;  /* 0x001d8800011a7983 */ /* 0x001ea80000300a00 */
[----:B------:R-:W2:Y:S02]  /*10980*/  LDL.LU.64 R24, [R1+0x1d80] ;  /* 0x001d800001187983 */ /* 0x000ea40000300a00 */
[----:B--2---:R-:W-:Y:S01]  /*10990*/  HMMA.16816.F32.BF16 R24, R20, R16, R24 ;  /* 0x000000101418723c */ /* 0x004fe20000041818 */
[----:B------:R-:W-:-:S02]  /*109a0*/  IMAD.MOV.U32 R3, RZ, RZ, R16 ;  /* 0x000000ffff037224 */ /* 0x000fc400078e0010 */
[----:B------:R-:W-:Y:S11]  /*109b0*/  IMAD.MOV.U32 R2, RZ, RZ, R17 ;  /* 0x000000ffff027224 */ /* 0x000ff600078e0011 */
[----:B------:R-:W-:Y:S09]  /*109c0*/  @!UPT UIADD3 URZ, URZ, URZ, URZ ;  /* 0x0000003f3f3ff290 */ /* 0x000ff2000fffe03f */
[----:B------:R0:W-:Y:S04]  /*109d0*/  STL.64 [R1+0x3a0], R24 ;  /* 0x0003a01801007387 */ /* 0x0001e80000100a00 */
[----:B------:R1:W-:Y:S04]  /*109e0*/  STL.64 [R1+0x3a8], R26 ;  /* 0x0003a81a01007387 */ /* 0x0003e80000100a00 */
[----:B0-----:R-:W4:Y:S04]  /*109f0*/  LDL.LU.64 R24, [R1+0x1d78] ;  /* 0x001d780001187983 */ /* 0x001f280000300a00 */
[----:B------:R-:W2:Y:S01]  /*10a00*/  LDL.LU.64 R16, [R1+0x1d70] ;  /* 0x001d700001107983 */ /* 0x000ea20000300a00 */
[C---:B----4-:R-:W-:Y:S03]  /*10a10*/  HMMA.16816.F32.BF16 R4, R20.reuse, R24, R4 ;  /* 0x000000181404723c */ /* 0x050fe60000041804 */
[----:B------:R-:W4:Y:S04]  /*10a20*/  LDL.LU.64 R24, [R1+0x300] ;  /* 0x0003000001187983 */ /* 0x000f280000300a00 */
[----:B-1----:R-:W4:Y:S01]  /*10a30*/  LDL.LU.64 R26, [R1+0x308] ;  /* 0x00030800011a7983 */ /* 0x002f220000300a00 */
[C---:B--2---:R-:W-:Y:S11]  /*10a40*/  HMMA.16816.F32.BF16 R16, R20.reuse, R16, R8 ;  /* 0x000000101410723c */ /* 0x044ff60000041808 */
[----:B------:R-:W-:Y:S04]  /*10a50*/  @!UPT UIADD3 URZ, URZ, URZ, URZ ;  /* 0x0000003f3f3ff290 */ /* 0x000fe8000fffe03f */
[----:B------:R0:W-:Y:S04]  /*10a60*/  STL.64 [R1+0x390], R4 ;  /* 0x0003900401007387 */ /* 0x0001e80000100a00 */
[----:B------:R1:W-:Y:S04]  /*10a70*/  STL.64 [R1+0x398], R6 ;  /* 0x0003980601007387 */ /* 0x0003e80000100a00 */
[----:B0-----:R-:W2:Y:S04]  /*10a80*/  LDL.LU.64 R4, [R1+0x2f0] ;  /* 0x0002f00001047983 */ /* 0x001ea80000300a00 */
[----:B-1----:R-:W2:Y:S04]  /*10a90*/  LDL.LU.64 R6, [R1+0x2f8] ;  /* 0x0002f80001067983 */ /* 0x002ea80000300a00 */
[----:B------:R-:W2:Y:S04]  /*10aa0*/  LDL.LU.64 R10, [R1+0x1d68] ;  /* 0x001d6800010a7983 */ /* 0x000ea80000300a00 */
[----:B------:R-:W2:Y:S04]  /*10ab0*/  LDL.LU.64 R8, [R1+0x1d60] ;  /* 0x001d600001087983 */ /* 0x000ea80000300a00 */
        /* <DEDUP_REMOVED lines=52> */
[----:B------:R-:W-:Y:S04]  /*10e00*/  STL [R1+0x1bdc], R17 ;  /* 0x001bdc1101007387 */ /* 0x000fe80000100800 */
[----:B------:R-:W-:Y:S04]  /*10e10*/  STL [R1+0x1bd8], R18 ;  /* 0x001bd81201007387 */ /* 0x000fe80000100800 */
[----:B------:R-:W-:Y:S01]  /*10e20*/  STL [R1+0x1bd4], R19 ;  /* 0x001bd41301007387 */ /* 0x000fe20000100800 */
[C---:B----4-:R-:W-:Y:S03]  /*10e30*/  HMMA.16816.F32.BF16 R12, R20.reuse, R12, R24 ;  /* 0x0000000c140c723c */ /* 0x050fe60000041818 */
[----:B------:R-:W3:Y:S04]  /*10e40*/  LDL.LU.64 R26, [R1+0x1cb8] ;  /* 0x001cb800011a7983 */ /* 0x000ee80000300a00 */
[----:B------:R-:W4:Y:S11]  /*10e50*/  LDL.LU.64 R24, [R1+0x1cb0] ;  /* 0x001cb00001187983 */ /* 0x000f360000300a00 */
[----:B------:R-:W-:Y:S05]  /*10e60*/  @!UPT UIADD3 URZ, URZ, URZ, URZ ;  /* 0x0000003f3f3ff290 */ /* 0x000fea000fffe03f */
[----:B------:R-:W-:Y:S04]  /*10e70*/  STL.64 [R1+0x300], R12 ;  /* 0x0003000c01007387 */ /* 0x000fe80000100a00 */
[----:B------:R4:W-:Y:S02]  /*10e80*/  STL.64 [R1+0x308], R14 ;  /* 0x0003080e01007387 */ /* 0x0009e40000100a00 */
[C---:B----4-:R-:W-:Y:S02]  /*10e90*/  HMMA.16816.F32.BF16 R12, R20.reuse, R24, R4 ;  /* 0x00000018140c723c */ /* 0x050fe40000041804 */
[----:B------:R-:W2:Y:S04]  /*10ea0*/  LDL.LU.64 R4, [R1+0x6a0] ;  /* 0x0006a00001047983 */ /* 0x000ea80000300a00 */
[----:B------:R-:W2:Y:S11]  /*10eb0*/  LDL.LU.64 R6, [R1+0x6a8] ;  /* 0x0006a80001067983 */ /* 0x000eb60000300a00 */
[----:B------:R-:W-:Y:S06]  /*10ec0*/  @!UPT UIADD3 URZ, URZ, URZ, URZ ;  /* 0x0000003f3f3ff290 */ /* 0x000fec000fffe03f */
[----:B------:R0:W-:Y:S04]  /*10ed0*/  STL.64 [R1+0x2f0], R12 ;  /* 0x0002f00c01007387 */ /* 0x0001e80000100a00 */
[----:B------:R1:W-:Y:S04]  /*10ee0*/  STL.64 [R1+0x2f8], R14 ;  /* 0x0002f80e01007387 */ /* 0x0003e80000100a00 */
[----:B0-----:R-:W4:Y:S04]  /*10ef0*/  LDL.LU.64 R12, [R1+0x2e0] ;  /* 0x0002e000010c7983 */ /* 0x001f280000300a00 */
[----:B-1----:R-:W4:Y:S04]  /*10f00*/  LDL.LU.64 R14, [R1+0x2e8] ;  /* 0x0002e800010e7983 */ /* 0x002f280000300a00 */
[----:B---3--:R-:W-:Y:S04]  /*10f10*/  STL.64 [R1+0x1c18], R26 ;  /* 0x001c181a01007387 */ /* 0x008fe80000100a00 */
[----:B------:R0:W-:Y:S04]  /*10f20*/  STL.64 [R1+0x1c10], R24 ;  /* 0x001c101801007387 */ /* 0x0001e80000100a00 */
[----:B0-----:R-:W3:Y:S04]  /*10f30*/  LDL.64 R24, [R1+0x70] ;  /* 0x0000700001187983 */ /* 0x001ee80000100a00 */
[----:B---3--:R0:W-:Y:S04]  /*10f40*/  STL.64 [R1+0x1c58], R24 ;  /* 0x001c581801007387 */ /* 0x0081e80000100a00 */
[----:B0-----:R-:W3:Y:S01]  /*10f50*/  LDL.64 R24, [R1+0x90] ;  /* 0x0000900001187983 */ /* 0x001ee20000100a00 */
[----:B--2---:R-:W-:Y:S03]  /*10f60*/  HMMA.16816.F32.BF16 R4, R20, R8, R4 ;  /* 0x000000081404723c */ /* 0x004fe60000041804 */
[----:B---3--:R0:W-:Y:S02]  /*10f70*/  STL.64 [R1+0x1c68], R24 ;  /* 0x001c681801007387 */ /* 0x0081e40000100a00 */
[----:B0-----:R-:W-:-:S02]  /*10f80*/  IMAD.MOV.U32 R24, RZ, RZ, R3 ;  /* 0x000000ffff187224 */ /* 0x001fc400078e0003 */
[----:B------:R-:W-:-:S05]  /*10f90*/  IMAD.MOV.U32 R25, RZ, RZ, R2 ;  /* 0x000000ffff197224 */ /* 0x000fca00078e0002 */
[----:B------:R0:W-:Y:S04]  /*10fa0*/  STL.64 [R1+0x1c80], R24 ;  /* 0x001c801801007387 */ /* 0x0001e80000100a00 */
[----:B0-----:R-:W2:Y:S04]  /*10fb0*/  LDL.LU.64 R24, [R1+0x2c0] ;  /* 0x0002c00001187983 */ /* 0x001ea80000300a00 */
[----:B------:R-:W3:Y:S01]  /*10fc0*/  LDL.LU.64 R26, [R1+0x2c8] ;  /* 0x0002c800011a7983 */ /* 0x000ee20000300a00 */
[----:B------:R-:W-:Y:S02]  /*10fd0*/  IMAD.MOV.U32 R16, RZ, RZ, R11 ;  /* 0x000000ffff107224 */ /* 0x000fe400078e000b */
[----:B------:R-:W-:Y:S01]  /*10fe0*/  IMAD.MOV.U32 R17, RZ, RZ, R10 ;  /* 0x000000ffff117224 */ /* 0x000fe200078e000a */
[----:B---3--:R-:W-:Y:S04]  /*10ff0*/  STL.64 [R1+0x1c90], R26 ;  /* 0x001c901a01007387 */ /* 0x008fe80000100a00 */
[----:B--2---:R0:W-:Y:S04]  /*11000*/  STL.64 [R1+0x1c88], R24 ;  /* 0x001c881801007387 */ /* 0x0041e80000100a00 */
[----:B0-----:R-:W2:Y:S04]  /*11010*/  LDL.LU.64 R24, [R1+0x2d0] ;  /* 0x0002d00001187983 */ /* 0x001ea80000300a00 */
[----:B------:R-:W2:Y:S04]  /*11020*/  LDL.LU.64 R26, [R1+0x2d8] ;  /* 0x0002d800011a7983 */ /* 0x000ea80000300a00 */
[----:B------:R0:W-:Y:S04]  /*11030*/  STL.64 [R1+0x6a0], R4 ;  /* 0x0006a00401007387 */ /* 0x0001e80000100a00 */
[----:B------:R-:W-:Y:S04]  /*11040*/  STL.64 [R1+0x6a8], R6 ;  /* 0x0006a80601007387 */ /* 0x000fe80000100a00 */
[----:B0-----:R-:W4:Y:S04]  /*11050*/  LDL.LU.64 R4, [R1+0x1ca8] ;  /* 0x001ca80001047983 */ /* 0x001f280000300a00 */
[----:B------:R0:W-:Y:S04]  /*11060*/  STL.64 [R1+0x1c60], R8 ;  /* 0x001c600801007387 */ /* 0x0001e80000100a00 */
[----:B0-----:R-:W3:Y:S04]  /*11070*/  LDL.LU.64 R8, [R1+0x2a0] ;  /* 0x0002a00001087983 */ /* 0x001ee80000300a00 */
[----:B------:R-:W2:Y:S01]  /*11080*/  LDL.LU.64 R10, [R1+0x2a8] ;  /* 0x0002a800010a7983 */ /* 0x000ea20000300a00 */
[----:B----4-:R-:W-:Y:S03]  /*11090*/  HMMA.16816.F32.BF16 R20, R20, R4, R12 ;  /* 0x000000041414723c */ /* 0x010fe6000004180c */
[----:B--2---:R-:W-:Y:S04]  /*110a0*/  STL.64 [R1+0x1c78], R10 ;  /* 0x001c780a01007387 */ /* 0x004fe80000100a00 */
[----:B---3--:R0:W-:Y:S04]  /*110b0*/  STL.64 [R1+0x1c70], R8 ;  /* 0x001c700801007387 */ /* 0x0081e80000100a00 */
[----:B0-----:R-:W2:Y:S04]  /*110c0*/  LDL.LU.64 R8, [R1+0x2b0] ;  /* 0x0002b00001087983 */ /* 0x001ea80000300a00 */
[----:B------:R-:W2:Y:S04]  /*110d0*/  LDL.LU.64 R10, [R1+0x2b8] ;  /* 0x0002b800010a7983 */ /* 0x000ea80000300a00 */
[----:B------:R-:W3:Y:S04]  /*110e0*/  LDL.LU.64 R14, [R1+0x1ca0] ;  /* 0x001ca000010e7983 */ /* 0x000ee80000300a00 */
[----:B------:R-:W3:Y:S04]  /*110f0*/  LDL.LU.64 R12, [R1+0x1c98] ;  /* 0x001c9800010c7983 */ /* 0x000ee80000300a00 */
[----:B------:R0:W-:Y:S04]  /*11100*/  STL.64 [R1+0x2e0], R20 ;  /* 0x0002e01401007387 */ /* 0x0001e80000100a00 */
[----:B------:R-:W-:Y:S04]  /*11110*/  STL.64 [R1+0x2e8], R22 ;  /* 0x0002e81601007387 */ /* 0x000fe80000100a00 */
[----:B0-----:R-:W4:Y:S04]  /*11120*/  LDL.64 R20, [R1+0xb0] ;  /* 0x0000b00001147983 */ /* 0x001f280000100a00 */
[----:B------:R0:W-:Y:S04]  /*11130*/  STL.64 [R1+0x1c50], R4 ;  /* 0x001c500401007387 */ /* 0x0001e80000100a00 */
[----:B0-----:R-:W2:Y:S01]  /*11140*/  LDL.64 R4, [R1+0x80] ;  /* 0x0000800001047983 */ /* 0x001ea20000100a00 */
[C---:B---3--:R-:W-:Y:S03]  /*11150*/  HMMA.16816.F32.BF16 R16, R12.reuse, R16, R24 ;  /* 0x000000100c10723c */ /* 0x048fe60000041818 */
[----:B------:R-:W4:Y:S04]  /*11160*/  LDL.LU.64 R26, [R1+0x1c90] ;  /* 0x001c9000011a7983 */ /* 0x000f280000300a00 */
[----:B------:R-:W4:Y:S11]  /*11170*/  LDL.LU.64 R24, [R1+0x1c88] ;  /* 0x001c880001187983 */ /* 0x000f360000300a00 */
[----:B------:R-:W-:Y:S05]  /*11180*/  @!UPT UIADD3 URZ, URZ, URZ, URZ ;  /* 0x0000003f3f3ff290 */ /* 0x000fea000fffe03f */
[----:B------:R0:W-:Y:S04]  /*11190*/  STL.64 [R1+0x2d0], R16 ;  /* 0x0002d01001007387 */ /* 0x0001e80000100a00 */
[----:B------:R-:W-:Y:S04]  /*111a0*/  STL.64 [R1+0x2d8], R18 ;  /* 0x0002d81201007387 */ /* 0x000fe80000100a00 */
[----:B0-----:R-:W3:Y:S01]  /*111b0*/  LDL.64 R16, [R1+0x60] ;  /* 0x0000600001107983 */ /* 0x001ee20000100a00 */
[----:B----4-:R-:W-:Y:S11]  /*111c0*/  HMMA.16816.F32.BF16 R24, R12, R20, R24 ;  /* 0x000000140c18723c */ /* 0x010ff60000041818 */
[----:B------:R-:W-:Y:S11]  /*111d0*/  @!UPT UIADD3 URZ, URZ, URZ, URZ ;  /* 0x0000003f3f3ff290 */ /* 0x000ff6000fffe03f */
[----:B------:R-:W-:Y:S01]  /*111e0*/  @!UPT UIADD3 URZ, URZ, URZ, URZ ;  /* 0x0000003f3f3ff290 */ /* 0x000fe2000fffe03f */
[----:B------:R0:W-:Y:S04]  /*111f0*/  STL.64 [R1+0x2c0], R24 ;  /* 0x0002c01801007387 */ /* 0x0001e80000100a00 */
[----:B------:R2:W-:Y:S04]  /*11200*/  STL.64 [R1+0x2c8], R26 ;  /* 0x0002c81a01007387 */ /* 0x0005e80000100a00 */
[----:B0-----:R-:W2:Y:S01]  /*11210*/  LDL.LU.64 R24, [R1+0x1c80] ;  /* 0x001c800001187983 */ /* 0x001ea20000300a00 */
[----:B------:R-:W-:Y:S02]  /*11220*/  IMAD.MOV.U32 R2, RZ, RZ, R21 ;  /* 0x000000ffff027224 */ /* 0x000fe400078e0015 */
[----:B------:R-:W-:-:S02]  /*11230*/  IMAD.MOV.U32 R3, RZ, RZ, R20 ;  /* 0x000000ffff037224 */ /* 0x000fc400078e0014 */
[----:B------:R-:W4:Y:S04]  /*11240*/  LDL.LU.64 R20, [R1+0x280] ;  /* 0x0002800001147983 */ /* 0x000f280000300a00 */
        /* <DEDUP_REMOVED lines=8> */
[----:B------:R-:W-:Y:S04]  /*112d0*/  STL.64 [R1+0x2b8], R26 ;  /* 0x0002b81a01007387 */ /* 0x000fe80000100a00 */
[----:B0-----:R-:W2:Y:S02]  /*112e0*/  LDL.LU.64 R24, [R1+0x1c68] ;  /* 0x001c680001187983 */ /* 0x001ea40000300a00 */
[----:B--2---:R-:W-:Y:S11]  /*112f0*/  HMMA.16816.F32.BF16 R8, R12, R24, R8 ;  /* 0x000000180c08723c */ /* 0x004ff60000041808 */
[----:B------:R-:W-:Y:S11]  /*11300*/  @!UPT UIADD3 URZ, URZ, URZ, URZ ;  /* 0x0000003f3f3ff290 */ /* 0x000ff6000fffe03f */
[----:B------:R-:W-:Y:S01]  /*11310*/  @!UPT UIADD3 URZ, URZ, URZ, URZ ;  /* 0x0000003f3f3ff290 */ /* 0x000fe2000fffe03f */
[----:B------:R0:W-:Y:S04]  /*11320*/  STL.64 [R1+0x2a0], R8 ;  /* 0x0002a00801007387 */ /* 0x0001e80000100a00 */
[----:B------:R1:W-:Y:S04]  /*11330*/  STL.64 [R1+0x2a8], R10 ;  /* 0x0002a80a01007387 */ /* 0x0003e80000100a00 */
[----:B0-----:R-:W2:Y:S01]  /*11340*/  LDL.LU.64 R8, [R1+0x1c60] ;  /* 0x001c600001087983 */ /* 0x001ea20000300a00 */
[----:B-1----:R-:W-:Y:S02]  /*11350*/  IMAD.MOV.U32 R10, RZ, RZ, R25 ;  /* 0x000000ffff0a7224 */ /* 0x002fe400078e0019 */
[----:B------:R-:W-:-:S02]  /*11360*/  IMAD.MOV.U32 R11, RZ, RZ, R24 ;  /* 0x000000ffff0b7224 */ /* 0x000fc400078e0018 */
[----:B------:R-:W4:Y:S04]  /*11370*/  LDL.LU.64 R24, [R1+0x1c58] ;  /* 0x001c580001187983 */ /* 0x000f280000300a00 */
[----:B------:R-:W-:Y:S04]  /*11380*/  STL [R1+0x1bcc], R10 ;  /* 0x001bcc0a01007387 */ /* 0x000fe80000100800 */
[----:B------:R-:W-:Y:S04]  /*11390*/  STL [R1+0x1bc8], R11 ;  /* 0x001bc80b01007387 */ /* 0x000fe80000100800 */
[----:B--2---:R0:W-:Y:S04]  /*113a0*/  STL.64 [R1+0x1c48], R8 ;  /* 0x001c480801007387 */ /* 0x0041e80000100a00 */
[----:B0-----:R-:W2:Y:S04]  /*113b0*/  LDL.LU.64 R8, [R1+0x290] ;  /* 0x0002900001087983 */ /* 0x001ea80000300a00 */
[----:B------:R-:W2:Y:S01]  /*113c0*/  LDL.LU.64 R10, [R1+0x298] ;  /* 0x00029800010a7983 */ /* 0x000ea20000300a00 */
[----:B------:R-:W-:-:S02]  /*113d0*/  IMAD.MOV.U32 R28, RZ, RZ, R5 ;  /* 0x000000ffff1c7224 */ /* 0x000fc400078e0005 */
[----:B------:R-:W-:Y:S01]  /*113e0*/  IMAD.MOV.U32 R29, RZ, RZ, R4 ;  /* 0x000000ffff1d7224 */ /* 0x000fe200078e0004 */
[C---:B--2---:R-:W-:Y:S11]  /*113f0*/  HMMA.16816.F32.BF16 R8, R12.reuse, R4, R8 ;  /* 0x000000040c08723c */ /* 0x044ff60000041808 */
[----:B------:R-:W-:Y:S11]  /*11400*/  @!UPT UIADD3 URZ, URZ, URZ, URZ ;  /* 0x0000003f3f3ff290 */ /* 0x000ff6000fffe03f */
[----:B------:R-:W-:Y:S01]  /*11410*/  @!UPT UIADD3 URZ, URZ, URZ, URZ ;  /* 0x0000003f3f3ff290 */ /* 0x000fe2000fffe03f */
[----:B------:R-:W-:Y:S04]  /*11420*/  STL.64 [R1+0x290], R8 ;  /* 0x0002900801007387 */ /* 0x000fe80000100a00 */
[----:B------:R4:W-:Y:S04]  /*11430*/  STL.64 [R1+0x298], R10 ;  /* 0x0002980a01007387 */ /* 0x0009e80000100a00 */
[----:B------:R-:W3:Y:S04]  /*11440*/  LDL.LU.64 R4, [R1+0x270] ;  /* 0x0002700001047983 */ /* 0x000ee80000300a00 */
[----:B------:R-:W3:Y:S01]  /*11450*/  LDL.LU.64 R6, [R1+0x278] ;  /* 0x0002780001067983 */ /* 0x000ee20000300a00 */
[----:B----4-:R-:W-:Y:S03]  /*11460*/  HMMA.16816.F32.BF16 R8, R12, R24, R20 ;  /* 0x000000180c08723c */ /* 0x010fe60000041814 */
[----:B------:R-:W-:Y:S04]  /*11470*/  STL [R1+0x1be4], R28 ;  /* 0x001be41c01007387 */ /* 0x000fe80000100800 */
[----:B------:R-:W-:Y:S11]  /*11480*/  STL [R1+0x1bd0], R29 ;  /* 0x001bd01d01007387 */ /* 0x000ff60000100800 */
[----:B------:R-:W-:Y:S05]  /*11490*/  @!UPT UIADD3 URZ, URZ, URZ, URZ ;  /* 0x0000003f3f3ff290 */ /* 0x000fea000fffe03f */
[----:B------:R0:W-:Y:S04]  /*114a0*/  STL.64 [R1+0x280], R8 ;  /* 0x0002800801007387 */ /* 0x0001e80000100a00 */
[----:B------:R1:W-:Y:S04]  /*114b0*/  STL.64 [R1+0x288], R10 ;  /* 0x0002880a01007387 */ /* 0x0003e80000100a00 */
[----:B0-----:R-:W2:Y:S04]  /*114c0*/  LDL.LU.64 R8, [R1+0x690] ;  /* 0x0006900001087983 */ /* 0x001ea80000300a00 */
[----:B-1----:R-:W2:Y:S04]  /*114d0*/  LDL.LU.64 R10, [R1+0x698] ;  /* 0x00069800010a7983 */ /* 0x002ea80000300a00 */
[----:B------:R-:W4:Y:S01]  /*114e0*/  LDL.64 R20, [R1+0x10] ;  /* 0x0000100001147983 */ /* 0x000f220000100a00 */
[----:B------:R-:W-:-:S02]  /*114f0*/  IMAD.MOV.U32 R2, RZ, RZ, R24 ;  /* 0x000000ffff027224 */ /* 0x000fc400078e0018 */
[----:B------:R-:W-:Y:S01]  /*11500*/  IMAD.MOV.U32 R3, RZ, RZ, R25 ;  /* 0x000000ffff037224 */ /* 0x000fe200078e0019 */
[----:B----4-:R0:W-:Y:S04]  /*11510*/  STL.64 [R1+0x1c38], R20 ;  /* 0x001c381401007387 */ /* 0x0101e80000100a00 */
[----:B------:R-:W4:Y:S01]  /*11520*/  LDL.64 R24, [R1] ;  /* 0x0000000001187983 */ /* 0x000f220000100a00 */
[----:B---3--:R-:W-:Y:S03]  /*11530*/  HMMA.16816.F32.BF16 R4, R12, R16, R4 ;  /* 0x000000100c04723c */ /* 0x008fe60000041804 */
[----:B0-----:R-:W2:Y:S04]  /*11540*/  LDL.64 R20, [R1+0x50] ;  /* 0x0000500001147983 */ /* 0x001ea80000100a00 */
[----:B----4-:R0:W-:Y:S04]  /*11550*/  STL.64 [R1+0x1c30], R24 ;  /* 0x001c301801007387 */ /* 0x0101e80000100a00 */
[----:B0-----:R-:W3:Y:S04]  /*11560*/  LDL.64 R24, [R1+0x40] ;  /* 0x0000400001187983 */ /* 0x001ee80000100a00 */
[----:B------:R-:W-:Y:S04]  /*11570*/  STL [R1+0x1bec], R3 ;  /* 0x001bec0301007387 */ /* 0x000fe80000100800 */
[----:B------:R-:W-:Y:S04]  /*11580*/  STL [R1+0x1be8], R2 ;  /* 0x001be80201007387 */ /* 0x000fe80000100800 */
[----:B------:R0:W-:Y:S04]  /*11590*/  STL.64 [R1+0x270], R4 ;  /* 0x0002700401007387 */ /* 0x0001e80000100a00 */
[----:B------:R1:W-:Y:S04]  /*115a0*/  STL.64 [R1+0x278], R6 ;  /* 0x0002780601007387 */ /* 0x0003e80000100a00 */
[----:B0-----:R-:W4:Y:S01]  /*115b0*/  LDL.LU.64 R4, [R1+0x1c50] ;  /* 0x001c500001047983 */ /* 0x001f220000300a00 */
[----:B-1----:R-:W-:-:S02]  /*115c0*/  IMAD.MOV.U32 R7, RZ, RZ, R16 ;  /* 0x000000ffff077224 */ /* 0x002fc400078e0010 */
[----:B------:R-:W-:Y:S02]  /*115d0*/  IMAD.MOV.U32 R6, RZ, RZ, R17 ;  /* 0x000000ffff067224 */ /* 0x000fe400078e0011 */
[----:B------:R-:W3:Y:S04]  /*115e0*/  LDL.LU.64 R16, [R1+0x680] ;  /* 0x0006800001107983 */ /* 0x000ee80000300a00 */
[----:B------:R-:W3:Y:S04]  /*115f0*/  LDL.LU.64 R18, [R1+0x688] ;  /* 0x0006880001127983 */ /* 0x000ee80000300a00 */
[----:B------:R-:W-:Y:S01]  /*11600*/  STL.64 [R1+0x1bf8], R6 ;  /* 0x001bf80601007387 */ /* 0x000fe20000100a00 */
[----:B--2---:R-:W-:Y:S03]  /*11610*/  HMMA.16816.F32.BF16 R8, R12, R20, R8 ;  /* 0x000000140c08723c */ /* 0x004fe60000041808 */
[----:B----4-:R0:W-:Y:S04]  /*11620*/  STL.64 [R1+0x1bf0], R4 ;  /* 0x001bf00401007387 */ /* 0x0101e80000100a00 */
[----:B0-----:R-:W2:Y:S04]  /*11630*/  LDL.64 R4, [R1+0x20] ;  /* 0x0000200001047983 */ /* 0x001ea80000100a00 */
[----:B--2---:R0:W-:Y:S04]  /*11640*/  STL.64 [R1+0x1c40], R4 ;  /* 0x001c400401007387 */ /* 0x0041e80000100a00 */
[----:B0-----:R-:W2:Y:S04]  /*11650*/  LDL.LU.64 R4, [R1+0x670] ;  /* 0x0006700001047983 */ /* 0x001ea80000300a00 */
[----:B------:R-:W2:Y:S04]  /*11660*/  LDL.LU.64 R6, [R1+0x678] ;  /* 0x0006780001067983 */ /* 0x000ea80000300a00 */
[----:B------:R0:W-:Y:S04]  /*11670*/  STL.64 [R1+0x690], R8 ;  /* 0x0006900801007387 */ /* 0x0001e80000100a00 */
[----:B------:R1:W-:Y:S04]  /*11680*/  STL.64 [R1+0x698], R10 ;  /* 0x0006980a01007387 */ /* 0x0003e80000100a00 */
[----:B0-----:R-:W4:Y:S01]  /*11690*/  LDL.LU.64 R8, [R1+0x1c48] ;  /* 0x001c480001087983 */ /* 0x001f220000300a00 */
[----:B-1----:R-:W-:-:S02]  /*116a0*/  IMAD.MOV.U32 R10, RZ, RZ, R20 ;  /* 0x000000ffff0a7224 */ /* 0x002fc400078e0014 */
[----:B------:R-:W-:Y:S02]  /*116b0*/  IMAD.MOV.U32 R11, RZ, RZ, R21 ;  /* 0x000000ffff0b7224 */ /* 0x000fe400078e0015 */
[----:B------:R-:W2:Y:S04]  /*116c0*/  LDL.LU.64 R20, [R1+0x660] ;  /* 0x0006600001147983 */ /* 0x000ea80000300a00 */
[----:B------:R-:W2:Y:S04]  /*116d0*/  LDL.LU.64 R22, [R1+0x668] ;  /* 0x0006680001167983 */ /* 0x000ea80000300a00 */
[----:B------:R-:W-:Y:S04]  /*116e0*/  STL.64 [R1+0x1c08], R10 ;  /* 0x001c080a01007387 */ /* 0x000fe80000100a00 */
[----:B----4-:R0:W-:Y:S04]  /*116f0*/  STL.64 [R1+0x1c00], R8 ;  /* 0x001c000801007387 */ /* 0x0101e80000100a00 */
[----:B0-----:R-:W2:Y:S01]  /*11700*/  LDL.64 R8, [R1+0x30] ;  /* 0x0000300001087983 */ /* 0x001ea20000100a00 */
[C---:B---3--:R-:W-:Y:S01]  /*11710*/  HMMA.16816.F32.BF16 R16, R12.reuse, R24, R16 ;  /* 0x000000180c10723c */ /* 0x048fe20000041810 */
[----:B------:R-:W-:Y:S11]  /*11720*/  IMAD.MOV.U32 R29, RZ, RZ, R25 ;  /* 0x000000ffff1d7224 */ /* 0x000ff600078e0019 */
[----:B------:R-:W-:Y:S11]  /*11730*/  @!UPT UIADD3 URZ, URZ, URZ, URZ ;  /* 0x0000003f3f3ff290 */ /* 0x000ff6000fffe03f */
[----:B------:R-:W-:Y:S04]  /*11740*/  STL.64 [R1+0x680], R16 ;  /* 0x0006801001007387 */ /* 0x000fe80000100a00 */
[----:B------:R0:W-:Y:S02]  /*11750*/  STL.64 [R1+0x688], R18 ;  /* 0x0006881201007387 */ /* 0x0001e40000100a00 */
[----:B0-----:R-:W-:Y:S02]  /*11760*/  IMAD.MOV.U32 R19, RZ, RZ, R24 ;  /* 0x000000ffff137224 */ /* 0x001fe400078e0018 */
[----:B------:R-:W3:Y:S04]  /*11770*/  LDL.LU.64 R24, [R1+0x650] ;  /* 0x0006500001187983 */ /* 0x000ee80000300a00 */
[----:B------:R-:W3:Y:S01]  /*11780*/  LDL.LU.64 R26, [R1+0x658] ;  /* 0x00065800011a7983 */ /* 0x000ee20000300a00 */
[----:B--2---:R-:W-:Y:S01]  /*11790*/  HMMA.16816.F32.BF16 R4, R12, R8, R4 ;  /* 0x000000080c04723c */ /* 0x004fe20000041804 */
[----:B------:R-:W-:-:S02]  /*117a0*/  IMAD.MOV.U32 R17, RZ, RZ, R8 ;  /* 0x000000ffff117224 */ /* 0x000fc400078e0008 */
[----:B------:R-:W-:Y:S11]  /*117b0*/  IMAD.MOV.U32 R18, RZ, RZ, R9 ;  /* 0x000000ffff127224 */ /* 0x000ff600078e0009 */
[----:B------:R-:W-:Y:S09]  /*117c0*/  @!UPT UIADD3 URZ, URZ, URZ, URZ ;  /* 0x0000003f3f3ff290 */ /* 0x000ff2000fffe03f */
[----:B------:R0:W-:Y:S04]  /*117d0*/  STL.64 [R1+0x670], R4 ;  /* 0x0006700401007387 */ /* 0x0001e80000100a00 */
[----:B------:R-:W-:Y:S04]  /*117e0*/  STL.64 [R1+0x678], R6 ;  /* 0x0006780601007387 */ /* 0x000fe80000100a00 */
[----:B0-----:R-:W2:Y:S04]  /*117f0*/  LDL.LU.64 R4, [R1+0x1c40] ;  /* 0x001c400001047983 */ /* 0x001ea80000300a00 */
[----:B------:R-:W4:Y:S04]  /*11800*/  LDL.LU.64 R8, [R1+0x630] ;  /* 0x0006300001087983 */ /* 0x000f280000300a00 */
[----:B------:R-:W3:Y:S01]  /*11810*/  LDL.LU.64 R10, [R1+0x638] ;  /* 0x00063800010a7983 */ /* 0x000ee20000300a00 */
[----:B--2---:R-:W-:Y:S03]  /*11820*/  HMMA.16816.F32.BF16 R20, R12, R4, R20 ;  /* 0x000000040c14723c */ /* 0x004fe60000041814 */
[----:B---3--:R-:W-:Y:S04]  /*11830*/  STL.64 [R1+0x1c28], R10 ;  /* 0x001c280a01007387 */ /* 0x008fe80000100a00 */
[----:B----4-:R0:W-:Y:S04]  /*11840*/  STL.64 [R1+0x1c20], R8 ;  /* 0x001c200801007387 */ /* 0x0101e80000100a00 */
[----:B0-----:R-:W2:Y:S04]  /*11850*/  LDL.LU.64 R8, [R1+0x640] ;  /* 0x0006400001087983 */ /* 0x001ea80000300a00 */
[----:B------:R-:W2:Y:S08]  /*11860*/  LDL.LU.64 R10, [R1+0x648] ;  /* 0x00064800010a7983 */ /* 0x000eb00000300a00 */
[----:B------:R0:W-:Y:S04]  /*11870*/  STL.64 [R1+0x660], R20 ;  /* 0x0006601401007387 */ /* 0x0001e80000100a00 */
[----:B------:R-:W-:Y:S04]  /*11880*/  STL.64 [R1+0x668], R22 ;  /* 0x0006681601007387 */ /* 0x000fe80000100a00 */
[----:B0-----:R-:W3:Y:S01]  /*11890*/  LDL.LU.64 R20, [R1+0x1c38] ;  /* 0x001c380001147983 */ /* 0x001ee20000300a00 */
[----:B------:R-:W-:-:S02]  /*118a0*/  IMAD.MOV.U32 R28, RZ, RZ, R4 ;  /* 0x000000ffff1c7224 */ /* 0x000fc400078e0004 */
[----:B------:R-:W-:Y:S02]  /*118b0*/  IMAD.MOV.U32 R16, RZ, RZ, R5 ;  /* 0x000000ffff107224 */ /* 0x000fe400078e0005 */
[----:B------:R-:W4:Y:S04]  /*118c0*/  LDL.LU.64 R4, [R1+0x620] ;  /* 0x0006200001047983 */ /* 0x000f280000300a00 */
[----:B------:R-:W4:Y:S01]  /*118d0*/  LDL.LU.64 R6, [R1+0x628] ;  /* 0x0006280001067983 */ /* 0x000f220000300a00 */
[----:B---3--:R-:W-:Y:S11]  /*118e0*/  HMMA.16816.F32.BF16 R24, R12, R20, R24 ;  /* 0x000000140c18723c */ /* 0x008ff60000041818 */
[----:B------:R-:W-:Y:S11]  /*118f0*/  @!UPT UIADD3 URZ, URZ, URZ, URZ ;  /* 0x0000003f3f3ff290 */ /* 0x000ff6000fffe03f */
[----:B------:R-:W-:Y:S01]  /*11900*/  @!UPT UIADD3 URZ, URZ, URZ, URZ ;  /* 0x0000003f3f3ff290 */ /* 0x000fe2000fffe03f */
[----:B------:R0:W-:Y:S04]  /*11910*/  STL.64 [R1+0x650], R24 ;  /* 0x0006501801007387 */ /* 0x0001e80000100a00 */
[----:B------:R-:W-:Y:S04]  /*11920*/  STL.64 [R1+0x658], R26 ;  /* 0x0006581a01007387 */ /* 0x000fe80000100a00 */
[----:B0-----:R-:W2:Y:S01]  /*11930*/  LDL.LU.64 R24, [R1+0x1c30] ;  /* 0x001c300001187983 */ /* 0x001ea20000300a00 */
[----:B------:R-:W-:Y:S02]  /*11940*/  IMAD.MOV.U32 R3, RZ, RZ, R20 ;  /* 0x000000ffff037224 */ /* 0x000fe400078e0014 */
[----:B------:R-:W-:-:S02]  /*11950*/  IMAD.MOV.U32 R2, RZ, RZ, R21 ;  /* 0x000000ffff027224 */ /* 0x000fc400078e0015 */
[----:B------:R-:W0:Y:S04]  /*11960*/  LDSM.16.MT88.4 R20, [R0+0x300] ;  /* 0x000300000014783b */ /* 0x000e280000004200 */
[----:B0-----:R-:W-:Y:S04]  /*11970*/  STL.64 [R1+0x1ac8], R22 ;  /* 0x001ac81601007387 */ /* 0x001fe80000100a00 */
[----:B------:R0:W-:Y:S04]  /*11980*/  STL.64 [R1+0x1ac0], R20 ;  /* 0x001ac01401007387 */ /* 0x0001e80000100a00 */
[----:B0-----:R-:W3:Y:S01]  /*11990*/  LDL.64 R20, [R1+0xc0] ;  /* 0x0000c00001147983 */ /* 0x001ee20000100a00 */
[----:B--2---:R-:W-:Y:S01]  /*119a0*/  HMMA.16816.F32.BF16 R8, R12, R24, R8 ;  /* 0x000000180c08723c */ /* 0x004fe20000041808 */
[----:B------:R-:W-:-:S02]  /*119b0*/  IMAD.MOV.U32 R23, RZ, RZ, R24 ;  /* 0x000000ffff177224 */ /* 0x000fc400078e0018 */
[----:B------:R-:W-:Y:S11]  /*119c0*/  IMAD.MOV.U32 R22, RZ, RZ, R25 ;  /* 0x000000ffff167224 */ /* 0x000ff600078e0019 */
[----:B------:R-:W-:Y:S09]  /*119d0*/  @!UPT UIADD3 URZ, URZ, URZ, URZ ;  /* 0x0000003f3f3ff290 */ /* 0x000ff2000fffe03f */
[----:B------:R-:W-:Y:S04]  /*119e0*/  STL.64 [R1+0x640], R8 ;  /* 0x0006400801007387 */ /* 0x000fe80000100a00 */
[----:B------:R0:W-:Y:S04]  /*119f0*/  STL.64 [R1+0x648], R10 ;  /* 0x0006480a01007387 */ /* 0x0001e80000100a00 */
[----:B0-----:R-:W2:Y:S04]  /*11a00*/  LDL.LU.64 R10, [R1+0x1c28] ;  /* 0x001c2800010a7983 */ /* 0x001ea80000300a00 */
[----:B------:R-:W2:Y:S04]  /*11a10*/  LDL.LU.64 R8, [R1+0x1c20] ;  /* 0x001c200001087983 */ /* 0x000ea80000300a00 */
[----:B------:R-:W2:Y:S04]  /*11a20*/  LDL.LU.64 R26, [R1+0x1c18] ;  /* 0x001c1800011a7983 */ /* 0x000ea80000300a00 */
[----:B------:R-:W2:Y:S02]  /*11a30*/  LDL.LU.64 R24, [R1+0x1c10] ;  /* 0x001c100001187983 */ /* 0x000ea40000300a00 */
[----:B--2---:R-:W-:Y:S11]  /*11a40*/  HMMA.16816.F32.BF16 R8, R12, R24, R8 ;  /* 0x000000180c08723c */ /* 0x004ff60000041808 */
[----:B------:R-:W-:Y:S11]  /*11a50*/  @!UPT UIADD3 URZ, URZ, URZ, URZ ;  /* 0x0000003f3f3ff290 */ /* 0x000ff6000fffe03f */
[----:B------:R-:W-:Y:S01]  /*11a60*/  @!UPT UIADD3 URZ, URZ, URZ, URZ ;  /* 0x0000003f3f3ff290 */ /* 0x000fe2000fffe03f */
[----:B------:R-:W-:Y:S04]  /*11a70*/  STL.64 [R1+0x630], R8 ;  /* 0x0006300801007387 */ /* 0x000fe80000100a00 */
[----:B------:R0:W-:Y:S04]  /*11a80*/  STL.64 [R1+0x638], R10 ;  /* 0x0006380a01007387 */ /* 0x0001e80000100a00 */
[----:B0-----:R-:W2:Y:S04]  /*11a90*/  LDL.LU.64 R10, [R1+0x1c08] ;  /* 0x001c0800010a7983 */ /* 0x001ea80000300a00 */
[----:B------:R-:W4:Y:S04]  /*11aa0*/  LDL.LU.64 R8, [R1+0x1c00] ;  /* 0x001c000001087983 */ /* 0x000f280000300a00 */
[----:B------:R-:W-:Y:S04]  /*11ab0*/  STL.64 [R1+0x1ad8], R26 ;  /* 0x001ad81a01007387 */ /* 0x000fe80000100a00 */
[----:B------:R0:W-:Y:S02]  /*11ac0*/  STL.64 [R1+0x1ad0], R24 ;  /* 0x001ad01801007387 */ /* 0x0001e40000100a00 */
[----:B0-----:R-:W-:-:S02]  /*11ad0*/  IMAD.MOV.U32 R24, RZ, RZ, R23 ;  /* 0x000000ffff187224 */ /* 0x001fc400078e0017 */
[----:B------:R-:W-:-:S05]  /*11ae0*/  IMAD.MOV.U32 R25, RZ, RZ, R22 ;  /* 0x000000ffff197224 */ /* 0x000fca00078e0016 */
[----:B------:R0:W-:Y:S04]  /*11af0*/  STL.64 [R1+0x1ae8], R24 ;  /* 0x001ae81801007387 */ /* 0x0001e80000100a00 */
[----:B0-----:R-:W2:Y:S04]  /*11b00*/  LDL.LU.64 R24, [R1+0x260] ;  /* 0x0002600001187983 */ /* 0x001ea80000300a00 */
[----:B------:R-:W2:Y:S01]  /*11b10*/  LDL.LU.64 R26, [R1+0x268] ;  /* 0x00026800011a7983 */ /* 0x000ea20000300a00 */
[C---:B----4-:R-:W-:Y:S11]  /*11b20*/  HMMA.16816.F32.BF16 R4, R12.reuse, R8, R4 ;  /* 0x000000080c04723c */ /* 0x050ff60000041804 */
[----:B------:R-:W-:Y:S11]  /*11b30*/  @!UPT UIADD3 URZ, URZ, URZ, URZ ;  /* 0x0000003f3f3ff290 */ /* 0x000ff6000fffe03f */
[----:B------:R-:W-:Y:S01]  /*11b40*/  @!UPT UIADD3 URZ, URZ, URZ, URZ ;  /* 0x0000003f3f3ff290 */ /* 0x000fe2000fffe03f */
[----:B------:R-:W-:Y:S04]  /*11b50*/  STL.64 [R1+0x620], R4 ;  /* 0x0006200401007387 */ /* 0x000fe80000100a00 */
[----:B------:R0:W-:Y:S04]  /*11b60*/  STL.64 [R1+0x628], R6 ;  /* 0x0006280601007387 */ /* 0x0001e80000100a00 */
[----:B0-----:R-:W4:Y:S04]  /*11b70*/  LDL.LU.64 R6, [R1+0x1bf8] ;  /* 0x001bf80001067983 */ /* 0x001f280000300a00 */
[----:B------:R-:W2:Y:S04]  /*11b80*/  LDL.LU.64 R4, [R1+0x1bf0] ;  /* 0x001bf00001047983 */ /* 0x000ea80000300a00 */
[----:B------:R-:W-:Y:S01]  /*11b90*/  STL.64 [R1+0x1ae0], R8 ;  /* 0x001ae00801007387 */ /* 0x000fe20000100a00 */
[----:B--2---:R-:W-:Y:S03]  /*11ba0*/  HMMA.16816.F32.BF16 R12, R12, R4, R24 ;  /* 0x000000040c0c723c */ /* 0x004fe60000041818 */
[----:B------:R-:W2:Y:S04]  /*11bb0*/  LDL.LU.64 R24, [R1+0x610] ;  /* 0x0006100001187983 */ /* 0x000ea80000300a00 */
[----:B------:R-:W2:Y:S11]  /*11bc0*/  LDL.LU.64 R26, [R1+0x618] ;  /* 0x00061800011a7983 */ /* 0x000eb60000300a00 */
[----:B------:R-:W-:Y:S05]  /*11bd0*/  @!UPT UIADD3 URZ, URZ, URZ, URZ ;  /* 0x0000003f3f3ff290 */ /* 0x000fea000fffe03f */
[----:B------:R0:W-:Y:S04]  /*11be0*/  STL.64 [R1+0x260], R12 ;  /* 0x0002600c01007387 */ /* 0x0001e80000100a00 */
[----:B------:R-:W-:Y:S01]  /*11bf0*/  STL.64 [R1+0x268], R14 ;  /* 0x0002680e01007387 */ /* 0x000fe20000100a00 */
[----:B0-----:R-:W-:Y:S02]  /*11c00*/  IMAD.MOV.U32 R12, RZ, RZ, R3 ;  /* 0x000000ffff0c7224 */ /* 0x001fe400078e0003 */
[----:B------:R-:W-:Y:S01]  /*11c10*/  IMAD.MOV.U32 R13, RZ, RZ, R2 ;  /* 0x000000ffff0d7224 */ /* 0x000fe200078e0002 */
[----:B------:R-:W2:Y:S04]  /*11c20*/  LDL.LU R3, [R1+0x1bec] ;  /* 0x001bec0001037983 */ /* 0x000ea80000300800 */
[----:B------:R-:W2:Y:S04]  /*11c30*/  LDL.LU R2, [R1+0x1be8] ;  /* 0x001be80001027983 */ /* 0x000ea80000300800 */
[----:B------:R0:W-:Y:S02]  /*11c40*/  STL.64 [R1+0x1af0], R12 ;  /* 0x001af00c01007387 */ /* 0x0001e40000100a00 */
[----:B0-----:R-:W-:-:S02]  /*11c50*/  IMAD.MOV.U32 R12, RZ, RZ, R28 ;  /* 0x000000ffff0c7224 */ /* 0x001fc400078e001c */
        /* <DEDUP_REMOVED lines=10> */
[----:B------:R-:W2:Y:S01]  /*11d00*/  LDL.LU R19, [R1+0x1bd4] ;  /* 0x001bd40001137983 */ /* 0x000ea20000300800 */
[----:B------:R-:W-:-:S03]  /*11d10*/  IMAD.MOV.U32 R13, RZ, RZ, R29 ;  /* 0x000000ffff0d7224 */ /* 0x000fc600078e001d */
[----:B------:R-:W2:Y:S04]  /*11d20*/  LDL.LU R29, [R1+0x1bd0] ;  /* 0x001bd000011d7983 */ /* 0x000ea80000300800 */
[----:B------:R0:W-:Y:S02]  /*11d30*/  STL.64 [R1+0x1b38], R12 ;  /* 0x001b380c01007387 */ /* 0x0001e40000100a00 */
[----:B0-----:R-:W-:Y:S02]  /*11d40*/  IMAD.MOV.U32 R12, RZ, RZ, R10 ;  /* 0x000000ffff0c7224 */ /* 0x001fe400078e000a */
[----:B------:R-:W2:Y:S01]  /*11d50*/  LDL.LU R10, [R1+0x1bcc] ;  /* 0x001bcc00010a7983 */ /* 0x000ea20000300800 */
[----:B------:R-:W-:-:S03]  /*11d60*/  IMAD.MOV.U32 R13, RZ, RZ, R11 ;  /* 0x000000ffff0d7224 */ /* 0x000fc600078e000b */
[----:B------:R-:W2:Y:S04]  /*11d70*/  LDL.LU R11, [R1+0x1bc8] ;  /* 0x001bc800010b7983 */ /* 0x000ea80000300800 */
[----:B------:R4:W-:Y:S02]  /*11d80*/  STL.64 [R1+0x1b50], R12 ;  /* 0x001b500c01007387 */ /* 0x0009e40000100a00 */
[----:B----4-:R-:W-:Y:S02]  /*11d90*/  IMAD.MOV.U32 R12, RZ, RZ, R7 ;  /* 0x000000ffff0c7224 */ /* 0x010fe400078e0007 */
[----:B------:R-:W-:-:S05]  /*11da0*/  IMAD.MOV.U32 R13, RZ, RZ, R6 ;  /* 0x000000ffff0d7224 */ /* 0x000fca00078e0006 */
[----:B------:R2:W-:Y:S01]  /*11db0*/  STL.64 [R1+0x1b68], R12 ;  /* 0x001b680c01007387 */ /* 0x0005e20000100a00 */
[----:B---3--:R-:W-:Y:S02]  /*11dc0*/  IMAD.MOV.U32 R7, RZ, RZ, R20 ;  /* 0x000000ffff077224 */ /* 0x008fe400078e0014 */
[----:B------:R-:W-:Y:S01]  /*11dd0*/  IMAD.MOV.U32 R6, RZ, RZ, R21 ;  /* 0x000000ffff067224 */ /* 0x000fe200078e0015 */
[----:B--2---:R-:W-:Y:S11]  /*11de0*/  HMMA.16816.F32.BF16 R12, R16, R20, R24 ;  /* 0x00000014100c723c */ /* 0x004ff60000041818 */
[----:B------:R-:W-:Y:S11]  /*11df0*/  @!UPT UIADD3 URZ, URZ, URZ, URZ ;  /* 0x0000003f3f3ff290 */ /* 0x000ff6000fffe03f */
[----:B------:R-:W-:Y:S01]  /*11e00*/  @!UPT UIADD3 URZ, URZ, URZ, URZ ;  /* 0x0000003f3f3ff290 */ /* 0x000fe2000fffe03f */
[----:B------:R0:W-:Y:S04]  /*11e10*/  STL.64 [R1+0x610], R12 ;  /* 0x0006100c01007387 */ /* 0x0001e80000100a00 */
[----:B------:R-:W-:Y:S01]  /*11e20*/  STL.64 [R1+0x618], R14 ;  /* 0x0006180e01007387 */ /* 0x000fe20000100a00 */
[----:B------:R-:W-:Y:S02]  /*11e30*/  IMAD.MOV.U32 R20, RZ, RZ, R11 ;  /* 0x000000ffff147224 */ /* 0x000fe400078e000b */
        /* <DEDUP_REMOVED lines=14> */
[----:B------:R-:W2:Y:S04]  /*11f20*/  LDL.64 R12, [R1+0xa0] ;  /* 0x0000a000010c7983 */ /* 0x000ea80000100a00 */
        /* <DEDUP_REMOVED lines=53> */
[----:B------:R-:W4:Y:S01]  /*12280*/  LDL.LU.64 R10, [R1+0x558] ;  /* 0x00055800010a7983 */ /* 0x000f220000300a00 */
        /* <DEDUP_REMOVED lines=63> */
[----:B0-----:R-:W2:Y:S04]  /*12680*/  LDL.LU.64 R12, [R1+0x250] ;  /* 0x00025000010c7983 */ /* 0x001ea80000300a00 */
[----:B-1----:R-:W2:Y:S01]  /*12690*/  LDL.LU.64 R14, [R1+0x258] ;  /* 0x00025800010e7983 */ /* 0x002ea20000300a00 */
[C---:B----4-:R-:W-:Y:S03]  /*126a0*/  HMMA.16816.F32.BF16 R24, R16.reuse, R24, R8 ;  /* 0x000000181018723c */ /* 0x050fe60000041808 */
[----:B------:R-:W3:Y:S11]  /*126b0*/  LDL.LU.64 R8, [R1+0x1ae0] ;  /* 0x001ae00001087983 */ /* 0x000ef60000300a00 */
[----:B------:R-:W-:Y:S09]  /*126c0*/  @!UPT UIADD3 URZ, URZ, URZ, URZ ;  /* 0x0000003f3f3ff290 */ /* 0x000ff2000fffe03f */
[----:B------:R-:W-:Y:S04]  /*126d0*/  STL.64 [R1+0x550], R24 ;  /* 0x0005501801007387 */ /* 0x000fe80000100a00 */
[----:B------:R0:W-:Y:S04]  /*126e0*/  STL.64 [R1+0x558], R26 ;  /* 0x0005581a01007387 */ /* 0x0001e80000100a00 */
[----:B0-----:R-:W4:Y:S04]  /*126f0*/  LDL.LU.64 R26, [R1+0x1ad8] ;  /* 0x001ad800011a7983 */ /* 0x001f280000300a00 */
[----:B------:R-:W2:Y:S02]  /*12700*/  LDL.LU.64 R24, [R1+0x1ad0] ;  /* 0x001ad00001187983 */ /* 0x000ea40000300a00 */
[C---:B--2---:R-:W-:Y:S11]  /*12710*/  HMMA.16816.F32.BF16 R20, R16.reuse, R24, R20 ;  /* 0x000000181014723c */ /* 0x044ff60000041814 */
[----:B------:R-:W-:Y:S11]  /*12720*/  @!UPT UIADD3 URZ, URZ, URZ, URZ ;  /* 0x0000003f3f3ff290 */ /* 0x000ff6000fffe03f */
[----:B------:R-:W-:Y:S01]  /*12730*/  @!UPT UIADD3 URZ, URZ, URZ, URZ ;  /* 0x0000003f3f3ff290 */ /* 0x000fe2000fffe03f */
[----:B------:R-:W-:Y:S04]  /*12740*/  STL.64 [R1+0x540], R20 ;  /* 0x0005401401007387 */ /* 0x000fe80000100a00 */
[----:B------:R0:W-:Y:S04]  /*12750*/  STL.64 [R1+0x548], R22 ;  /* 0x0005481601007387 */ /* 0x0001e80000100a00 */
[----:B0-----:R-:W2:Y:S04]  /*12760*/  LDL.LU.64 R22, [R1+0x1ac8] ;  /* 0x001ac80001167983 */ /* 0x001ea80000300a00 */
[----:B------:R-:W2:Y:S04]  /*12770*/  LDL.LU.64 R20, [R1+0x1ac0] ;  /* 0x001ac00001147983 */ /* 0x000ea80000300a00 */
[----:B----4-:R-:W-:Y:S04]  /*12780*/  STL.64 [R1+0x1a00], R26 ;  /* 0x001a001a01007387 */ /* 0x010fe80000100a00 */
[----:B------:R0:W-:Y:S04]  /*12790*/  STL.64 [R1+0x19f8], R24 ;  /* 0x0019f81801007387 */ /* 0x0001e80000100a00 */
[----:B0-----:R-:W4:Y:S04]  /*127a0*/  LDL.LU.64 R24, [R1+0x90] ;  /* 0x0000900001187983 */ /* 0x001f280000300a00 */
[----:B----4-:R0:W-:Y:S04]  /*127b0*/  STL.64 [R1+0x1a80], R24 ;  /* 0x001a801801007387 */ /* 0x0101e80000100a00 */
[----:B0-----:R-:W4:Y:S04]  /*127c0*/  LDL.LU.64 R24, [R1+0x530] ;  /* 0x0005300001187983 */ /* 0x001f280000300a00 */
[----:B------:R-:W4:Y:S04]  /*127d0*/  LDL.LU.64 R26, [R1+0x538] ;  /* 0x00053800011a7983 */ /* 0x000f280000300a00 */
[----:B---3--:R-:W-:Y:S04]  /*127e0*/  STL [R1+0x19e4], R9 ;  /* 0x0019e40901007387 */ /* 0x008fe80000100800 */
[----:B------:R-:W-:Y:S01]  /*127f0*/  STL [R1+0x1a38], R8 ;  /* 0x001a380801007387 */ /* 0x000fe20000100800 */
[C---:B----4-:R-:W-:Y:S11]  /*12800*/  HMMA.16816.F32.BF16 R24, R16.reuse, R8, R24 ;  /* 0x000000081018723c */ /* 0x050ff60000041818 */
[----:B------:R-:W-:Y:S11]  /*12810*/  @!UPT UIADD3 URZ, URZ, URZ, URZ ;  /* 0x0000003f3f3ff290 */ /* 0x000ff6000fffe03f */
[----:B------:R-:W-:Y:S01]  /*12820*/  @!UPT UIADD3 URZ, URZ, URZ, URZ ;  /* 0x0000003f3f3ff290 */ /* 0x000fe2000fffe03f */
[----:B------:R0:W-:Y:S04]  /*12830*/  STL.64 [R1+0x530], R24 ;  /* 0x0005301801007387 */ /* 0x0001e80000100a00 */
[----:B------:R1:W-:Y:S04]  /*12840*/  STL.64 [R1+0x538], R26 ;  /* 0x0005381a01007387 */ /* 0x0003e80000100a00 */
[----:B0-----:R-:W3:Y:S04]  /*12850*/  LDL.LU.64 R24, [R1+0x220] ;  /* 0x0002200001187983 */ /* 0x001ee80000300a00 */
[----:B-1----:R-:W4:Y:S01]  /*12860*/  LDL.LU.64 R26, [R1+0x228] ;  /* 0x00022800011a7983 */ /* 0x002f220000300a00 */
[----:B------:R-:W-:Y:S11]  /*12870*/  HMMA.16816.F32.BF16 R8, R16, R4, R12 ;  /* 0x000000041008723c */ /* 0x000ff6000004180c */
[----:B------:R-:W-:Y:S11]  /*12880*/  @!UPT UIADD3 URZ, URZ, URZ, URZ ;  /* 0x0000003f3f3ff290 */ /* 0x000ff6000fffe03f */
[----:B------:R-:W-:Y:S01]  /*12890*/  @!UPT UIADD3 URZ, URZ, URZ, URZ ;  /* 0x0000003f3f3ff290 */ /* 0x000fe2000fffe03f */
[----:B------:R-:W-:Y:S04]  /*128a0*/  STL.64 [R1+0x250], R8 ;  /* 0x0002500801007387 */ /* 0x000fe80000100a00 */
[----:B------:R-:W-:Y:S04]  /*128b0*/  STL.64 [R1+0x258], R10 ;  /* 0x0002580a01007387 */ /* 0x000fe80000100a00 */
[----:B----4-:R-:W-:Y:S04]  /*128c0*/  STL.64 [R1+0x1a90], R26 ;  /* 0x001a901a01007387 */ /* 0x010fe80000100a00 */
[----:B---3--:R0:W-:Y:S04]  /*128d0*/  STL.64 [R1+0x1a88], R24 ;  /* 0x001a881801007387 */ /* 0x0081e80000100a00 */
[----:B0-----:R-:W3:Y:S04]  /*128e0*/  LDL.LU.64 R24, [R1+0xb0] ;  /* 0x0000b00001187983 */ /* 0x001ee80000300a00 */
[----:B---3--:R-:W-:Y:S04]  /*128f0*/  STL.64 [R1+0x1aa8], R24 ;  /* 0x001aa81801007387 */ /* 0x008fe80000100a00 */
[----:B------:R-:W3:Y:S04]  /*12900*/  LDL.LU.64 R16, [R1+0x210] ;  /* 0x0002100001107983 */ /* 0x000ee80000300a00 */
[----:B------:R-:W4:Y:S04]  /*12910*/  LDL.LU.64 R18, [R1+0x218] ;  /* 0x0002180001127983 */ /* 0x000f280000300a00 */
[----:B----4-:R-:W-:Y:S04]  /*12920*/  STL.64 [R1+0x1aa0], R18 ;  /* 0x001aa01201007387 */ /* 0x010fe80000100a00 */
[----:B---3--:R0:W-:Y:S04]  /*12930*/  STL.64 [R1+0x1a98], R16 ;  /* 0x001a981001007387 */ /* 0x0081e80000100a00 */
[----:B0-----:R-:W3:Y:S04]  /*12940*/  LDL.LU.64 R16, [R1+0x230] ;  /* 0x0002300001107983 */ /* 0x001ee80000300a00 */
[----:B------:R-:W4:Y:S04]  /*12950*/  LDL.LU.64 R18, [R1+0x238] ;  /* 0x0002380001127983 */ /* 0x000f280000300a00 */
[----:B----4-:R-:W-:Y:S04]  /*12960*/  STL.64 [R1+0x1ab8], R18 ;  /* 0x001ab81201007387 */ /* 0x010fe80000100a00 */
[----:B---3--:R0:W-:Y:S04]  /*12970*/  STL.64 [R1+0x1ab0], R16 ;  /* 0x001ab01001007387 */ /* 0x0081e80000100a00 */
[----:B0-----:R-:W2:Y:S04]  /*12980*/  LDL.LU.64 R16, [R1+0x240] ;  /* 0x0002400001107983 */ /* 0x001ea80000300a00 */
[----:B------:R-:W2:Y:S04]  /*12990*/  LDL.LU.64 R18, [R1+0x248] ;  /* 0x0002480001127983 */ /* 0x000ea80000300a00 */
[----:B------:R-:W3:Y:S04]  /*129a0*/  LDL.LU.64 R12, [R1+0x80] ;  /* 0x00008000010c7983 */ /* 0x000ee80000300a00 */
[----:B------:R-:W4:Y:S01]  /*129b0*/  LDL.LU.64 R8, [R1+0x50] ;  /* 0x0000500001087983 */ /* 0x000f220000300a00 */
[----:B------:R-:W-:-:S02]  /*129c0*/  IMAD.MOV.U32 R24, RZ, RZ, R7 ;  /* 0x000000ffff187224 */ /* 0x000fc400078e0007 */
[----:B------:R-:W-:Y:S01]  /*129d0*/  IMAD.MOV.U32 R25, RZ, RZ, R6 ;  /* 0x000000ffff197224 */ /* 0x000fe200078e0006 */
[----:B----4-:R0:W-:Y:S04]  /*129e0*/  STL.64 [R1+0x1a50], R8 ;  /* 0x001a500801007387 */ /* 0x0101e80000100a00 */
[----:B0-----:R-:W4:Y:S02]  /*129f0*/  LDL.LU.64 R8, [R1+0x60] ;  /* 0x0000600001087983 */ /* 0x001f240000300a00 */
[C---:B--2---:R-:W-:Y:S02]  /*12a00*/  HMMA.16816.F32.BF16 R24, R20.reuse, R24, R16 ;  /* 0x000000181418723c */ /* 0x044fe40000041810 */
[----:B----4-:R0:W-:Y:S04]  /*12a10*/  STL.64 [R1+0x1a68], R8 ;  /* 0x001a680801007387 */ /* 0x0101e80000100a00 */
[----:B0-----:R-:W2:Y:S04]  /*12a20*/  LDL.LU.64 R8, [R1+0x70] ;  /* 0x0000700001087983 */ /* 0x001ea80000300a00 */
[----:B------:R-:W-:Y:S04]  /*12a30*/  STL [R1+0x19e0], R4 ;  /* 0x0019e00401007387 */ /* 0x000fe80000100800 */
[----:B------:R-:W-:Y:S04]  /*12a40*/  STL [R1+0x19d4], R5 ;  /* 0x0019d40501007387 */ /* 0x000fe80000100800 */
[----:B------:R-:W4:Y:S04]  /*12a50*/  LDL.LU.64 R18, [R1+0x1ab8] ;  /* 0x001ab80001127983 */ /* 0x000f280000300a00 */
[----:B------:R-:W4:Y:S04]  /*12a60*/  LDL.LU.64 R16, [R1+0x1ab0] ;  /* 0x001ab00001107983 */ /* 0x000f280000300a00 */
[----:B------:R0:W-:Y:S04]  /*12a70*/  STL.64 [R1+0x240], R24 ;  /* 0x0002401801007387 */ /* 0x0001e80000100a00 */
[----:B------:R-:W-:Y:S04]  /*12a80*/  STL.64 [R1+0x248], R26 ;  /* 0x0002481a01007387 */ /* 0x000fe80000100a00 */
[----:B0-----:R-:W4:Y:S02]  /*12a90*/  LDL.LU.64 R24, [R1+0x1aa8] ;  /* 0x001aa80001187983 */ /* 0x001f240000300a00 */
[----:B----4-:R-:W-:Y:S01]  /*12aa0*/  HMMA.16816.F32.BF16 R16, R20, R24, R16 ;  /* 0x000000181410723c */ /* 0x010fe20000041810 */
[----:B------:R-:W-:-:S02]  /*12ab0*/  IMAD.MOV.U32 R29, RZ, RZ, R24 ;  /* 0x000000ffff1d7224 */ /* 0x000fc400078e0018 */
[----:B------:R-:W-:Y:S11]  /*12ac0*/  IMAD.MOV.U32 R28, RZ, RZ, R25 ;  /* 0x000000ffff1c7224 */ /* 0x000ff600078e0019 */
[----:B------:R-:W-:Y:S09]  /*12ad0*/  @!UPT UIADD3 URZ, URZ, URZ, URZ ;  /* 0x0000003f3f3ff290 */ /* 0x000ff2000fffe03f */
[----:B------:R-:W-:Y:S04]  /*12ae0*/  STL.64 [R1+0x230], R16 ;  /* 0x0002301001007387 */ /* 0x000fe80000100a00 */
[----:B------:R0:W-:Y:S04]  /*12af0*/  STL.64 [R1+0x238], R18 ;  /* 0x0002381201007387 */ /* 0x0001e80000100a00 */
[----:B0-----:R-:W4:Y:S04]  /*12b00*/  LDL.LU.64 R18, [R1+0x1aa0] ;  /* 0x001aa00001127983 */ /* 0x001f280000300a00 */
[----:B------:R-:W4:Y:S04]  /*12b10*/  LDL.LU.64 R16, [R1+0x1a98] ;  /* 0x001a980001107983 */ /* 0x000f280000300a00 */
[----:B------:R-:W2:Y:S04]  /*12b20*/  LDL.LU.64 R26, [R1+0x1a90] ;  /* 0x001a9000011a7983 */ /* 0x000ea80000300a00 */
[----:B------:R-:W2:Y:S01]  /*12b30*/  LDL.LU.64 R24, [R1+0x1a88] ;  /* 0x001a880001187983 */ /* 0x000ea20000300a00 */
[----:B------:R-:W-:-:S02]  /*12b40*/  IMAD.MOV.U32 R4, RZ, RZ, R3 ;  /* 0x000000ffff047224 */ /* 0x000fc400078e0003 */
[----:B------:R-:W-:Y:S01]  /*12b50*/  IMAD.MOV.U32 R5, RZ, RZ, R2 ;  /* 0x000000ffff057224 */ /* 0x000fe200078e0002 */
[----:B------:R-:W-:Y:S04]  /*12b60*/  STL [R1+0x19cc], R28 ;  /* 0x0019cc1c01007387 */ /* 0x000fe80000100800 */
[----:B------:R-:W-:Y:S02]  /*12b70*/  STL [R1+0x19c8], R29 ;  /* 0x0019c81d01007387 */ /* 0x000fe40000100800 */
[C---:B--2---:R-:W-:Y:S02]  /*12b80*/  HMMA.16816.F32.BF16 R4, R20.reuse, R4, R24 ;  /* 0x000000041404723c */ /* 0x044fe40000041818 */
[----:B------:R-:W4:Y:S11]  /*12b90*/  LDL.LU.64 R24, [R1+0x1a80] ;  /* 0x001a800001187983 */ /* 0x000f360000300a00 */
[----:B------:R-:W-:Y:S10]  /*12ba0*/  @!UPT UIADD3 URZ, URZ, URZ, URZ ;  /* 0x0000003f3f3ff290 */ /* 0x000ff4000fffe03f */
[----:B------:R-:W-:Y:S04]  /*12bb0*/  STL.64 [R1+0x220], R4 ;  /* 0x0002200401007387 */ /* 0x000fe80000100a00 */
[----:B------:R4:W-:Y:S02]  /*12bc0*/  STL.64 [R1+0x228], R6 ;  /* 0x0002280601007387 */ /* 0x0009e40000100a00 */
[----:B----4-:R-:W-:Y:S11]  /*12bd0*/  HMMA.16816.F32.BF16 R4, R20, R24, R16 ;  /* 0x000000181404723c */ /* 0x010ff60000041810 */
[----:B------:R-:W-:Y:S11]  /*12be0*/  @!UPT UIADD3 URZ, URZ, URZ, URZ ;  /* 0x0000003f3f3ff290 */ /* 0x000ff6000fffe03f */
[----:B------:R-:W-:Y:S01]  /*12bf0*/  @!UPT UIADD3 URZ, URZ, URZ, URZ ;  /* 0x0000003f3f3ff290 */ /* 0x000fe2000fffe03f */
[----:B------:R0:W-:Y:S04]  /*12c00*/  STL.64 [R1+0x210], R4 ;  /* 0x0002100401007387 */ /* 0x0001e80000100a00 */
[----:B------:R1:W-:Y:S04]  /*12c10*/  STL.64 [R1+0x218], R6 ;  /* 0x0002180601007387 */ /* 0x0003e80000100a00 */
[----:B0-----:R-:W3:Y:S04]  /*12c20*/  LDL.LU.64 R4, [R1+0x200] ;  /* 0x0002000001047983 */ /* 0x001ee80000300a00 */
[----:B-1----:R-:W3:Y:S04]  /*12c30*/  LDL.LU.64 R6, [R1+0x208] ;  /* 0x0002080001067983 */ /* 0x002ee80000300a00 */
[----:B------:R-:W2:Y:S01]  /*12c40*/  LDL.LU.64 R16, [R1+0x30] ;  /* 0x0000300001107983 */ /* 0x000ea20000300a00 */
[----:B------:R-:W-:-:S02]  /*12c50*/  IMAD.MOV.U32 R3, RZ, RZ, R24 ;  /* 0x000000ffff037224 */ /* 0x000fc400078e0018 */
[----:B------:R-:W-:Y:S01]  /*12c60*/  IMAD.MOV.U32 R2, RZ, RZ, R25 ;  /* 0x000000ffff027224 */ /* 0x000fe200078e0019 */
[----:B--2---:R-:W-:Y:S04]  /*12c70*/  STL.64 [R1+0x1a40], R16 ;  /* 0x001a401001007387 */ /* 0x004fe80000100a00 */
[----:B------:R-:W2:Y:S04]  /*12c80*/  LDL.LU.64 R24, [R1] ;  /* 0x0000000001187983 */ /* 0x000ea80000300a00 */
[----:B--2---:R0:W-:Y:S04]  /*12c90*/  STL.64 [R1+0x1a18], R24 ;  /* 0x001a181801007387 */ /* 0x0041e80000100a00 */
[----:B0-----:R-:W2:Y:S04]  /*12ca0*/  LDL.LU.64 R24, [R1+0x10] ;  /* 0x0000100001187983 */ /* 0x001ea80000300a00 */
[----:B--2---:R0:W-:Y:S04]  /*12cb0*/  STL.64 [R1+0x1a20], R24 ;  /* 0x001a201801007387 */ /* 0x0041e80000100a00 */
[----:B0-----:R-:W2:Y:S04]  /*12cc0*/  LDL.LU.64 R24, [R1+0x20] ;  /* 0x0000200001187983 */ /* 0x001ea80000300a00 */
[----:B--2---:R0:W-:Y:S04]  /*12cd0*/  STL.64 [R1+0x1a48], R24 ;  /* 0x001a481801007387 */ /* 0x0041e80000100a00 */
[----:B0-----:R-:W2:Y:S04]  /*12ce0*/  LDL.LU.64 R24, [R1+0x1d0] ;  /* 0x0001d00001187983 */ /* 0x001ea80000300a00 */
[----:B------:R-:W4:Y:S04]  /*12cf0*/  LDL.LU.64 R26, [R1+0x1d8] ;  /* 0x0001d800011a7983 */ /* 0x000f280000300a00 */
[----:B----4-:R-:W-:Y:S04]  /*12d00*/  STL.64 [R1+0x1a60], R26 ;  /* 0x001a601a01007387 */ /* 0x010fe80000100a00 */
[----:B--2---:R0:W-:Y:S04]  /*12d10*/  STL.64 [R1+0x1a58], R24 ;  /* 0x001a581801007387 */ /* 0x0041e80000100a00 */
[----:B0-----:R-:W2:Y:S04]  /*12d20*/  LDL.LU.64 R24, [R1+0x1e0] ;  /* 0x0001e00001187983 */ /* 0x001ea80000300a00 */
[----:B------:R-:W4:Y:S01]  /*12d30*/  LDL.LU.64 R26, [R1+0x1e8] ;  /* 0x0001e800011a7983 */ /* 0x000f220000300a00 */
[----:B---3--:R-:W-:Y:S03]  /*12d40*/  HMMA.16816.F32.BF16 R16, R20, R12, R4 ;  /* 0x0000000c1410723c */ /* 0x008fe60000041804 */
[----:B----4-:R-:W-:Y:S04]  /*12d50*/  STL.64 [R1+0x1a78], R26 ;  /* 0x001a781a01007387 */ /* 0x010fe80000100a00 */
[----:B--2---:R0:W-:Y:S04]  /*12d60*/  STL.64 [R1+0x1a70], R24 ;  /* 0x001a701801007387 */ /* 0x0041e80000100a00 */
[----:B0-----:R-:W2:Y:S04]  /*12d70*/  LDL.LU.64 R24, [R1+0x1f0] ;  /* 0x0001f00001187983 */ /* 0x001ea80000300a00 */
[----:B------:R-:W2:Y:S04]  /*12d80*/  LDL.LU.64 R26, [R1+0x1f8] ;  /* 0x0001f800011a7983 */ /* 0x000ea80000300a00 */
[----:B------:R-:W-:Y:S04]  /*12d90*/  STL [R1+0x19d0], R3 ;  /* 0x0019d00301007387 */ /* 0x000fe80000100800 */
[----:B------:R0:W-:Y:S04]  /*12da0*/  STL.64 [R1+0x200], R16 ;  /* 0x0002001001007387 */ /* 0x0001e80000100a00 */
[----:B------:R1:W-:Y:S01]  /*12db0*/  STL.64 [R1+0x208], R18 ;  /* 0x0002081201007387 */ /* 0x0003e20000100a00 */
[----:B------:R-:W-:-:S02]  /*12dc0*/  IMAD.MOV.U32 R7, RZ, RZ, R12 ;  /* 0x000000ffff077224 */ /* 0x000fc400078e000c */
[----:B------:R-:W-:Y:S01]  /*12dd0*/  IMAD.MOV.U32 R15, RZ, RZ, R13 ;  /* 0x000000ffff0f7224 */ /* 0x000fe200078e000d */
[----:B0-----:R-:W3:Y:S04]  /*12de0*/  LDL.LU.64 R16, [R1+0x1c0] ;  /* 0x0001c00001107983 */ /* 0x001ee80000300a00 */
[----:B-1----:R-:W3:Y:S01]  /*12df0*/  LDL.LU.64 R18, [R1+0x1c8] ;  /* 0x0001c80001127983 */ /* 0x002ee20000300a00 */
[----:B------:R-:W-:Y:S02]  /*12e00*/  IMAD.MOV.U32 R12, RZ, RZ, R8 ;  /* 0x000000ffff0c7224 */ /* 0x000fe400078e0008 */
[----:B------:R-:W-:Y:S01]  /*12e10*/  IMAD.MOV.U32 R13, RZ, RZ, R9 ;  /* 0x000000ffff0d7224 */ /* 0x000fe200078e0009 */
[C---:B--2---:R-:W-:Y:S11]  /*12e20*/  HMMA.16816.F32.BF16 R24, R20.reuse, R8, R24 ;  /* 0x000000081418723c */ /* 0x044ff60000041818 */
[----:B------:R-:W-:Y:S11]  /*12e30*/  @!UPT UIADD3 URZ, URZ, URZ, URZ ;  /* 0x0000003f3f3ff290 */ /* 0x000ff6000fffe03f */
[----:B------:R-:W-:Y:S01]  /*12e40*/  @!UPT UIADD3 URZ, URZ, URZ, URZ ;  /* 0x0000003f3f3ff290 */ /* 0x000fe2000fffe03f */
[----:B------:R-:W-:Y:S04]  /*12e50*/  STL.64 [R1+0x1f0], R24 ;  /* 0x0001f01801007387 */ /* 0x000fe80000100a00 */
[----:B------:R0:W-:Y:S04]  /*12e60*/  STL.64 [R1+0x1f8], R26 ;  /* 0x0001f81a01007387 */ /* 0x0001e80000100a00 */
[----:B0-----:R-:W2:Y:S04]  /*12e70*/  LDL.LU.64 R26, [R1+0x1a78] ;  /* 0x001a7800011a7983 */ /* 0x001ea80000300a00 */
[----:B------:R-:W2:Y:S04]  /*12e80*/  LDL.LU.64 R24, [R1+0x1a70] ;  /* 0x001a700001187983 */ /* 0x000ea80000300a00 */
[----:B------:R-:W2:Y:S02]  /*12e90*/  LDL.LU.64 R8, [R1+0x1a68] ;  /* 0x001a680001087983 */ /* 0x000ea40000300a00 */
        /* <DEDUP_REMOVED lines=17> */
[----:B------:R-:W4:Y:S04]  /*12fb0*/  LDL.LU.64 R10, [R1+0x1b8] ;  /* 0x0001b800010a7983 */ /* 0x000f280000300a00 */
[----:B------:R-:W-:Y:S04]  /*12fc0*/  STL.64 [R1+0x19f0], R14 ;  /* 0x0019f00e01007387 */ /* 0x000fe80000100a00 */
[----:B------:R0:W-:Y:S04]  /*12fd0*/  STL.64 [R1+0x19e8], R12 ;  /* 0x0019e80c01007387 */ /* 0x0001e80000100a00 */
[----:B0-----:R-:W3:Y:S02]  /*12fe0*/  LDL.LU.64 R12, [R1+0x40] ;  /* 0x00004000010c7983 */ /* 0x001ee40000300a00 */
[----:B---3--:R-:W-:Y:S01]  /*12ff0*/  HMMA.16816.F32.BF16 R16, R20, R12, R16 ;  /* 0x0000000c1410723c */ /* 0x008fe20000041810 */
[----:B------:R-:W-:-:S02]  /*13000*/  IMAD.MOV.U32 R5, RZ, RZ, R12 ;  /* 0x000000ffff057224 */ /* 0x000fc400078e000c */
[----:B------:R-:W-:Y:S11]  /*13010*/  IMAD.MOV.U32 R3, RZ, RZ, R13 ;  /* 0x000000ffff037224 */ /* 0x000ff600078e000d */
[----:B------:R-:W-:Y:S09]  /*13020*/  @!UPT UIADD3 URZ, URZ, URZ, URZ ;  /* 0x0000003f3f3ff290 */ /* 0x000ff2000fffe03f */
[----:B------:R0:W-:Y:S01]  /*13030*/  STL.64 [R1+0x1c0], R16 ;  /* 0x0001c01001007387 */ /* 0x0001e20000100a00 */
[----:B------:R-:W-:Y:S03]  /*13040*/  STL.64 [R1+0x1c8], R18 ;  /* 0x0001c81201007387 */ /* 0x000fe60000100a00 */
[----:B0-----:R-:W4:Y:S01]  /*13050*/  LDL.LU.64 R16, [R1+0x1a40] ;  /* 0x001a400001107983 */ /* 0x001f220000300a00 */
[----:B------:R-:W-:Y:S02]  /*13060*/  STL.64 [R1+0x1a30], R6 ;  /* 0x001a300601007387 */ /* 0x000fe40000100a00 */
[----:B------:R0:W-:Y:S02]  /*13070*/  STL [R1+0x1a28], R5 ;  /* 0x001a280501007387 */ /* 0x0001e40000100800 */
[----:B0-----:R-:W2:Y:S01]  /*13080*/  LDL.LU.64 R4, [R1+0x1a0] ;  /* 0x0001a00001047983 */ /* 0x001ea20000300a00 */
[----:B------:R-:W2:Y:S02]  /*13090*/  LDL.LU.64 R6, [R1+0x1a8] ;  /* 0x0001a80001067983 */ /* 0x000ea40000300a00 */
[----:B------:R-:W3:Y:S02]  /*130a0*/  LDL.LU.64 R12, [R1+0x170] ;  /* 0x00017000010c7983 */ /* 0x000ee40000300a00 */
[----:B------:R-:W2:Y:S01]  /*130b0*/  LDL.LU.64 R14, [R1+0x178] ;  /* 0x00017800010e7983 */ /* 0x000ea20000300a00 */
[C---:B----4-:R-:W-:Y:S01]  /*130c0*/  HMMA.16816.F32.BF16 R8, R20.reuse, R16, R8 ;  /* 0x000000101408723c */ /* 0x050fe20000041808 */
[----:B--2---:R-:W-:Y:S01]  /*130d0*/  STL.64 [R1+0x1a10], R14 ;  /* 0x001a100e01007387 */ /* 0x004fe20000100a00 */
[----:B---3--:R0:W-:Y:S03]  /*130e0*/  STL.64 [R1+0x1a08], R12 ;  /* 0x001a080c01007387 */ /* 0x0081e60000100a00 */
[----:B0-----:R-:W2:Y:S01]  /*130f0*/  LDL.LU.64 R12, [R1+0x180] ;  /* 0x00018000010c7983 */ /* 0x001ea20000300a00 */
[----:B------:R-:W2:Y:S11]  /*13100*/  LDL.LU.64 R14, [R1+0x188] ;  /* 0x00018800010e7983 */ /* 0x000eb60000300a00 */
[----:B------:R-:W-:Y:S06]  /*13110*/  @!UPT UIADD3 URZ, URZ, URZ, URZ ;  /* 0x0000003f3f3ff290 */ /* 0x000fec000fffe03f */
[----:B------:R0:W-:Y:S02]  /*13120*/  STL.64 [R1+0x1b0], R8 ;  /* 0x0001b00801007387 */ /* 0x0001e40000100a00 */
[----:B------:R1:W-:Y:S01]  /*13130*/  STL.64 [R1+0x1b8], R10 ;  /* 0x0001b80a01007387 */ /* 0x0003e20000100a00 */
[----:B------:R-:W-:Y:S01]  /*13140*/  HMMA.16816.F32.BF16 R4, R20, R24, R4 ;  /* 0x000000181404723c */ /* 0x000fe20000041804 */
[----:B0-----:R-:W3:Y:S01]  /*13150*/  LDL.LU R8, [R1+0x1a38] ;  /* 0x001a380001087983 */ /* 0x001ee20000300800 */
[----:B-1----:R-:W-:Y:S02]  /*13160*/  IMAD.MOV.U32 R11, RZ, RZ, R16 ;  /* 0x000000ffff0b7224 */ /* 0x002fe400078e0010 */
[----:B------:R-:W-:Y:S02]  /*13170*/  IMAD.MOV.U32 R10, RZ, RZ, R17 ;  /* 0x000000ffff0a7224 */ /* 0x000fe400078e0011 */
[----:B------:R-:W0:Y:S01]  /*13180*/  LDSM.16.MT88.4 R16, [R0+0x4000] ;  /* 0x004000000010783b */ /* 0x000e220000004200 */
[----:B------:R-:W-:-:S03]  /*13190*/  IMAD.MOV.U32 R9, RZ, RZ, R24 ;  /* 0x000000ffff097224 */ /* 0x000fc600078e0018 */
[----:B0-----:R-:W-:Y:S01]  /*131a0*/  STL.64 [R1+0x18c8], R18 ;  /* 0x0018c81201007387 */ /* 0x001fe20000100a00 */
[----:B------:R0:W-:Y:S03]  /*131b0*/  STL.64 [R1+0x18c0], R16 ;  /* 0x0018c01001007387 */ /* 0x0001e60000100a00 */
[----:B0-----:R-:W4:Y:S01]  /*131c0*/  LDL.LU.64 R16, [R1+0x190] ;  /* 0x0001900001107983 */ /* 0x001f220000300a00 */
[----:B------:R-:W4:Y:S08]  /*131d0*/  LDL.LU.64 R18, [R1+0x198] ;  /* 0x0001980001127983 */ /* 0x000f300000300a00 */
[----:B------:R0:W-:Y:S02]  /*131e0*/  STL.64 [R1+0x1a0], R4 ;  /* 0x0001a00401007387 */ /* 0x0001e40000100a00 */
[----:B------:R1:W-:Y:S02]  /*131f0*/  STL.64 [R1+0x1a8], R6 ;  /* 0x0001a80601007387 */ /* 0x0003e40000100a00 */
[----:B0-----:R-:W-:Y:S01]  /*13200*/  IMAD.MOV.U32 R4, RZ, RZ, R25 ;  /* 0x000000ffff047224 */ /* 0x001fe200078e0019 */
[----:B-1----:R-:W2:Y:S01]  /*13210*/  LDL.LU.64 R6, [R1+0x1a30] ;  /* 0x001a300001067983 */ /* 0x002ea20000300a00 */
[----:B------:R-:W2:Y:S02]  /*13220*/  LDL.LU R5, [R1+0x1a28] ;  /* 0x001a280001057983 */ /* 0x000ea40000300800 */
[----:B------:R-:W4:Y:S02]  /*13230*/  LDL.LU.64 R24, [R1+0x1a20] ;  /* 0x001a200001187983 */ /* 0x000f240000300a00 */
[C---:B----4-:R-:W-:Y:S11]  /*13240*/  HMMA.16816.F32.BF16 R16, R20.reuse, R24, R16 ;  /* 0x000000181410723c */ /* 0x050ff60000041810 */
[----:B------:R-:W-:Y:S11]  /*13250*/  @!UPT UIADD3 URZ, URZ, URZ, URZ ;  /* 0x0000003f3f3ff290 */ /* 0x000ff6000fffe03f */
[----:B------:R-:W-:Y:S01]  /*13260*/  @!UPT UIADD3 URZ, URZ, URZ, URZ ;  /* 0x0000003f3f3ff290 */ /* 0x000fe2000fffe03f */
[----:B------:R0:W-:Y:S01]  /*13270*/  STL.64 [R1+0x190], R16 ;  /* 0x0001901001007387 */ /* 0x0001e20000100a00 */
[----:B------:R1:W-:Y:S02]  /*13280*/  STL.64 [R1+0x198], R18 ;  /* 0x0001981201007387 */ /* 0x0003e40000100a00 */
[----:B0-----:R-:W-:Y:S02]  /*13290*/  IMAD.MOV.U32 R17, RZ, RZ, R24 ;  /* 0x000000ffff117224 */ /* 0x001fe400078e0018 */
[----:B------:R-:W-:Y:S02]  /*132a0*/  IMAD.MOV.U32 R16, RZ, RZ, R25 ;  /* 0x000000ffff107224 */ /* 0x000fe400078e0019 */
[----:B------:R-:W2:Y:S02]  /*132b0*/  LDL.LU.64 R24, [R1+0x1a18] ;  /* 0x001a180001187983 */ /* 0x000ea40000300a00 */
[----:B--2---:R-:W-:Y:S01]  /*132c0*/  HMMA.16816.F32.BF16 R12, R20, R24, R12 ;  /* 0x00000018140c723c */ /* 0x004fe2000004180c */
[----:B-1----:R-:W-:-:S02]  /*132d0*/  IMAD.MOV.U32 R19, RZ, RZ, R24 ;  /* 0x000000ffff137224 */ /* 0x002fc400078e0018 */
[----:B------:R-:W-:Y:S11]  /*132e0*/  IMAD.MOV.U32 R18, RZ, RZ, R25 ;  /* 0x000000ffff127224 */ /* 0x000ff600078e0019 */
[----:B------:R-:W-:Y:S09]  /*132f0*/  @!UPT UIADD3 URZ, URZ, URZ, URZ ;  /* 0x0000003f3f3ff290 */ /* 0x000ff2000fffe03f */
[----:B------:R-:W-:Y:S01]  /*13300*/  STL.64 [R1+0x180], R12 ;  /* 0x0001800c01007387 */ /* 0x000fe20000100a00 */
[----:B------:R0:W-:Y:S03]  /*13310*/  STL.64 [R1+0x188], R14 ;  /* 0x0001880e01007387 */ /* 0x0001e60000100a00 */
[----:B0-----:R-:W2:Y:S01]  /*13320*/  LDL.LU.64 R14, [R1+0x1a10] ;  /* 0x001a1000010e7983 */ /* 0x001ea20000300a00 */
[----:B------:R-:W2:Y:S02]  /*13330*/  LDL.LU.64 R12, [R1+0x1a08] ;  /* 0x001a0800010c7983 */ /* 0x000ea40000300a00 */
[----:B------:R-:W4:Y:S02]  /*13340*/  LDL.LU.64 R26, [R1+0x1a00] ;  /* 0x001a0000011a7983 */ /* 0x000f240000300a00 */
[----:B------:R-:W2:Y:S02]  /*13350*/  LDL.LU.64 R24, [R1+0x19f8] ;  /* 0x0019f80001187983 */ /* 0x000ea40000300a00 */
[----:B--2---:R-:W-:Y:S11]  /*13360*/  HMMA.16816.F32.BF16 R12, R20, R24, R12 ;  /* 0x00000018140c723c */ /* 0x004ff6000004180c */
[----:B------:R-:W-:Y:S11]  /*13370*/  @!UPT UIADD3 URZ, URZ, URZ, URZ ;  /* 0x0000003f3f3ff290 */ /* 0x000ff6000fffe03f */
[----:B------:R-:W-:Y:S01]  /*13380*/  @!UPT UIADD3 URZ, URZ, URZ, URZ ;  /* 0x0000003f3f3ff290 */ /* 0x000fe2000fffe03f */
[----:B------:R-:W-:Y:S01]  /*13390*/  STL.64 [R1+0x170], R12 ;  /* 0x0001700c01007387 */ /* 0x000fe20000100a00 */
[----:B------:R0:W-:Y:S03]  /*133a0*/  STL.64 [R1+0x178], R14 ;  /* 0x0001780e01007387 */ /* 0x0001e60000100a00 */
[----:B0-----:R-:W2:Y:S01]  /*133b0*/  LDL.LU.64 R14, [R1+0x19f0] ;  /* 0x0019f000010e7983 */ /* 0x001ea20000300a00 */
[----:B------:R-:W2:Y:S02]  /*133c0*/  LDL.LU.64 R12, [R1+0x19e8] ;  /* 0x0019e800010c7983 */ /* 0x000ea40000300a00 */
[----:B----4-:R-:W-:Y:S02]  /*133d0*/  STL.64 [R1+0x18d8], R26 ;  /* 0x0018d81a01007387 */ /* 0x010fe40000100a00 */
[----:B------:R0:W-:Y:S02]  /*133e0*/  STL.64 [R1+0x18d0], R24 ;  /* 0x0018d01801007387 */ /* 0x0001e40000100a00 */
[----:B0-----:R-:W-:-:S02]  /*133f0*/  IMAD.MOV.U32 R24, RZ, RZ, R19 ;  /* 0x000000ffff187224 */ /* 0x001fc400078e0013 */
[----:B------:R-:W-:-:S05]  /*13400*/  IMAD.MOV.U32 R25, RZ, RZ, R18 ;  /* 0x000000ffff197224 */ /* 0x000fca00078e0012 */
[----:B------:R0:W-:Y:S02]  /*13410*/  STL.64 [R1+0x18f0], R24 ;  /* 0x0018f01801007387 */ /* 0x0001e40000100a00 */
[----:B0-----:R-:W-:Y:S02]  /*13420*/  IMAD.MOV.U32 R24, RZ, RZ, R17 ;  /* 0x000000ffff187224 */ /* 0x001fe400078e0011 */
[----:B------:R-:W-:Y:S02]  /*13430*/  IMAD.MOV.U32 R25, RZ, RZ, R16 ;  /* 0x000000ffff197224 */ /* 0x000fe400078e0010 */
[----:B------:R-:W4:Y:S01]  /*13440*/  LDL.LU.64 R16, [R1+0x150] ;  /* 0x0001500001107983 */ /* 0x000f220000300a00 */
[----:B------:R-:W4:Y:S02]  /*13450*/  LDL.LU.64 R18, [R1+0x158] ;  /* 0x0001580001127983 */ /* 0x000f240000300a00 */
[----:B------:R0:W-:Y:S02]  /*13460*/  STL.64 [R1+0x1908], R24 ;  /* 0x0019081801007387 */ /* 0x0001e40000100a00 */
[----:B0-----:R-:W-:-:S02]  /*13470*/  IMAD.MOV.U32 R24, RZ, RZ, R9 ;  /* 0x000000ffff187224 */ /* 0x001fc400078e0009 */
[----:B------:R-:W-:Y:S01]  /*13480*/  IMAD.MOV.U32 R25, RZ, RZ, R4 ;  /* 0x000000ffff197224 */ /* 0x000fe200078e0004 */
[----:B------:R-:W3:Y:S01]  /*13490*/  LDL.LU R9, [R1+0x19e4] ;  /* 0x0019e40001097983 */ /* 0x000ee20000300800 */
[----:B------:R-:W4:Y:S03]  /*134a0*/  LDL.LU R4, [R1+0x19e0] ;  /* 0x0019e00001047983 */ /* 0x000f260000300800 */
[----:B------:R0:W-:Y:S02]  /*134b0*/  STL.64 [R1+0x1920], R24 ;  /* 0x0019201801007387 */ /* 0x0001e40000100a00 */
[----:B0-----:R-:W-:Y:S02]  /*134c0*/  IMAD.MOV.U32 R24, RZ, RZ, R11 ;  /* 0x000000ffff187224 */ /* 0x001fe400078e000b */
[----:B------:R-:W-:Y:S01]  /*134d0*/  IMAD.MOV.U32 R25, RZ, RZ, R10 ;  /* 0x000000ffff197224 */ /* 0x000fe200078e000a */
[----:B------:R-:W2:Y:S01]  /*134e0*/  LDL.LU R11, [R1+0x19dc] ;  /* 0x0019dc00010b7983 */ /* 0x000ea20000300800 */
[----:B------:R-:W2:Y:S03]  /*134f0*/  LDL.LU R10, [R1+0x19d8] ;  /* 0x0019d800010a7983 */ /* 0x000ea60000300800 */
[----:B------:R0:W-:Y:S04]  /*13500*/  STL.64 [R1+0x1938], R24 ;  /* 0x0019381801007387 */ /* 0x0001e80000100a00 */
[----:B0-----:R-:W3:Y:S01]  /*13510*/  LDL.LU.64 R24, [R1+0x160] ;  /* 0x0001600001187983 */ /* 0x001ee20000300a00 */
[----:B------:R-:W3:Y:S02]  /*13520*/  LDL.LU.64 R26, [R1+0x168] ;  /* 0x00016800011a7983 */ /* 0x000ee40000300a00 */
[----:B---3--:R-:W-:Y:S11]  /*13530*/  HMMA.16816.F32.BF16 R24, R20, R8, R24 ;  /* 0x000000081418723c */ /* 0x008ff60000041818 */
[----:B------:R-:W-:Y:S11]  /*13540*/  @!UPT UIADD3 URZ, URZ, URZ, URZ ;  /* 0x0000003f3f3ff290 */ /* 0x000ff6000fffe03f */
[----:B------:R-:W-:Y:S01]  /*13550*/  @!UPT UIADD3 URZ, URZ, URZ, URZ ;  /* 0x0000003f3f3ff290 */ /* 0x000fe2000fffe03f */
[----:B------:R0:W-:Y:S01]  /*13560*/  STL.64 [R1+0x160], R24 ;  /* 0x0001601801007387 */ /* 0x0001e20000100a00 */
[----:B------:R-:W-:Y:S02]  /*13570*/  STL.64 [R1+0x168], R26 ;  /* 0x0001681a01007387 */ /* 0x000fe40000100a00 */
[----:B0-----:R-:W-:Y:S02]  /*13580*/  IMAD.MOV.U32 R24, RZ, RZ, R5 ;  /* 0x000000ffff187224 */ /* 0x001fe400078e0005 */
[----:B------:R-:W4:Y:S01]  /*13590*/  LDL.LU R5, [R1+0x19d4] ;  /* 0x0019d40001057983 */ /* 0x000f220000300800 */
[----:B------:R-:W-:Y:S02]  /*135a0*/  IMAD.MOV.U32 R25, RZ, RZ, R3 ;  /* 0x000000ffff197224 */ /* 0x000fe400078e0003 */
[----:B------:R-:W3:Y:S03]  /*135b0*/  LDL.LU R3, [R1+0x19d0] ;  /* 0x0019d00001037983 */ /* 0x000ee60000300800 */
[----:B------:R-:W-:Y:S01]  /*135c0*/  STL.64 [R1+0x1950], R24 ;  /* 0x0019501801007387 */ /* 0x000fe20000100a00 */
[----:B--2---:R-:W-:Y:S02]  /*135d0*/  STL.64 [R1+0x18e8], R10 ;  /* 0x0018e80a01007387 */ /* 0x004fe40000100a00 */
[----:B------:R0:W-:Y:S02]  /*135e0*/  STL.64 [R1+0x18e0], R8 ;  /* 0x0018e00801007387 */ /* 0x0001e40000100a00 */
[----:B0-----:R-:W2:Y:S01]  /*135f0*/  LDL.LU R8, [R1+0xa0] ;  /* 0x0000a00001087983 */ /* 0x001ea20000300800 */
[----:B------:R-:W2:Y:S02]  /*13600*/  LDL.LU R9, [R1+0xa4] ;  /* 0x0000a40001097983 */ /* 0x000ea40000300800 */
[----:B------:R-:W-:-:S02]  /*13610*/  IMAD.MOV.U32 R24, RZ, RZ, R14 ;  /* 0x000000ffff187224 */ /* 0x000fc400078e000e */
[----:B------:R-:W-:Y:S01]  /*13620*/  IMAD.MOV.U32 R25, RZ, RZ, R6 ;  /* 0x000000ffff197224 */ /* 0x000fe200078e0006 */
[----:B----4-:R-:W-:Y:S01]  /*13630*/  HMMA.16816.F32.BF16 R16, R20, R4, R16 ;  /* 0x000000041410723c */ /* 0x010fe20000041810 */
[----:B--2---:R0:W-:Y:S04]  /*13640*/  STL.64 [R1+0x19a8], R8 ;  /* 0x0019a80801007387 */ /* 0x0041e80000100a00 */
[----:B0-----:R-:W2:Y:S01]  /*13650*/  LDL.LU.64 R8, [R1+0x140] ;  /* 0x0001400001087983 */ /* 0x001ea20000300a00 */
[----:B------:R-:W2:Y:S11]  /*13660*/  LDL.LU.64 R10, [R1+0x148] ;  /* 0x00014800010a7983 */ /* 0x000eb60000300a00 */
[----:B------:R-:W-:Y:S06]  /*13670*/  @!UPT UIADD3 URZ, URZ, URZ, URZ ;  /* 0x0000003f3f3ff290 */ /* 0x000fec000fffe03f */
[----:B------:R0:W-:Y:S02]  /*13680*/  STL.64 [R1+0x150], R16 ;  /* 0x0001501001007387 */ /* 0x0001e40000100a00 */
[----:B------:R-:W-:Y:S02]  /*13690*/  STL.64 [R1+0x158], R18 ;  /* 0x0001581201007387 */ /* 0x000fe40000100a00 */
[----:B0-----:R-:W-:Y:S02]  /*136a0*/  IMAD.MOV.U32 R16, RZ, RZ, R28 ;  /* 0x000000ffff107224 */ /* 0x001fe400078e001c */
[----:B------:R-:W-:Y:S01]  /*136b0*/  IMAD.MOV.U32 R17, RZ, RZ, R29 ;  /* 0x000000ffff117224 */ /* 0x000fe200078e001d */
[----:B------:R-:W4:Y:S01]  /*136c0*/  LDL.LU R28, [R1+0x19cc] ;  /* 0x0019cc00011c7983 */ /* 0x000f220000300800 */
[----:B------:R-:W2:Y:S02]  /*136d0*/  LDL.LU R29, [R1+0x19c8] ;  /* 0x0019c800011d7983 */ /* 0x000ea40000300800 */
[----:B------:R-:W2:Y:S02]  /*136e0*/  LDL.LU.64 R20, [R1+0x120] ;  /* 0x0001200001147983 */ /* 0x000ea40000300a00 */
[----:B------:R-:W2:Y:S01]  /*136f0*/  LDL.LU.64 R22, [R1+0x128] ;  /* 0x0001280001167983 */ /* 0x000ea20000300a00 */
[----:B------:R0:W-:Y:S02]  /*13700*/  STL.64 [R1+0x1968], R16 ;  /* 0x0019681001007387 */ /* 0x0001e40000100a00 */
[----:B0-----:R-:W-:-:S02]  /*13710*/  IMAD.MOV.U32 R16, RZ, RZ, R12 ;  /* 0x000000ffff107224 */ /* 0x001fc400078e000c */
[----:B------:R-:W-:Y:S01]  /*13720*/  IMAD.MOV.U32 R17, RZ, RZ, R13 ;  /* 0x000000ffff117224 */ /* 0x000fe200078e000d */
[----:B------:R-:W2:Y:S01]  /*13730*/  LDL.LU R12, [R1+0x19c4] ;  /* 0x0019c400010c7983 */ /* 0x000ea20000300800 */
[----:B------:R-:W2:Y:S03]  /*13740*/  LDL.LU R13, [R1+0x19c0] ;  /* 0x0019c000010d7983 */ /* 0x000ea60000300800 */
[----:B------:R0:W-:Y:S01]  /*13750*/  STL.64 [R1+0x1978], R16 ;  /* 0x0019781001007387 */ /* 0x0001e20000100a00 */
[----:B------:R-:W2:Y:S02]  /*13760*/  LDL.LU R14, [R1+0x19bc] ;  /* 0x0019bc00010e7983 */ /* 0x000ea40000300800 */
[----:B------:R-:W2:Y:S02]  /*13770*/  LDL.LU R6, [R1+0x19b8] ;  /* 0x0019b80001067983 */ /* 0x000ea40000300800 */
[----:B0-----:R-:W-:-:S02]  /*13780*/  IMAD.MOV.U32 R16, RZ, RZ, R7 ;  /* 0x000000ffff107224 */ /* 0x001fc400078e0007 */
[----:B------:R-:W2:Y:S01]  /*13790*/  LDL.LU R7, [R1+0x19b4] ;  /* 0x0019b40001077983 */ /* 0x000ea20000300800 */
[----:B------:R-:W-:Y:S02]  /*137a0*/  IMAD.MOV.U32 R17, RZ, RZ, R15 ;  /* 0x000000ffff117224 */ /* 0x000fe400078e000f */
[----:B------:R-:W3:Y:S03]  /*137b0*/  LDL.LU R15, [R1+0x19b0] ;  /* 0x0019b000010f7983 */ /* 0x000ee60000300800 */
[----:B------:R0:W-:Y:S04]  /*137c0*/  STL.64 [R1+0x1990], R16 ;  /* 0x0019901001007387 */ /* 0x0001e80000100a00 */
[----:B0-----:R-:W3:Y:S01]  /*137d0*/  LDL.LU R16, [R1+0xc0] ;  /* 0x0000c00001107983 */ /* 0x001ee20000300800 */
[----:B------:R-:W3:Y:S02]  /*137e0*/  LDL.LU R17, [R1+0xc4] ;  /* 0x0000c40001117983 */ /* 0x000ee40000300800 */
[----:B------:R-:W-:Y:S01]  /*137f0*/  STL.64 [R1+0x1970], R24 ;  /* 0x0019701801007387 */ /* 0x000fe20000100a00 */
[----:B--2---:R-:W-:Y:S01]  /*13800*/  STL.64 [R1+0x1900], R6 ;  /* 0x0019000601007387 */ /* 0x004fe20000100a00 */
[----:B------:R0:W-:Y:S03]  /*13810*/  STL.64 [R1+0x18f8], R4 ;  /* 0x0018f80401007387 */ /* 0x0001e60000100a00 */
[----:B0-----:R-:W2:Y:S01]  /*13820*/  LDL.LU.64 R4, [R1+0x130] ;  /* 0x0001300001047983 */ /* 0x001ea20000300a00 */
[----:B------:R-:W2:Y:S02]  /*13830*/  LDL.LU.64 R6, [R1+0x138] ;  /* 0x0001380001067983 */ /* 0x000ea40000300a00 */
[----:B------:R-:W-:-:S02]  /*13840*/  IMAD.MOV.U32 R24, RZ, RZ, R29 ;  /* 0x000000ffff187224 */ /* 0x000fc400078e001d */
[----:B----4-:R-:W-:Y:S01]  /*13850*/  IMAD.MOV.U32 R25, RZ, RZ, R28 ;  /* 0x000000ffff197224 */ /* 0x010fe200078e001c */
[C---:B---3--:R-:W-:Y:S01]  /*13860*/  HMMA.16816.F32.BF16 R16, R12.reuse, R16, R8 ;  /* 0x000000100c10723c */ /* 0x048fe20000041808 */
[----:B------:R-:W3:Y:S11]  /*13870*/  LDL.LU.64 R8, [R1+0x19a8] ;  /* 0x0019a80001087983 */ /* 0x000ef60000300a00 */
[----:B------:R-:W-:Y:S11]  /*13880*/  @!UPT UIADD3 URZ, URZ, URZ, URZ ;  /* 0x0000003f3f3ff290 */ /* 0x000ff6000fffe03f */
[----:B------:R-:W-:Y:S01]  /*13890*/  STL.64 [R1+0x140], R16 ;  /* 0x0001401001007387 */ /* 0x000fe20000100a00 */
[----:B------:R-:W-:Y:S01]  /*138a0*/  STL.64 [R1+0x148], R18 ;  /* 0x0001481201007387 */ /* 0x000fe20000100a00 */
[C---:B--2---:R-:W-:Y:S11]  /*138b0*/  HMMA.16816.F32.BF16 R24, R12.reuse, R24, R4 ;  /* 0x000000180c18723c */ /* 0x044ff60000041804 */
[----:B------:R-:W-:Y:S11]  /*138c0*/  @!UPT UIADD3 URZ, URZ, URZ, URZ ;  /* 0x0000003f3f3ff290 */ /* 0x000ff6000fffe03f */
[----:B------:R-:W-:Y:S01]  /*138d0*/  @!UPT UIADD3 URZ, URZ, URZ, URZ ;  /* 0x0000003f3f3ff290 */ /* 0x000fe2000fffe03f */
[----:B------:R0:W-:Y:S01]  /*138e0*/  STL.64 [R1+0x130], R24 ;  /* 0x0001301801007387 */ /* 0x0001e20000100a00 */
[----:B------:R1:W-:Y:S03]  /*138f0*/  STL.64 [R1+0x138], R26 ;  /* 0x0001381a01007387 */ /* 0x0003e60000100a00 */
[----:B0-----:R-:W2:Y:S01]  /*13900*/  LDL.LU.64 R24, [R1+0xe0] ;  /* 0x0000e00001187983 */ /* 0x001ea20000300a00 */
[----:B-1----:R-:W4:Y:S01]  /*13910*/  LDL.LU.64 R26, [R1+0xe8] ;  /* 0x0000e800011a7983 */ /* 0x002f220000300a00 */
[----:B---3--:R-:W-:Y:S11]  /*13920*/  HMMA.16816.F32.BF16 R4, R12, R8, R20 ;  /* 0x000000080c04723c */ /* 0x008ff60000041814 */
[----:B------:R-:W-:Y:S11]  /*13930*/  @!UPT UIADD3 URZ, URZ, URZ, URZ ;  /* 0x0000003f3f3ff290 */ /* 0x000ff6000fffe03f */
[----:B------:R-:W-:Y:S01]  /*13940*/  @!UPT UIADD3 URZ, URZ, URZ, URZ ;  /* 0x0000003f3f3ff290 */ /* 0x000fe2000fffe03f */
[----:B------:R-:W-:Y:S01]  /*13950*/  STL.64 [R1+0x120], R4 ;  /* 0x0001200401007387 */ /* 0x000fe20000100a00 */
[----:B------:R-:W-:Y:S03]  /*13960*/  STL.64 [R1+0x128], R6 ;  /* 0x0001280601007387 */ /* 0x000fe60000100a00 */
[----:B----4-:R-:W-:Y:S01]  /*13970*/  STL.64 [R1+0x1988], R26 ;  /* 0x0019881a01007387 */ /* 0x010fe20000100a00 */
[----:B--2---:R0:W-:Y:S03]  /*13980*/  STL.64 [R1+0x1980], R24 ;  /* 0x0019801801007387 */ /* 0x0041e60000100a00 */
[----:B0-----:R-:W2:Y:S01]  /*13990*/  LDL.LU.64 R24, [R1+0xf0] ;  /* 0x0000f00001187983 */ /* 0x001ea20000300a00 */
[----:B------:R-:W3:Y:S03]  /*139a0*/  LDL.LU.64 R26, [R1+0xf8] ;  /* 0x0000f800011a7983 */ /* 0x000ee60000300a00 */
[----:B---3--:R-:W-:Y:S01]  /*139b0*/  STL.64 [R1+0x19a0], R26 ;  /* 0x0019a01a01007387 */ /* 0x008fe20000100a00 */
[----:B--2---:R0:W-:Y:S03]  /*139c0*/  STL.64 [R1+0x1998], R24 ;  /* 0x0019981801007387 */ /* 0x0041e60000100a00 */
[----:B0-----:R-:W2:Y:S01]  /*139d0*/  LDL.LU.64 R24, [R1+0x100] ;  /* 0x0001000001187983 */ /* 0x001ea20000300a00 */
[----:B------:R-:W2:Y:S02]  /*139e0*/  LDL.LU.64 R26, [R1+0x108] ;  /* 0x00010800011a7983 */ /* 0x000ea40000300a00 */
[----:B------:R-:W3:Y:S02]  /*139f0*/  LDL.LU.64 R20, [R1+0x520] ;  /* 0x0005200001147983 */ /* 0x000ee40000300a00 */
[----:B------:R-:W3:Y:S01]  /*13a00*/  LDL.LU.64 R22, [R1+0x528] ;  /* 0x0005280001167983 */ /* 0x000ee20000300a00 */
[----:B------:R-:W4:Y:S01]  /*13a10*/  LDL.LU.64 R4, [R1+0x8b0] ;  /* 0x0008b00001047983 */ /* 0x000f220000300a00 */
[----:B------:R-:W2:Y:S03]  /*13a20*/  LDL.LU.64 R6, [R1+0x8b8] ;  /* 0x0008b80001067983 */ /* 0x000ea60000300a00 */
[----:B--2---:R-:W-:Y:S01]  /*13a30*/  STL.64 [R1+0x1918], R6 ;  /* 0x0019180601007387 */ /* 0x004fe20000100a00 */
[----:B----4-:R0:W-:Y:S03]  /*13a40*/  STL.64 [R1+0x1910], R4 ;  /* 0x0019100401007387 */ /* 0x0101e60000100a00 */
[----:B0-----:R-:W2:Y:S01]  /*13a50*/  LDL.LU.64 R4, [R1+0x8a0] ;  /* 0x0008a00001047983 */ /* 0x001ea20000300a00 */
[----:B------:R-:W4:Y:S03]  /*13a60*/  LDL.LU.64 R6, [R1+0x8a8] ;  /* 0x0008a80001067983 */ /* 0x000f260000300a00 */
[----:B----4-:R-:W-:Y:S01]  /*13a70*/  STL.64 [R1+0x1930], R6 ;  /* 0x0019300601007387 */ /* 0x010fe20000100a00 */
[----:B--2---:R0:W-:Y:S03]  /*13a80*/  STL.64 [R1+0x1928], R4 ;  /* 0x0019280401007387 */ /* 0x0041e60000100a00 */
[----:B0-----:R-:W2:Y:S01]  /*13a90*/  LDL.LU.64 R4, [R1+0x880] ;  /* 0x0008800001047983 */ /* 0x001ea20000300a00 */
[----:B------:R-:W4:Y:S02]  /*13aa0*/  LDL.LU.64 R6, [R1+0x888] ;  /* 0x0008880001067983 */ /* 0x000f240000300a00 */
[----:B------:R-:W-:-:S02]  /*13ab0*/  IMAD.MOV.U32 R16, RZ, RZ, R3 ;  /* 0x000000ffff107224 */ /* 0x000fc400078e0003 */
[----:B------:R-:W-:-:S07]  /*13ac0*/  IMAD.MOV.U32 R17, RZ, RZ, R2 ;  /* 0x000000ffff117224 */ /* 0x000fce00078e0002 */
[C---:B------:R-:W-:Y:S01]  /*13ad0*/  HMMA.16816.F32.BF16 R16, R12.reuse, R16, R24 ;  /* 0x000000100c10723c */ /* 0x040fe20000041818 */
[----:B----4-:R-:W-:Y:S01]  /*13ae0*/  STL.64 [R1+0x1948], R6 ;  /* 0x0019480601007387 */ /* 0x010fe20000100a00 */
[----:B--2---:R0:W-:Y:S03]  /*13af0*/  STL.64 [R1+0x1940], R4 ;  /* 0x0019400401007387 */ /* 0x0041e60000100a00 */
[----:B0-----:R-:W2:Y:S01]  /*13b00*/  LDL.LU.64 R4, [R1+0x870] ;  /* 0x0008700001047983 */ /* 0x001ea20000300a00 */
[----:B------:R-:W4:Y:S03]  /*13b10*/  LDL.LU.64 R6, [R1+0x878] ;  /* 0x0008780001067983 */ /* 0x000f260000300a00 */
[----:B----4-:R-:W-:Y:S01]  /*13b20*/  STL.64 [R1+0x1960], R6 ;  /* 0x0019600601007387 */ /* 0x010fe20000100a00 */
[----:B--2---:R0:W-:Y:S03]  /*13b30*/  STL.64 [R1+0x1958], R4 ;  /* 0x0019580401007387 */ /* 0x0041e60000100a00 */
[----:B0-----:R-:W2:Y:S01]  /*13b40*/  LDL.LU.64 R4, [R1+0x860] ;  /* 0x0008600001047983 */ /* 0x001ea20000300a00 */
[----:B------:R-:W2:Y:S02]  /*13b50*/  LDL.LU.64 R6, [R1+0x868] ;  /* 0x0008680001067983 */ /* 0x000ea40000300a00 */
[----:B------:R-:W4:Y:S02]  /*13b60*/  LDL.LU.64 R8, [R1+0x8c0] ;  /* 0x0008c00001087983 */ /* 0x000f240000300a00 */
[----:B------:R-:W4:Y:S01]  /*13b70*/  LDL.LU.64 R10, [R1+0x8c8] ;  /* 0x0008c800010a7983 */ /* 0x000f220000300a00 */
[----:B------:R-:W2:Y:S01]  /*13b80*/  LDL.LU.64 R26, [R1+0x19a0] ;  /* 0x0019a000011a7983 */ /* 0x000ea20000300a00 */
[----:B------:R-:W2:Y:S03]  /*13b90*/  LDL.LU.64 R24, [R1+0x1998] ;  /* 0x0019980001187983 */ /* 0x000ea60000300a00 */
[----:B------:R0:W-:Y:S02]  /*13ba0*/  STL.64 [R1+0x100], R16 ;  /* 0x0001001001007387 */ /* 0x0001e40000100a00 */
[----:B------:R2:W-:Y:S01]  /*13bb0*/  STL.64 [R1+0x108], R18 ;  /* 0x0001081201007387 */ /* 0x0005e20000100a00 */
[----:B0-----:R-:W2:Y:S02]  /*13bc0*/  LDL.LU.64 R16, [R1+0x1990] ;  /* 0x0019900001107983 */ /* 0x001ea40000300a00 */
[C---:B--2---:R-:W-:Y:S02]  /*13bd0*/  HMMA.16816.F32.BF16 R16, R12.reuse, R16, R24 ;  /* 0x000000100c10723c */ /* 0x044fe40000041818 */
[----:B------:R-:W2:Y:S01]  /*13be0*/  LDL.LU.64 R26, [R1+0x1988] ;  /* 0x00198800011a7983 */ /* 0x000ea20000300a00 */
[----:B------:R-:W2:Y:S11]  /*13bf0*/  LDL.LU.64 R24, [R1+0x1980] ;  /* 0x0019800001187983 */ /* 0x000eb60000300a00 */
[----:B------:R-:W-:Y:S09]  /*13c00*/  @!UPT UIADD3 URZ, URZ, URZ, URZ ;  /* 0x0000003f3f3ff290 */ /* 0x000ff2000fffe03f */
[----:B------:R0:W-:Y:S01]  /*13c10*/  STL.64 [R1+0xf0], R16 ;  /* 0x0000f01001007387 */ /* 0x0001e20000100a00 */
[----:B------:R2:W-:Y:S03]  /*13c20*/  STL.64 [R1+0xf8], R18 ;  /* 0x0000f81201007387 */ /* 0x0005e60000100a00 */
[----:B0-----:R-:W2:Y:S02]  /*13c30*/  LDL.LU.64 R16, [R1+0x1978] ;  /* 0x0019780001107983 */ /* 0x001ea40000300a00 */
[C---:B--2---:R-:W-:Y:S02]  /*13c40*/  HMMA.16816.F32.BF16 R16, R12.reuse, R16, R24 ;  /* 0x000000100c10723c */ /* 0x044fe40000041818 */
[----:B------:R-:W2:Y:S11]  /*13c50*/  LDL.LU.64 R24, [R1+0x1970] ;  /* 0x0019700001187983 */ /* 0x000eb60000300a00 */
[----:B------:R-:W-:Y:S10]  /*13c60*/  @!UPT UIADD3 URZ, URZ, URZ, URZ ;  /* 0x0000003f3f3ff290 */ /* 0x000ff4000fffe03f */
[----:B------:R0:W-:Y:S01]  /*13c70*/  STL.64 [R1+0xe0], R16 ;  /* 0x0000e01001007387 */ /* 0x0001e20000100a00 */
[----:B------:R3:W-:Y:S03]  /*13c80*/  STL.64 [R1+0xe8], R18 ;  /* 0x0000e81201007387 */ /* 0x0007e60000100a00 */
[----:B0-----:R-:W3:Y:S01]  /*13c90*/  LDL.LU.64 R16, [R1+0x1968] ;  /* 0x0019680001107983 */ /* 0x001ee20000300a00 */
[C---:B--2---:R-:W-:Y:S08]  /*13ca0*/  HMMA.16816.F32.BF16 R24, R12.reuse, R24, R4 ;  /* 0x000000180c18723c */ /* 0x044ff00000041804 */
[C---:B---3--:R-:W-:Y:S01]  /*13cb0*/  HMMA.16816.F32.BF16 R16, R12.reuse, R16, R20 ;  /* 0x000000100c10723c */ /* 0x048fe20000041814 */
[----:B------:R-:W0:Y:S11]  /*13cc0*/  LDSM.16.MT88.4 R20, [R0+0x4080] ;  /* 0x004080000014783b */ /* 0x000e360000004200 */
[----:B------:R-:W-:Y:S11]  /*13cd0*/  @!UPT UIADD3 URZ, URZ, URZ, URZ ;  /* 0x0000003f3f3ff290 */ /* 0x000ff6000fffe03f */
[----:B------:R1:W-:Y:S01]  /*13ce0*/  STL.64 [R1+0x520], R16 ;  /* 0x0005201001007387 */ /* 0x0003e20000100a00 */
[----:B------:R2:W-:Y:S03]  /*13cf0*/  STL.64 [R1+0x528], R18 ;  /* 0x0005281201007387 */ /* 0x0005e60000100a00 */
[----:B-1----:R-:W3:Y:S01]  /*13d00*/  LDL.LU.64 R16, [R1+0x110] ;  /* 0x0001100001107983 */ /* 0x002ee20000300a00 */
[----:B--2---:R-:W3:Y:S03]  /*13d10*/  LDL.LU.64 R18, [R1+0x118] ;  /* 0x0001180001127983 */ /* 0x004ee60000300a00 */
[----:B0-----:R-:W-:Y:S01]  /*13d20*/  STL.64 [R1+0x17c0], R22 ;  /* 0x0017c01601007387 */ /* 0x001fe20000100a00 */
[----:B------:R0:W-:Y:S03]  /*13d30*/  STL.64 [R1+0x17b8], R20 ;  /* 0x0017b81401007387 */ /* 0x0001e60000100a00 */
[----:B0-----:R-:W2:Y:S01]  /*13d40*/  LDL.LU.64 R20, [R1+0x8d0] ;  /* 0x0008d00001147983 */ /* 0x001ea20000300a00 */
[----:B------:R-:W2:Y:S02]  /*13d50*/  LDL.LU.64 R22, [R1+0x8d8] ;  /* 0x0008d80001167983 */ /* 0x000ea40000300a00 */
[----:B------:R-:W2:Y:S02]  /*13d60*/  LDL.LU.64 R6, [R1+0x1960] ;  /* 0x0019600001067983 */ /* 0x000ea40000300a00 */
[----:B------:R-:W2:Y:S01]  /*13d70*/  LDL.LU.64 R4, [R1+0x1958] ;  /* 0x0019580001047983 */ /* 0x000ea20000300a00 */
[----:B------:R0:W-:Y:S01]  /*13d80*/  STL.64 [R1+0x860], R24 ;  /* 0x0008601801007387 */ /* 0x0001e20000100a00 */
[----:B------:R2:W-:Y:S03]  /*13d90*/  STL.64 [R1+0x868], R26 ;  /* 0x0008681a01007387 */ /* 0x0005e60000100a00 */
        /* <DEDUP_REMOVED lines=28> */
[----:B0-----:R-:W4:Y:S02]  /*13f60*/  LDL.LU.64 R24, [R1+0x18f0] ;  /* 0x0018f00001187983 */ /* 0x001f240000300a00 */
[C---:B----4-:R-:W-:Y:S02]  /*13f70*/  HMMA.16816.F32.BF16 R24, R12.reuse, R24, R8 ;  /* 0x000000180c18723c */ /* 0x050fe40000041808 */
[----:B------:R-:W4:Y:S01]  /*13f80*/  LDL.LU.64 R10, [R1+0x18e8] ;  /* 0x0018e800010a7983 */ /* 0x000f220000300a00 */
[----:B------:R-:W3:Y:S11]  /*13f90*/  LDL.LU.64 R8, [R1+0x18e0] ;  /* 0x0018e00001087983 */ /* 0x000ef60000300a00 */
[----:B------:R-:W-:Y:S09]  /*13fa0*/  @!UPT UIADD3 URZ, URZ, URZ, URZ ;  /* 0x0000003f3f3ff290 */ /* 0x000ff2000fffe03f */
[----:B------:R-:W-:Y:S01]  /*13fb0*/  STL.64 [R1+0x8c0], R24 ;  /* 0x0008c01801007387 */ /* 0x000fe20000100a00 */
[----:B------:R0:W-:Y:S03]  /*13fc0*/  STL.64 [R1+0x8c8], R26 ;  /* 0x0008c81a01007387 */ /* 0x0001e60000100a00 */
[----:B0-----:R-:W2:Y:S01]  /*13fd0*/  LDL.LU.64 R26, [R1+0x18d8] ;  /* 0x0018d800011a7983 */ /* 0x001ea20000300a00 */
[----:B------:R-:W2:Y:S01]  /*13fe0*/  LDL.LU.64 R24, [R1+0x18d0] ;  /* 0x0018d00001187983 */ /* 0x000ea20000300a00 */
[C---:B---3--:R-:W-:Y:S08]  /*13ff0*/  HMMA.16816.F32.BF16 R16, R12.reuse, R8, R16 ;  /* 0x000000080c10723c */ /* 0x048ff00000041810 */
[----:B--2---:R-:W-:Y:S11]  /*14000*/  HMMA.16816.F32.BF16 R20, R12, R24, R20 ;  /* 0x000000180c14723c */ /* 0x004ff60000041814 */
[----:B------:R-:W-:Y:S11]  /*14010*/  @!UPT UIADD3 URZ, URZ, URZ, URZ ;  /* 0x0000003f3f3ff290 */ /* 0x000ff6000fffe03f */
[----:B------:R-:W-:Y:S02]  /*14020*/  @!UPT UIADD3 URZ, URZ, URZ, URZ ;  /* 0x0000003f3f3ff290 */ /* 0x000fe4000fffe03f */
[----:B------:R-:W-:Y:S02]  /*14030*/  IMAD.MOV.U32 R25, RZ, RZ, R23 ;  /* 0x000000ffff197224 */ /* 0x000fe400078e0017 */
[----:B------:R-:W-:Y:S02]  /*14040*/  IMAD.MOV.U32 R29, RZ, RZ, R22 ;  /* 0x000000ffff1d7224 */ /* 0x000fe400078e0016 */
[----:B------:R-:W-:Y:S02]  /*14050*/  IMAD.MOV.U32 R0, RZ, RZ, R21 ;  /* 0x000000ffff007224 */ /* 0x000fe400078e0015 */
[----:B------:R-:W-:Y:S01]  /*14060*/  IMAD.MOV.U32 R3, RZ, RZ, R20 ;  /* 0x000000ffff037224 */ /* 0x000fe200078e0014 */
[----:B------:R-:W-:Y:S01]  /*14070*/  STL [R1+0xff4], R25 ;  /* 0x000ff41901007387 */ /* 0x000fe20000100800 */
[----:B------:R-:W-:Y:S02]  /*14080*/  STL [R1+0xff0], R29 ;  /* 0x000ff01d01007387 */ /* 0x000fe40000100800 */
[----:B------:R-:W-:Y:S02]  /*14090*/  STL [R1+0xfec], R0 ;  /* 0x000fec0001007387 */ /* 0x000fe40000100800 */
[----:B------:R-:W-:Y:S01]  /*140a0*/  STL [R1+0xfe8], R3 ;  /* 0x000fe80301007387 */ /* 0x000fe20000100800 */
[----:B------:R-:W-:Y:S01]  /*140b0*/  STL.64 [R1+0x110], R16 ;  /* 0x0001101001007387 */ /* 0x000fe20000100a00 */
[----:B----4-:R0:W-:Y:S02]  /*140c0*/  STL.64 [R1+0x1860], R10 ;  /* 0x0018600a01007387 */ /* 0x0101e40000100a00 */
[----:B------:R-:W2:Y:S02]  /*140d0*/  LDL.LU R8, [R1+0x4d0] ;  /* 0x0004d00001087983 */ /* 0x000ea40000300800 */
[----:B------:R-:W2:Y:S01]  /*140e0*/  LDL.LU R9, [R1+0x4d4] ;  /* 0x0004d40001097983 */ /* 0x000ea20000300800 */
[----:B0-----:R-:W3:Y:S01]  /*140f0*/  LDL.LU R10, [R1+0x4d8] ;  /* 0x0004d800010a7983 */ /* 0x001ee20000300800 */
[----:B------:R-:W3:Y:S02]  /*14100*/  LDL.LU R11, [R1+0x4dc] ;  /* 0x0004dc00010b7983 */ /* 0x000ee40000300800 */
[----:B------:R-:W-:-:S02]  /*14110*/  IMAD.MOV.U32 R28, RZ, RZ, R18 ;  /* 0x000000ffff1c7224 */ /* 0x000fc400078e0012 */
[----:B------:R-:W-:Y:S01]  /*14120*/  IMAD.MOV.U32 R2, RZ, RZ, R19 ;  /* 0x000000ffff027224 */ /* 0x000fe200078e0013 */
[----:B------:R-:W4:Y:S01]  /*14130*/  LDL.LU.64 R16, [R1+0xd0] ;  /* 0x0000d00001107983 */ /* 0x000f220000300a00 */
[----:B------:R-:W4:Y:S03]  /*14140*/  LDL.LU.64 R18, [R1+0xd8] ;  /* 0x0000d80001127983 */ /* 0x000f260000300a00 */
[----:B---3--:R0:W-:Y:S01]  /*14150*/  STL.64 [R1+0x1870], R10 ;  /* 0x0018700a01007387 */ /* 0x0081e20000100a00 */
[----:B--2---:R-:W-:Y:S03]  /*14160*/  STL.64 [R1+0x1868], R8 ;  /* 0x0018680801007387 */ /* 0x004fe60000100a00 */
[----:B0-----:R-:W2:Y:S04]  /*14170*/  LDL.64 R10, [R1+0x98] ;  /* 0x00009800010a7983 */ /* 0x001ea80000100a00 */
[----:B--2---:R0:W-:Y:S04]  /*14180*/  STL.64 [R1+0x1880], R10 ;  /* 0x0018800a01007387 */ /* 0x0041e80000100a00 */
[----:B0-----:R-:W2:Y:S04]  /*14190*/  LDL.64 R10, [R1+0xa8] ;  /* 0x0000a800010a7983 */ /* 0x001ea80000100a00 */
[----:B--2---:R0:W-:Y:S04]  /*141a0*/  STL.64 [R1+0x1888], R10 ;  /* 0x0018880a01007387 */ /* 0x0041e80000100a00 */
[----:B0-----:R-:W2:Y:S04]  /*141b0*/  LDL.64 R10, [R1+0xb8] ;  /* 0x0000b800010a7983 */ /* 0x001ea80000100a00 */
[----:B--2---:R0:W-:Y:S01]  /*141c0*/  STL.64 [R1+0x18a0], R10 ;  /* 0x0018a00a01007387 */ /* 0x0041e20000100a00 */
[----:B------:R-:W2:Y:S03]  /*141d0*/  LDL.64 R22, [R1+0x78] ;  /* 0x0000780001167983 */ /* 0x000ea60000100a00 */
[----:B0-----:R-:W3:Y:S04]  /*141e0*/  LDL R10, [R1+0xc8] ;  /* 0x0000c800010a7983 */ /* 0x001ee80000100800 */
[----:B------:R-:W3:Y:S04]  /*141f0*/  LDL R11, [R1+0xcc] ;  /* 0x0000cc00010b7983 */ /* 0x000ee80000100800 */
[----:B--2---:R0:W-:Y:S01]  /*14200*/  STL.64 [R1+0x1878], R22 ;  /* 0x0018781601007387 */ /* 0x0041e20000100a00 */
[----:B------:R-:W2:Y:S02]  /*14210*/  LDL.LU R20, [R1+0x4e0] ;  /* 0x0004e00001147983 */ /* 0x000ea40000300800 */
[----:B------:R-:W2:Y:S01]  /*14220*/  LDL.LU R21, [R1+0x4e4] ;  /* 0x0004e40001157983 */ /* 0x000ea20000300800 */
[----:B0-----:R-:W2:Y:S01]  /*14230*/  LDL.LU R22, [R1+0x4e8] ;  /* 0x0004e80001167983 */ /* 0x001ea20000300800 */
[----:B------:R-:W2:Y:S03]  /*14240*/  LDL.LU R23, [R1+0x4ec] ;  /* 0x0004ec0001177983 */ /* 0x000ea60000300800 */
[----:B--2---:R-:W-:Y:S01]  /*14250*/  STL.64 [R1+0x1898], R22 ;  /* 0x0018981601007387 */ /* 0x004fe20000100a00 */
[----:B------:R0:W-:Y:S03]  /*14260*/  STL.64 [R1+0x1890], R20 ;  /* 0x0018901401007387 */ /* 0x0001e60000100a00 */
[----:B0-----:R-:W2:Y:S01]  /*14270*/  LDL.LU R20, [R1+0x500] ;  /* 0x0005000001147983 */ /* 0x001ea20000300800 */
[----:B------:R-:W2:Y:S02]  /*14280*/  LDL.LU R21, [R1+0x504] ;  /* 0x0005040001157983 */ /* 0x000ea40000300800 */
[----:B------:R-:W2:Y:S02]  /*14290*/  LDL.LU R22, [R1+0x508] ;  /* 0x0005080001167983 */ /* 0x000ea40000300800 */
[----:B------:R-:W2:Y:S01]  /*142a0*/  LDL.LU R23, [R1+0x50c] ;  /* 0x00050c0001177983 */ /* 0x000ea20000300800 */
[----:B----4-:R-:W-:Y:S01]  /*142b0*/  HMMA.16816.F32.BF16 R12, R12, R4, R16 ;  /* 0x000000040c0c723c */ /* 0x010fe20000041810 */
[----:B--2---:R-:W-:Y:S01]  /*142c0*/  STL.64 [R1+0x18b0], R22 ;  /* 0x0018b01601007387 */ /* 0x004fe20000100a00 */
[----:B------:R0:W-:Y:S03]  /*142d0*/  STL.64 [R1+0x18a8], R20 ;  /* 0x0018a81401007387 */ /* 0x0001e60000100a00 */
[----:B0-----:R-:W3:Y:S01]  /*142e0*/  LDL.LU R20, [R1+0x510] ;  /* 0x0005100001147983 */ /* 0x001ee20000300800 */
[----:B------:R-:W3:Y:S02]  /*142f0*/  LDL.LU R21, [R1+0x514] ;  /* 0x0005140001157983 */ /* 0x000ee40000300800 */
[----:B------:R-:W3:Y:S02]  /*14300*/  LDL.LU R22, [R1+0x518] ;  /* 0x0005180001167983 */ /* 0x000ee40000300800 */
[----:B------:R-:W3:Y:S01]  /*14310*/  LDL.LU R23, [R1+0x51c] ;  /* 0x00051c0001177983 */ /* 0x000ee20000300800 */
[----:B------:R-:W-:Y:S01]  /*14320*/  STL [R1+0x1054], R2 ;  /* 0x0010540201007387 */ /* 0x000fe20000100800 */
[----:B------:R-:W-:Y:S02]  /*14330*/  STL [R1+0x1050], R28 ;  /* 0x0010501c01007387 */ /* 0x000fe40000100800 */
[----:B------:R-:W3:Y:S02]  /*14340*/  LDL.LU.64 R18, [R1+0x18c8] ;  /* 0x0018c80001127983 */ /* 0x000ee40000300a00 */
[----:B------:R-:W3:Y:S08]  /*14350*/  LDL.LU.64 R16, [R1+0x18c0] ;  /* 0x0018c00001107983 */ /* 0x000ef00000300a00 */
[----:B------:R-:W-:-:S02]  /*14360*/  IMAD.MOV.U32 R25, RZ, RZ, R12 ;  /* 0x000000ffff197224 */ /* 0x000fc400078e000c */
[----:B------:R-:W-:Y:S02]  /*14370*/  IMAD.MOV.U32 R29, RZ, RZ, R13 ;  /* 0x000000ffff1d7224 */ /* 0x000fe400078e000d */
[----:B------:R-:W-:Y:S01]  /*14380*/  IMAD.MOV.U32 R0, RZ, RZ, R14 ;  /* 0x000000ffff007224 */ /* 0x000fe200078e000e */
[----:B------:R-:W2:Y:S01]  /*14390*/  LDL.LU R12, [R1+0x4c0] ;  /* 0x0004c000010c7983 */ /* 0x000ea20000300800 */
[----:B------:R-:W-:Y:S02]  /*143a0*/  IMAD.MOV.U32 R3, RZ, RZ, R15 ;  /* 0x000000ffff037224 */ /* 0x000fe400078e000f */
[----:B------:R-:W2:Y:S02]  /*143b0*/  LDL.LU R13, [R1+0x4c4] ;  /* 0x0004c400010d7983 */ /* 0x000ea40000300800 */
[----:B------:R-:W-:Y:S02]  /*143c0*/  IMAD.MOV.U32 R14, RZ, RZ, R26 ;  /* 0x000000ffff0e7224 */ /* 0x000fe400078e001a */
[----:B------:R-:W-:Y:S01]  /*143d0*/  IMAD.MOV.U32 R15, RZ, RZ, R27 ;  /* 0x000000ffff0f7224 */ /* 0x000fe200078e001b */
[----:B------:R-:W4:Y:S01]  /*143e0*/  LDL.LU R26, [R1+0x18bc] ;  /* 0x0018bc00011a7983 */ /* 0x000f220000300800 */
[----:B------:R-:W4:Y:S02]  /*143f0*/  LDL.LU R27, [R1+0x18b8] ;  /* 0x0018b800011b7983 */ /* 0x000f240000300800 */
[----:B------:R0:W-:Y:S02]  /*14400*/  STL.64 [R1+0x17e8], R6 ;  /* 0x0017e80601007387 */ /* 0x0001e40000100a00 */
[----:B0-----:R-:W2:Y:S01]  /*14410*/  LDL.64 R6, [R1+0x88] ;  /* 0x0000880001067983 */ /* 0x001ea20000100a00 */
[----:B------:R-:W-:Y:S02]  /*14420*/  STL [R1+0x1064], R3 ;  /* 0x0010640301007387 */ /* 0x000fe40000100800 */
[----:B------:R-:W-:Y:S02]  /*14430*/  STL [R1+0x1060], R0 ;  /* 0x0010600001007387 */ /* 0x000fe40000100800 */
[----:B------:R-:W-:Y:S01]  /*14440*/  STL [R1+0x105c], R29 ;  /* 0x00105c1d01007387 */ /* 0x000fe20000100800 */
[----:B------:R-:W-:Y:S01]  /*14450*/  STL [R1+0x1058], R25 ;  /* 0x0010581901007387 */ /* 0x000fe20000100800 */
[C---:B---3--:R-:W-:Y:S03]  /*14460*/  HMMA.16816.F32.BF16 R8, R16.reuse, R10, R20 ;  /* 0x0000000a1008723c */ /* 0x048fe60000041814 */
[----:B------:R-:W3:Y:S01]  /*14470*/  LDL.LU.64 R22, [R1+0x18b0] ;  /* 0x0018b00001167983 */ /* 0x000ee20000300a00 */
[----:B------:R-:W3:Y:S11]  /*14480*/  LDL.LU.64 R20, [R1+0x18a8] ;  /* 0x0018a80001147983 */ /* 0x000ef60000300a00 */
[----:B------:R-:W-:Y:S08]  /*14490*/  @!UPT UIADD3 URZ, URZ, URZ, URZ ;  /* 0x0000003f3f3ff290 */ /* 0x000ff0000fffe03f */
[----:B------:R-:W-:Y:S01]  /*144a0*/  STL.64 [R1+0x510], R8 ;  /* 0x0005100801007387 */ /* 0x000fe20000100a00 */
[----:B------:R0:W-:Y:S03]  /*144b0*/  STL.64 [R1+0x518], R10 ;  /* 0x0005180a01007387 */ /* 0x0001e60000100a00 */
[----:B0-----:R-:W3:Y:S02]  /*144c0*/  LDL.LU.64 R10, [R1+0x18a0] ;  /* 0x0018a000010a7983 */ /* 0x001ee40000300a00 */
[C---:B---3--:R-:W-:Y:S01]  /*144d0*/  HMMA.16816.F32.BF16 R20, R16.reuse, R10, R20 ;  /* 0x0000000a1014723c */ /* 0x048fe20000041814 */
[----:B------:R-:W-:Y:S02]  /*144e0*/  IMAD.MOV.U32 R25, RZ, RZ, R10 ;  /* 0x000000ffff197224 */ /* 0x000fe400078e000a */
[----:B------:R-:W-:Y:S11]  /*144f0*/  IMAD.MOV.U32 R24, RZ, RZ, R11 ;  /* 0x000000ffff187224 */ /* 0x000ff600078e000b */
[----:B------:R-:W-:Y:S09]  /*14500*/  @!UPT UIADD3 URZ, URZ, URZ, URZ ;  /* 0x0000003f3f3ff290 */ /* 0x000ff2000fffe03f */
[----:B------:R-:W-:Y:S01]  /*14510*/  STL.64 [R1+0x500], R20 ;  /* 0x0005001401007387 */ /* 0x000fe20000100a00 */
[----:B------:R0:W-:Y:S03]  /*14520*/  STL.64 [R1+0x508], R22 ;  /* 0x0005081601007387 */ /* 0x0001e60000100a00 */
[----:B0-----:R-:W3:Y:S01]  /*14530*/  LDL.LU.64 R22, [R1+0x1898] ;  /* 0x0018980001167983 */ /* 0x001ee20000300a00 */
[----:B------:R-:W3:Y:S02]  /*14540*/  LDL.LU.64 R20, [R1+0x1890] ;  /* 0x0018900001147983 */ /* 0x000ee40000300a00 */
[----:B------:R-:W2:Y:S02]  /*14550*/  LDL.LU.64 R10, [R1+0x1888] ;  /* 0x00188800010a7983 */ /* 0x000ea40000300a00 */
[----:B----4-:R-:W-:Y:S01]  /*14560*/  STL.64 [R1+0x17e0], R26 ;  /* 0x0017e01a01007387 */ /* 0x010fe20000100a00 */
[----:B------:R0:W-:Y:S04]  /*14570*/  STL.64 [R1+0x17d8], R24 ;  /* 0x0017d81801007387 */ /* 0x0001e80000100a00 */
[----:B0-----:R-:W2:Y:S01]  /*14580*/  LDL.LU R24, [R1+0x4f0] ;  /* 0x0004f00001187983 */ /* 0x001ea20000300800 */
[----:B------:R-:W2:Y:S02]  /*14590*/  LDL.LU R25, [R1+0x4f4] ;  /* 0x0004f40001197983 */ /* 0x000ea40000300800 */
[----:B------:R-:W2:Y:S02]  /*145a0*/  LDL.LU R26, [R1+0x4f8] ;  /* 0x0004f800011a7983 */ /* 0x000ea40000300800 */
[----:B------:R-:W2:Y:S02]  /*145b0*/  LDL.LU R27, [R1+0x4fc] ;  /* 0x0004fc00011b7983 */ /* 0x000ea40000300800 */
[----:B--2---:R-:W-:Y:S11]  /*145c0*/  HMMA.16816.F32.BF16 R24, R16, R10, R24 ;  /* 0x0000000a1018723c */ /* 0x004ff60000041818 */
[----:B------:R-:W-:Y:S11]  /*145d0*/  @!UPT UIADD3 URZ, URZ, URZ, URZ ;  /* 0x0000003f3f3ff290 */ /* 0x000ff6000fffe03f */
[----:B------:R-:W-:Y:S01]  /*145e0*/  @!UPT UIADD3 URZ, URZ, URZ, URZ ;  /* 0x0000003f3f3ff290 */ /* 0x000fe2000fffe03f */
[----:B------:R0:W-:Y:S01]  /*145f0*/  STL.64 [R1+0x4f0], R24 ;  /* 0x0004f01801007387 */ /* 0x0001e20000100a00 */
[----:B------:R-:W-:Y:S02]  /*14600*/  STL.64 [R1+0x4f8], R26 ;  /* 0x0004f81a01007387 */ /* 0x000fe40000100a00 */
[----:B0-----:R-:W-:Y:S02]  /*14610*/  IMAD.MOV.U32 R25, RZ, RZ, R10 ;  /* 0x000000ffff197224 */ /* 0x001fe400078e000a */
[----:B------:R-:W-:Y:S02]  /*14620*/  IMAD.MOV.U32 R24, RZ, RZ, R11 ;  /* 0x000000ffff187224 */ /* 0x000fe400078e000b */
[----:B------:R-:W3:Y:S04]  /*14630*/  LDL.LU.64 R10, [R1+0x1880] ;  /* 0x00188000010a7983 */ /* 0x000ee80000300a00 */
[----:B------:R-:W0:Y:S02]  /*14640*/  S2R R2, SR_TID.X ;  /* 0x0000000000027919 */ /* 0x000e240000002100 */
[C---:B0-----:R-:W-:Y:S01]  /*14650*/  IMAD.SHL.U32 R28, R2.reuse, 0x2, RZ ;  /* 0x00000002021c7824 */ /* 0x041fe200078e00ff */
[C---:B------:R-:W-:Y:S01]  /*14660*/  LOP3.LUT R8, R2.reuse, 0x7, RZ, 0xc0, !PT ;  /* 0x0000000702087812 */ /* 0x040fe200078ec0ff */
[----:B------:R-:W-:-:S03]  /*14670*/  IMAD.SHL.U32 R9, R2, 0x200, RZ ;  /* 0x0000020002097824 */ /* 0x000fc600078e00ff */
[----:B------:R-:W-:Y:S01]  /*14680*/  LOP3.LUT R29, R28, 0x10, RZ, 0xc0, !PT ;  /* 0x000000101c1d7812 */ /* 0x000fe200078ec0ff */
[----:B------:R-:W-:-:S03]  /*14690*/  IMAD R8, R8, 0x410, RZ ;  /* 0x0000041008087824 */ /* 0x000fc600078e02ff */
[----:B------:R-:W-:Y:S02]  /*146a0*/  LOP3.LUT R29, R29, 0x60, R2, 0xf8, !PT ;  /* 0x000000601d1d7812 */ /* 0x000fe400078ef802 */
[----:B------:R-:W-:Y:S02]  /*146b0*/  LOP3.LUT R9, R9, 0x2000, RZ, 0xc0, !PT ;  /* 0x0000200009097812 */ /* 0x000fe400078ec0ff */
[----:B------:R-:W-:-:S05]  /*146c0*/  LOP3.LUT R29, R8, R29, RZ, 0x3c, !PT ;  /* 0x0000001d081d7212 */ /* 0x000fca00078e3cff */
[----:B------:R-:W-:Y:S01]  /*146d0*/  IMAD.IADD R29, R9, 0x1, R29 ;  /* 0x00000001091d7824 */ /* 0x000fe200078e021d */
[C---:B---3--:R-:W-:Y:S01]  /*146e0*/  HMMA.16816.F32.BF16 R20, R16.reuse, R10, R20 ;  /* 0x0000000a1014723c */ /* 0x048fe20000041814 */
[----:B------:R-:W-:Y:S02]  /*146f0*/  IMAD.MOV.U32 R2, RZ, RZ, R10 ;  /* 0x000000ffff027224 */ /* 0x000fe400078e000a */
[----:B------:R-:W-:Y:S11]  /*14700*/  IMAD.MOV.U32 R0, RZ, RZ, R11 ;  /* 0x000000ffff007224 */ /* 0x000ff600078e000b */
[----:B------:R-:W-:Y:S09]  /*14710*/  @!UPT UIADD3 URZ, URZ, URZ, URZ ;  /* 0x0000003f3f3ff290 */ /* 0x000ff2000fffe03f */
[----:B------:R-:W-:Y:S01]  /*14720*/  STL.64 [R1+0x4e0], R20 ;  /* 0x0004e01401007387 */ /* 0x000fe20000100a00 */
[----:B------:R0:W-:Y:S03]  /*14730*/  STL.64 [R1+0x4e8], R22 ;  /* 0x0004e81601007387 */ /* 0x0001e60000100a00 */
[----:B0-----:R-:W2:Y:S01]  /*14740*/  LDL.LU.64 R22, [R1+0x1878] ;  /* 0x0018780001167983 */ /* 0x001ea20000300a00 */
[----:B------:R-:W3:Y:S02]  /*14750*/  LDL.LU.64 R10, [R1+0x1870] ;  /* 0x00187000010a7983 */ /* 0x000ee40000300a00 */
[----:B------:R-:W3:Y:S02]  /*14760*/  LDL.LU.64 R8, [R1+0x1868] ;  /* 0x0018680001087983 */ /* 0x000ee40000300a00 */
[----:B------:R-:W-:Y:S02]  /*14770*/  IMAD.MOV.U32 R28, RZ, RZ, R6 ;  /* 0x000000ffff1c7224 */ /* 0x000fe400078e0006 */
[----:B------:R-:W-:Y:S01]  /*14780*/  IMAD.MOV.U32 R3, RZ, RZ, R7 ;  /* 0x000000ffff037224 */ /* 0x000fe200078e0007 */
[C---:B---3--:R-:W-:Y:S11]  /*14790*/  HMMA.16816.F32.BF16 R8, R16.reuse, R6, R8 ;  /* 0x000000061008723c */ /* 0x048ff60000041808 */
[----:B------:R-:W-:Y:S11]  /*147a0*/  @!UPT UIADD3 URZ, URZ, URZ, URZ ;  /* 0x0000003f3f3ff290 */ /* 0x000ff6000fffe03f */
[----:B------:R-:W-:Y:S01]  /*147b0*/  @!UPT UIADD3 URZ, URZ, URZ, URZ ;  /* 0x0000003f3f3ff290 */ /* 0x000fe2000fffe03f */
[----:B------:R-:W-:Y:S01]  /*147c0*/  STL.64 [R1+0x4d0], R8 ;  /* 0x0004d00801007387 */ /* 0x000fe20000100a00 */
[----:B------:R0:W-:Y:S03]  /*147d0*/  STL.64 [R1+0x4d8], R10 ;  /* 0x0004d80a01007387 */ /* 0x0001e60000100a00 */
[----:B0-----:R-:W3:Y:S01]  /*147e0*/  LDL.LU.64 R10, [R1+0x1860] ;  /* 0x00186000010a7983 */ /* 0x001ee20000300a00 */
[C---:B--2---:R-:W-:Y:S01]  /*147f0*/  HMMA.16816.F32.BF16 R4, R16.reuse, R22, R12 ;  /* 0x000000161004723c */ /* 0x044fe2000004180c */
[----:B------:R-:W-:Y:S02]  /*14800*/  IMAD.MOV.U32 R9, RZ, RZ, R22 ;  /* 0x000000ffff097224 */ /* 0x000fe400078e0016 */
[----:B------:R-:W-:Y:S01]  /*14810*/  IMAD.MOV.U32 R8, RZ, RZ, R23 ;  /* 0x000000ffff087224 */ /* 0x000fe200078e0017 */
[----:B------:R-:W0:Y:S11]  /*14820*/  LDSM.16.MT88.4 R12, [R29+0x4100] ;  /* 0x004100001d0c783b */ /* 0x000e360000004200 */
[----:B------:R-:W-:Y:S08]  /*14830*/  @!UPT UIADD3 URZ, URZ, URZ, URZ ;  /* 0x0000003f3f3ff290 */ /* 0x000ff0000fffe03f */
[----:B------:R1:W-:Y:S01]  /*14840*/  STL.64 [R1+0x4c0], R4 ;  /* 0x0004c00401007387 */ /* 0x0003e20000100a00 */
[----:B------:R2:W-:Y:S02]  /*14850*/  STL.64 [R1+0x4c8], R6 ;  /* 0x0004c80601007387 */ /* 0x0005e40000100a00 */
[----:B------:R-:W4:Y:S02]  /*14860*/  LDL R22, [R1+0x68] ;  /* 0x0000680001167983 */ /* 0x000f240000100800 */
[----:B------:R-:W4:Y:S01]  /*14870*/  LDL R23, [R1+0x6c] ;  /* 0x00006c0001177983 */ /* 0x000f220000100800 */
[----:B-1----:R-:W4:Y:S01]  /*14880*/  LDL.LU R4, [R1+0x850] ;  /* 0x0008500001047983 */ /* 0x002f220000300800 */
[----:B------:R-:W4:Y:S02]  /*14890*/  LDL.LU R5, [R1+0x854] ;  /* 0x0008540001057983 */ /* 0x000f240000300800 */
[----:B--2---:R-:W4:Y:S02]  /*148a0*/  LDL.LU R6, [R1+0x858] ;  /* 0x0008580001067983 */ /* 0x004f240000300800 */
[----:B------:R-:W4:Y:S01]  /*148b0*/  LDL.LU R7, [R1+0x85c] ;  /* 0x00085c0001077983 */ /* 0x000f220000300800 */
[----:B---3--:R-:W-:Y:S01]  /*148c0*/  STL.64 [R1+0x1800], R10 ;  /* 0x0018000a01007387 */ /* 0x008fe20000100a00 */
[----:B------:R1:W-:Y:S03]  /*148d0*/  STL.64 [R1+0x17f8], R8 ;  /* 0x0017f80801007387 */ /* 0x0003e60000100a00 */
[----:B-1----:R-:W2:Y:S01]  /*148e0*/  LDL.LU R8, [R1+0x800] ;  /* 0x0008000001087983 */ /* 0x002ea20000300800 */
[----:B------:R-:W2:Y:S02]  /*148f0*/  LDL.LU R9, [R1+0x804] ;  /* 0x0008040001097983 */ /* 0x000ea40000300800 */
[----:B------:R-:W3:Y:S02]  /*14900*/  LDL.LU R10, [R1+0x808] ;  /* 0x00080800010a7983 */ /* 0x000ee40000300800 */
[----:B------:R-:W3:Y:S02]  /*14910*/  LDL.LU R11, [R1+0x80c] ;  /* 0x00080c00010b7983 */ /* 0x000ee40000300800 */
[----:B---3--:R1:W-:Y:S01]  /*14920*/  STL.64 [R1+0x1810], R10 ;  /* 0x0018100a01007387 */ /* 0x0083e20000100a00 */
[----:B--2---:R2:W-:Y:S03]  /*14930*/  STL.64 [R1+0x1808], R8 ;  /* 0x0018080801007387 */ /* 0x0045e60000100a00 */
[----:B-1----:R-:W3:Y:S04]  /*14940*/  LDL.64 R10, [R1+0x28] ;  /* 0x00002800010a7983 */ /* 0x002ee80000100a00 */
[----:B---3--:R1:W-:Y:S01]  /*14950*/  STL.64 [R1+0x1828], R10 ;  /* 0x0018280a01007387 */ /* 0x0083e20000100a00 */
[----:B--2---:R-:W2:Y:S02]  /*14960*/  LDL.LU R8, [R1+0x820] ;  /* 0x0008200001087983 */ /* 0x004ea40000300800 */
[----:B------:R-:W2:Y:S01]  /*14970*/  LDL.LU R9, [R1+0x824] ;  /* 0x0008240001097983 */ /* 0x000ea20000300800 */
[----:B-1----:R-:W3:Y:S01]  /*14980*/  LDL.LU R10, [R1+0x828] ;  /* 0x00082800010a7983 */ /* 0x002ee20000300800 */
[----:B------:R-:W3:Y:S03]  /*14990*/  LDL.LU R11, [R1+0x82c] ;  /* 0x00082c00010b7983 */ /* 0x000ee60000300800 */
[----:B---3--:R1:W-:Y:S01]  /*149a0*/  STL.64 [R1+0x1838], R10 ;  /* 0x0018380a01007387 */ /* 0x0083e20000100a00 */
[----:B--2---:R-:W-:Y:S03]  /*149b0*/  STL.64 [R1+0x1830], R8 ;  /* 0x0018300801007387 */ /* 0x004fe60000100a00 */
[----:B-1----:R-:W2:Y:S04]  /*149c0*/  LDL R10, [R1+0x48] ;  /* 0x00004800010a7983 */ /* 0x002ea80000100800 */
[----:B------:R-:W2:Y:S01]  /*149d0*/  LDL R11, [R1+0x4c] ;  /* 0x00004c00010b7983 */ /* 0x000ea20000100800 */
[C---:B----4-:R-:W-:Y:S03]  /*149e0*/  HMMA.16816.F32.BF16 R20, R16.reuse, R22, R4 ;  /* 0x000000161014723c */ /* 0x050fe60000041804 */
[----:B--2---:R1:W-:Y:S04]  /*149f0*/  STL.64 [R1+0x1850], R10 ;  /* 0x0018500a01007387 */ /* 0x0043e80000100a00 */
[----:B-1----:R-:W2:Y:S01]  /*14a00*/  LDL.64 R10, [R1+0x58] ;  /* 0x00005800010a7983 */ /* 0x002ea20000100a00 */
[----:B0-----:R0:W-:Y:S02]  /*14a10*/  STL.64 [R1+0x16a8], R14 ;  /* 0x0016a80e01007387 */ /* 0x0011e40000100a00 */
[----:B------:R1:W-:Y:S01]  /*14a20*/  STL.64 [R1+0x16a0], R12 ;  /* 0x0016a00c01007387 */ /* 0x0003e20000100a00 */
[----:B0-----:R-:W3:Y:S04]  /*14a30*/  LDL R14, [R1+0x38] ;  /* 0x00003800010e7983 */ /* 0x001ee80000100800 */
[----:B------:R-:W3:Y:S04]  /*14a40*/  LDL R15, [R1+0x3c] ;  /* 0x00003c00010f7983 */ /* 0x000ee80000100800 */
[----:B---3--:R0:W-:Y:S01]  /*14a50*/  STL.64 [R1+0x1858], R14 ;  /* 0x0018580e01007387 */ /* 0x0081e20000100a00 */
[----:B-1----:R-:W2:Y:S02]  /*14a60*/  LDL.LU R12, [R1+0x840] ;  /* 0x00084000010c7983 */ /* 0x002ea40000300800 */
[----:B------:R-:W2:Y:S01]  /*14a70*/  LDL.LU R13, [R1+0x844] ;  /* 0x00084400010d7983 */ /* 0x000ea20000300800 */
[----:B0-----:R-:W2:Y:S01]  /*14a80*/  LDL.LU R14, [R1+0x848] ;  /* 0x00084800010e7983 */ /* 0x001ea20000300800 */
[----:B------:R-:W2:Y:S02]  /*14a90*/  LDL.LU R15, [R1+0x84c] ;  /* 0x00084c00010f7983 */ /* 0x000ea40000300800 */
[----:B------:R-:W3:Y:S02]  /*14aa0*/  LDL.LU R4, [R1+0x7f0] ;  /* 0x0007f00001047983 */ /* 0x000ee40000300800 */
[----:B------:R-:W-:Y:S01]  /*14ab0*/  STL.64 [R1+0x850], R20 ;  /* 0x0008501401007387 */ /* 0x000fe20000100a00 */
[----:B------:R-:W-:Y:S01]  /*14ac0*/  STL.64 [R1+0x858], R22 ;  /* 0x0008581601007387 */ /* 0x000fe20000100a00 */
[----:B------:R-:W3:Y:S02]  /*14ad0*/  LDL.LU R5, [R1+0x7f4] ;  /* 0x0007f40001057983 */ /* 0x000ee40000300800 */
[----:B------:R-:W4:Y:S02]  /*14ae0*/  LDL.LU R6, [R1+0x7f8] ;  /* 0x0007f80001067983 */ /* 0x000f240000300800 */
[----:B------:R-:W4:Y:S02]  /*14af0*/  LDL.LU R7, [R1+0x7fc] ;  /* 0x0007fc0001077983 */ /* 0x000f240000300800 */
[----:B----4-:R-:W-:Y:S01]  /*14b00*/  STL.64 [R1+0x1820], R6 ;  /* 0x0018200601007387 */ /* 0x010fe20000100a00 */
[----:B---3--:R0:W-:Y:S03]  /*14b10*/  STL.64 [R1+0x1818], R4 ;  /* 0x0018180401007387 */ /* 0x0081e60000100a00 */
[----:B0-----:R-:W3:Y:S01]  /*14b20*/  LDL.LU R4, [R1+0x810] ;  /* 0x0008100001047983 */ /* 0x001ee20000300800 */
[----:B------:R-:W3:Y:S02]  /*14b30*/  LDL.LU R5, [R1+0x814] ;  /* 0x0008140001057983 */ /* 0x000ee40000300800 */
[----:B------:R-:W4:Y:S02]  /*14b40*/  LDL.LU R6, [R1+0x818] ;  /* 0x0008180001067983 */ /* 0x000f240000300800 */
[----:B------:R-:W4:Y:S01]  /*14b50*/  LDL.LU R7, [R1+0x81c] ;  /* 0x00081c0001077983 */ /* 0x000f220000300800 */
[----:B--2---:R-:W-:Y:S01]  /*14b60*/  HMMA.16816.F32.BF16 R12, R16, R10, R12 ;  /* 0x0000000a100c723c */ /* 0x004fe2000004180c */
[----:B----4-:R-:W-:Y:S01]  /*14b70*/  STL.64 [R1+0x1848], R6 ;  /* 0x0018480601007387 */ /* 0x010fe20000100a00 */
[----:B---3--:R0:W-:Y:S03]  /*14b80*/  STL.64 [R1+0x1840], R4 ;  /* 0x0018400401007387 */ /* 0x0081e60000100a00 */
[----:B0-----:R-:W2:Y:S01]  /*14b90*/  LDL.LU R4, [R1+0x830] ;  /* 0x0008300001047983 */ /* 0x001ea20000300800 */
[----:B------:R-:W2:Y:S02]  /*14ba0*/  LDL.LU R5, [R1+0x834] ;  /* 0x0008340001057983 */ /* 0x000ea40000300800 */
[----:B------:R-:W2:Y:S02]  /*14bb0*/  LDL.LU R6, [R1+0x838] ;  /* 0x0008380001067983 */ /* 0x000ea40000300800 */
[----:B------:R-:W2:Y:S01]  /*14bc0*/  LDL.LU R7, [R1+0x83c] ;  /* 0x00083c0001077983 */ /* 0x000ea20000300800 */
[----:B------:R-:W3:Y:S01]  /*14bd0*/  LDL.64 R26, [R1+0x8] ;  /* 0x00000800011a7983 */ /* 0x000ee20000100a00 */
[----:B------:R-:W4:Y:S02]  /*14be0*/  LDL.LU R20, [R1+0x7d0] ;  /* 0x0007d00001147983 */ /* 0x000f240000300800 */
[----:B------:R-:W4:Y:S02]  /*14bf0*/  LDL.LU R21, [R1+0x7d4] ;  /* 0x0007d40001157983 */ /* 0x000f240000300800 */
[----:B------:R-:W4:Y:S01]  /*14c00*/  LDL.LU R22, [R1+0x7d8] ;  /* 0x0007d80001167983 */ /* 0x000f220000300800 */
[----:B------:R-:W4:Y:S06]  /*14c10*/  LDL.LU R23, [R1+0x7dc] ;  /* 0x0007dc0001177983 */ /* 0x000f2c0000300800 */
[----:B------:R0:W-:Y:S02]  /*14c20*/  STL.64 [R1+0x840], R12 ;  /* 0x0008400c01007387 */ /* 0x0001e40000100a00 */
[----:B------:R1:W-:Y:S02]  /*14c30*/  STL.64 [R1+0x848], R14 ;  /* 0x0008480e01007387 */ /* 0x0003e40000100a00 */
[----:B0-----:R-:W-:Y:S01]  /*14c40*/  IMAD.MOV.U32 R13, RZ, RZ, R10 ;  /* 0x000000ffff0d7224 */ /* 0x001fe200078e000a */
[----:B-1----:R-:W2:Y:S01]  /*14c50*/  LDL.LU.64 R14, [R1+0x1858] ;  /* 0x00185800010e7983 */ /* 0x002ea20000300a00 */
[----:B------:R-:W-:-:S02]  /*14c60*/  IMAD.MOV.U32 R12, RZ, RZ, R11 ;  /* 0x000000ffff0c7224 */ /* 0x000fc400078e000b */
[----:B------:R-:W2:Y:S02]  /*14c70*/  LDL.LU.64 R10, [R1+0x1850] ;  /* 0x00185000010a7983 */ /* 0x000ea40000300a00 */
[C---:B--2---:R-:W-:Y:S01]  /*14c80*/  HMMA.16816.F32.BF16 R8, R16.reuse, R10, R4 ;  /* 0x0000000a1008723c */ /* 0x044fe20000041804 */
[----:B------:R-:W2:Y:S01]  /*14c90*/  LDL.LU.64 R6, [R1+0x1848] ;  /* 0x0018480001067983 */ /* 0x000ea20000300a00 */
[----:B------:R-:W2:Y:S11]  /*14ca0*/  LDL.LU.64 R4, [R1+0x1840] ;  /* 0x0018400001047983 */ /* 0x000eb60000300a00 */
[----:B------:R-:W-:Y:S10]  /*14cb0*/  @!UPT UIADD3 URZ, URZ, URZ, URZ ;  /* 0x0000003f3f3ff290 */ /* 0x000ff4000fffe03f */
[----:B------:R-:W-:Y:S01]  /*14cc0*/  STL.64 [R1+0x830], R8 ;  /* 0x0008300801007387 */ /* 0x000fe20000100a00 */
[----:B------:R0:W-:Y:S03]  /*14cd0*/  STL.64 [R1+0x838], R10 ;  /* 0x0008380a01007387 */ /* 0x0001e60000100a00 */
[----:B0-----:R-:W2:Y:S01]  /*14ce0*/  LDL.LU.64 R10, [R1+0x1838] ;  /* 0x00183800010a7983 */ /* 0x001ea20000300a00 */
[----:B------:R-:W2:Y:S02]  /*14cf0*/  LDL.LU.64 R8, [R1+0x1830] ;  /* 0x0018300001087983 */ /* 0x000ea40000300a00 */
[----:B--2---:R-:W-:Y:S11]  /*14d00*/  HMMA.16816.F32.BF16 R8, R16, R14, R8 ;  /* 0x0000000e1008723c */ /* 0x004ff60000041808 */
[----:B------:R-:W-:Y:S11]  /*14d10*/  @!UPT UIADD3 URZ, URZ, URZ, URZ ;  /* 0x0000003f3f3ff290 */ /* 0x000ff6000fffe03f */
[----:B------:R-:W-:Y:S01]  /*14d20*/  @!UPT UIADD3 URZ, URZ, URZ, URZ ;  /* 0x0000003f3f3ff290 */ /* 0x000fe2000fffe03f */
[----:B------:R-:W-:Y:S01]  /*14d30*/  STL.64 [R1+0x820], R8 ;  /* 0x0008200801007387 */ /* 0x000fe20000100a00 */
[----:B------:R0:W-:Y:S03]  /*14d40*/  STL.64 [R1+0x828], R10 ;  /* 0x0008280a01007387 */ /* 0x0001e60000100a00 */
[----:B0-----:R-:W2:Y:S01]  /*14d50*/  LDL.LU.64 R10, [R1+0x1828] ;  /* 0x00182800010a7983 */ /* 0x001ea20000300a00 */
[----:B------:R0:W-:Y:S02]  /*14d60*/  STL.64 [R1+0x1718], R14 ;  /* 0x0017180e01007387 */ /* 0x0001e40000100a00 */
[----:B------:R-:W-:Y:S02]  /*14d70*/  STL.64 [R1+0x1758], R12 ;  /* 0x0017580c01007387 */ /* 0x000fe40000100a00 */
[----:B0-----:R-:W-:Y:S02]  /*14d80*/  IMAD.MOV.U32 R14, RZ, RZ, R28 ;  /* 0x000000ffff0e7224 */ /* 0x001fe400078e001c */
[----:B------:R-:W-:-:S05]  /*14d90*/  IMAD.MOV.U32 R15, RZ, RZ, R3 ;  /* 0x000000ffff0f7224 */ /* 0x000fca00078e0003 */
[----:B------:R0:W-:Y:S02]  /*14da0*/  STL.64 [R1+0x1768], R14 ;  /* 0x0017680e01007387 */ /* 0x0001e40000100a00 */
[----:B0-----:R-:W-:Y:S02]  /*14db0*/  IMAD.MOV.U32 R14, RZ, RZ, R2 ;  /* 0x000000ffff0e7224 */ /* 0x001fe400078e0002 */
[----:B------:R-:W-:-:S05]  /*14dc0*/  IMAD.MOV.U32 R15, RZ, RZ, R0 ;  /* 0x000000ffff0f7224 */ /* 0x000fca00078e0000 */
[----:B------:R0:W-:Y:S04]  /*14dd0*/  STL.64 [R1+0x1780], R14 ;  /* 0x0017800e01007387 */ /* 0x0001e80000100a00 */
[----:B0-----:R-:W3:Y:S01]  /*14de0*/  LDL.64 R14, [R1+0x18] ;  /* 0x00001800010e7983 */ /* 0x001ee20000100a00 */
[C---:B--2---:R-:W-:Y:S01]  /*14df0*/  HMMA.16816.F32.BF16 R4, R16.reuse, R10, R4 ;  /* 0x0000000a1004723c */ /* 0x044fe20000041804 */
[----:B------:R-:W-:Y:S02]  /*14e00*/  IMAD.MOV.U32 R2, RZ, RZ, R10 ;  /* 0x000000ffff027224 */ /* 0x000fe400078e000a */
[----:B------:R-:W-:Y:S11]  /*14e10*/  IMAD.MOV.U32 R0, RZ, RZ, R11 ;  /* 0x000000ffff007224 */ /* 0x000ff600078e000b */
[----:B------:R-:W-:Y:S09]  /*14e20*/  @!UPT UIADD3 URZ, URZ, URZ, URZ ;  /* 0x0000003f3f3ff290 */ /* 0x000ff2000fffe03f */
[----:B------:R-:W-:Y:S01]  /*14e30*/  STL.64 [R1+0x810], R4 ;  /* 0x0008100401007387 */ /* 0x000fe20000100a00 */
[----:B------:R0:W-:Y:S03]  /*14e40*/  STL.64 [R1+0x818], R6 ;  /* 0x0008180601007387 */ /* 0x0001e60000100a00 */
[----:B0-----:R-:W2:Y:S01]  /*14e50*/  LDL.LU.64 R6, [R1+0x1820] ;  /* 0x0018200001067983 */ /* 0x001ea20000300a00 */
[----:B------:R-:W2:Y:S02]  /*14e60*/  LDL.LU.64 R4, [R1+0x1818] ;  /* 0x0018180001047983 */ /* 0x000ea40000300a00 */
[----:B------:R-:W3:Y:S02]  /*14e70*/  LDL.LU.64 R10, [R1+0x1810] ;  /* 0x00181000010a7983 */ /* 0x000ee40000300a00 */
[----:B------:R-:W3:Y:S02]  /*14e80*/  LDL.LU.64 R8, [R1+0x1808] ;  /* 0x0018080001087983 */ /* 0x000ee40000300a00 */
[C---:B---3--:R-:W-:Y:S11]  /*14e90*/  HMMA.16816.F32.BF16 R8, R16.reuse, R14, R8 ;  /* 0x0000000e1008723c */ /* 0x048ff60000041808 */
[----:B------:R-:W-:Y:S11]  /*14ea0*/  @!UPT UIADD3 URZ, URZ, URZ, URZ ;  /* 0x0000003f3f3ff290 */ /* 0x000ff6000fffe03f */
[----:B------:R-:W-:Y:S01]  /*14eb0*/  @!UPT UIADD3 URZ, URZ, URZ, URZ ;  /* 0x0000003f3f3ff290 */ /* 0x000fe2000fffe03f */
[----:B------:R-:W-:Y:S01]  /*14ec0*/  STL.64 [R1+0x800], R8 ;  /* 0x0008000801007387 */ /* 0x000fe20000100a00 */
[----:B------:R0:W-:Y:S03]  /*14ed0*/  STL.64 [R1+0x808], R10 ;  /* 0x0008080a01007387 */ /* 0x0001e60000100a00 */
[----:B0-----:R-:W3:Y:S01]  /*14ee0*/  LDL.LU.64 R10, [R1+0x1800] ;  /* 0x00180000010a7983 */ /* 0x001ee20000300a00 */
[----:B--2---:R-:W-:Y:S01]  /*14ef0*/  HMMA.16816.F32.BF16 R4, R16, R26, R4 ;  /* 0x0000001a1004723c */ /* 0x004fe20000041804 */
[----:B------:R-:W-:Y:S02]  /*14f00*/  IMAD.MOV.U32 R28, RZ, RZ, R14 ;  /* 0x000000ffff1c7224 */ /* 0x000fe400078e000e */
[----:B------:R-:W-:Y:S02]  /*14f10*/  IMAD.MOV.U32 R3, RZ, RZ, R15 ;  /* 0x000000ffff037224 */ /* 0x000fe400078e000f */
[----:B------:R-:W-:-:S02]  /*14f20*/  IMAD.MOV.U32 R14, RZ, RZ, R25 ;  /* 0x000000ffff0e7224 */ /* 0x000fc400078e0019 */
[----:B------:R-:W-:Y:S01]  /*14f30*/  IMAD.MOV.U32 R15, RZ, RZ, R24 ;  /* 0x000000ffff0f7224 */ /* 0x000fe200078e0018 */
[----:B------:R-:W2:Y:S04]  /*14f40*/  LDL.LU.64 R8, [R1+0x17f8] ;  /* 0x0017f80001087983 */ /* 0x000ea80000300a00 */
[----:B------:R3:W-:Y:S01]  /*14f50*/  STL.64 [R1+0x1798], R14 ;  /* 0x0017980e01007387 */ /* 0x0007e20000100a00 */
[----:B------:R-:W2:Y:S02]  /*14f60*/  LDL.LU R12, [R1+0x7e0] ;  /* 0x0007e000010c7983 */ /* 0x000ea40000300800 */
[----:B------:R-:W2:Y:S02]  /*14f70*/  LDL.LU R13, [R1+0x7e4] ;  /* 0x0007e400010d7983 */ /* 0x000ea40000300800 */
[----:B---3--:R-:W-:-:S02]  /*14f80*/  IMAD.MOV.U32 R14, RZ, RZ, R10 ;  /* 0x000000ffff0e7224 */ /* 0x008fc400078e000a */
[----:B------:R-:W-:Y:S01]  /*14f90*/  IMAD.MOV.U32 R15, RZ, RZ, R11 ;  /* 0x000000ffff0f7224 */ /* 0x000fe200078e000b */
[----:B------:R-:W4:Y:S01]  /*14fa0*/  LDL.LU R10, [R1+0x17f4] ;  /* 0x0017f400010a7983 */ /* 0x000f220000300800 */
[----:B------:R-:W4:Y:S02]  /*14fb0*/  LDL.LU R11, [R1+0x17f0] ;  /* 0x0017f000010b7983 */ /* 0x000f240000300800 */
[----:B------:R0:W-:Y:S02]  /*14fc0*/  STL.64 [R1+0x7f0], R4 ;  /* 0x0007f00401007387 */ /* 0x0001e40000100a00 */
[----:B------:R1:W-:Y:S02]  /*14fd0*/  STL.64 [R1+0x7f8], R6 ;  /* 0x0007f80601007387 */ /* 0x0003e40000100a00 */
[----:B0-----:R-:W-:Y:S01]  /*14fe0*/  IMAD.MOV.U32 R5, RZ, RZ, R26 ;  /* 0x000000ffff057224 */ /* 0x001fe200078e001a */
[----:B-1----:R-:W3:Y:S01]  /*14ff0*/  LDL.LU.64 R6, [R1+0x17e8] ;  /* 0x0017e80001067983 */ /* 0x002ee20000300a00 */
[----:B------:R-:W-:-:S02]  /*15000*/  IMAD.MOV.U32 R4, RZ, RZ, R27 ;  /* 0x000000ffff047224 */ /* 0x000fc400078e001b */
[----:B------:R-:W2:Y:S02]  /*15010*/  LDL.LU.64 R26, [R1+0x17e0] ;  /* 0x0017e000011a7983 */ /* 0x000ea40000300a00 */
[----:B------:R-:W3:Y:S01]  /*15020*/  LDL.LU.64 R24, [R1+0x17d8] ;  /* 0x0017d80001187983 */ /* 0x000ee20000300a00 */
[----:B--2---:R-:W-:Y:S11]  /*15030*/  HMMA.16816.F32.BF16 R12, R16, R26, R12 ;  /* 0x0000001a100c723c */ /* 0x004ff6000004180c */
[----:B------:R-:W-:Y:S11]  /*15040*/  @!UPT UIADD3 URZ, URZ, URZ, URZ ;  /* 0x0000003f3f3ff290 */ /* 0x000ff6000fffe03f */
[----:B------:R-:W-:Y:S01]  /*15050*/  @!UPT UIADD3 URZ, URZ, URZ, URZ ;  /* 0x0000003f3f3ff290 */ /* 0x000fe2000fffe03f */
[----:B------:R-:W-:Y:S01]  /*15060*/  STL.64 [R1+0x7e0], R12 ;  /* 0x0007e00c01007387 */ /* 0x000fe20000100a00 */
[----:B------:R3:W-:Y:S02]  /*15070*/  STL.64 [R1+0x7e8], R14 ;  /* 0x0007e80e01007387 */ /* 0x0007e40000100a00 */
[----:B---3--:R-:W-:Y:S02]  /*15080*/  IMAD.MOV.U32 R14, RZ, RZ, R25 ;  /* 0x000000ffff0e7224 */ /* 0x008fe400078e0019 */
[----:B------:R-:W-:-:S05]  /*15090*/  IMAD.MOV.U32 R15, RZ, RZ, R24 ;  /* 0x000000ffff0f7224 */ /* 0x000fca00078e0018 */
[----:B------:R4:W-:Y:S02]  /*150a0*/  STL.64 [R1+0x17b0], R14 ;  /* 0x0017b00e01007387 */ /* 0x0009e40000100a00 */
[----:B----4-:R-:W-:Y:S02]  /*150b0*/  HMMA.16816.F32.BF16 R12, R16, R10, R20 ;  /* 0x0000000a100c723c */ /* 0x010fe40000041814 */
[----:B------:R0:W-:Y:S01]  /*150c0*/  STL.64 [R1+0x16c8], R26 ;  /* 0x0016c81a01007387 */ /* 0x0001e20000100a00 */
[----:B------:R-:W2:Y:S11]  /*150d0*/  LDL.LU R20, [R1+0x4b0] ;  /* 0x0004b00001147983 */ /* 0x000eb60000300800 */
[----:B------:R-:W-:Y:S09]  /*150e0*/  @!UPT UIADD3 URZ, URZ, URZ, URZ ;  /* 0x0000003f3f3ff290 */ /* 0x000ff2000fffe03f */
[----:B------:R-:W-:Y:S01]  /*150f0*/  STL.64 [R1+0x7d0], R12 ;  /* 0x0007d00c01007387 */ /* 0x000fe20000100a00 */
[----:B------:R1:W-:Y:S02]  /*15100*/  STL.64 [R1+0x7d8], R14 ;  /* 0x0007d80e01007387 */ /* 0x0003e40000100a00 */
[----:B------:R-:W2:Y:S02]  /*15110*/  LDL.LU R21, [R1+0x4b4] ;  /* 0x0004b40001157983 */ /* 0x000ea40000300800 */
[----:B------:R-:W2:Y:S01]  /*15120*/  LDL.LU R22, [R1+0x4b8] ;  /* 0x0004b80001167983 */ /* 0x000ea20000300800 */
[----:B------:R-:W2:Y:S01]  /*15130*/  LDL.LU R23, [R1+0x4bc] ;  /* 0x0004bc0001177983 */ /* 0x000ea20000300800 */
[----:B------:R-:W3:Y:S02]  /*15140*/  LDL.LU R24, [R1+0x4a0] ;  /* 0x0004a00001187983 */ /* 0x000ee40000300800 */
[----:B------:R-:W3:Y:S02]  /*15150*/  LDL.LU R25, [R1+0x4a4] ;  /* 0x0004a40001197983 */ /* 0x000ee40000300800 */
[----:B0-----:R-:W3:Y:S01]  /*15160*/  LDL.LU R26, [R1+0x4a8] ;  /* 0x0004a800011a7983 */ /* 0x001ee20000300800 */
[----:B------:R-:W3:Y:S04]  /*15170*/  LDL.LU R27, [R1+0x4ac] ;  /* 0x0004ac00011b7983 */ /* 0x000ee80000300800 */
[----:B-1----:R-:W3:Y:S01]  /*15180*/  LDL.64 R14, [R1+0xc8] ;  /* 0x0000c800010e7983 */ /* 0x002ee20000100a00 */
[----:B------:R0:W-:Y:S02]  /*15190*/  STL.64 [R1+0x16c0], R10 ;  /* 0x0016c00a01007387 */ /* 0x0001e40000100a00 */
[----:B0-----:R-:W-:-:S02]  /*151a0*/  IMAD.MOV.U32 R10, RZ, RZ, R9 ;  /* 0x000000ffff0a7224 */ /* 0x001fc400078e0009 */
[----:B------:R-:W-:-:S05]  /*151b0*/  IMAD.MOV.U32 R11, RZ, RZ, R8 ;  /* 0x000000ffff0b7224 */ /* 0x000fca00078e0008 */
[----:B------:R0:W-:Y:S01]  /*151c0*/  STL.64 [R1+0x1760], R10 ;  /* 0x0017600a01007387 */ /* 0x0001e20000100a00 */
[----:B------:R-:W4:Y:S02]  /*151d0*/  LDL.LU R8, [R1+0x460] ;  /* 0x0004600001087983 */ /* 0x000f240000300800 */
[----:B------:R-:W4:Y:S02]  /*151e0*/  LDL.LU R9, [R1+0x464] ;  /* 0x0004640001097983 */ /* 0x000f240000300800 */
[----:B0-----:R-:W-:Y:S02]  /*151f0*/  IMAD.MOV.U32 R10, RZ, RZ, R7 ;  /* 0x000000ffff0a7224 */ /* 0x001fe400078e0007 */
[----:B------:R-:W-:Y:S01]  /*15200*/  IMAD.MOV.U32 R11, RZ, RZ, R6 ;  /* 0x000000ffff0b7224 */ /* 0x000fe200078e0006 */
[----:B------:R-:W2:Y:S01]  /*15210*/  LDL.LU R7, [R1+0x17d4] ;  /* 0x0017d40001077983 */ /* 0x000ea20000300800 */
[----:B------:R-:W2:Y:S03]  /*15220*/  LDL.LU R6, [R1+0x17d0] ;  /* 0x0017d00001067983 */ /* 0x000ea60000300800 */
[----:B------:R-:W-:Y:S04]  /*15230*/  STL.64 [R1+0x1778], R10 ;  /* 0x0017780a01007387 */ /* 0x000fe80000100a00 */
[----:B----4-:R0:W-:Y:S04]  /*15240*/  STL.64 [R1+0x1770], R8 ;  /* 0x0017700801007387 */ /* 0x0101e80000100a00 */
[----:B0-----:R-:W4:Y:S01]  /*15250*/  LDL.LU R8, [R1+0x470] ;  /* 0x0004700001087983 */ /* 0x001f220000300800 */
[----:B------:R-:W4:Y:S02]  /*15260*/  LDL.LU R9, [R1+0x474] ;  /* 0x0004740001097983 */ /* 0x000f240000300800 */
[----:B------:R-:W2:Y:S02]  /*15270*/  LDL.LU R10, [R1+0x478] ;  /* 0x00047800010a7983 */ /* 0x000ea40000300800 */
[----:B------:R-:W2:Y:S02]  /*15280*/  LDL.LU R11, [R1+0x47c] ;  /* 0x00047c00010b7983 */ /* 0x000ea40000300800 */
[----:B--2---:R-:W-:Y:S01]  /*15290*/  STL.64 [R1+0x1790], R10 ;  /* 0x0017900a01007387 */ /* 0x004fe20000100a00 */
[----:B----4-:R0:W-:Y:S03]  /*152a0*/  STL.64 [R1+0x1788], R8 ;  /* 0x0017880801007387 */ /* 0x0101e60000100a00 */
[----:B0-----:R-:W2:Y:S01]  /*152b0*/  LDL.LU R8, [R1+0x480] ;  /* 0x0004800001087983 */ /* 0x001ea20000300800 */
[----:B------:R-:W2:Y:S02]  /*152c0*/  LDL.LU R9, [R1+0x484] ;  /* 0x0004840001097983 */ /* 0x000ea40000300800 */
[----:B------:R-:W-:-:S02]  /*152d0*/  IMAD.MOV.U32 R10, RZ, RZ, R6 ;  /* 0x000000ffff0a7224 */ /* 0x000fc400078e0006 */
[----:B------:R-:W-:Y:S01]  /*152e0*/  IMAD.MOV.U32 R11, RZ, RZ, R7 ;  /* 0x000000ffff0b7224 */ /* 0x000fe200078e0007 */
[----:B------:R-:W4:Y:S01]  /*152f0*/  LDL.LU R6, [R1+0x17cc] ;  /* 0x0017cc0001067983 */ /* 0x000f220000300800 */
[----:B------:R-:W4:Y:S03]  /*15300*/  LDL.LU R7, [R1+0x17c8] ;  /* 0x0017c80001077983 */ /* 0x000f260000300800 */
[----:B------:R-:W-:Y:S04]  /*15310*/  STL.64 [R1+0x17a8], R10 ;  /* 0x0017a80a01007387 */ /* 0x000fe80000100a00 */
[----:B--2---:R0:W-:Y:S01]  /*15320*/  STL.64 [R1+0x17a0], R8 ;  /* 0x0017a00801007387 */ /* 0x0041e20000100a00 */
[----:B----4-:R-:W-:Y:S03]  /*15330*/  HMMA.16816.F32.BF16 R16, R16, R6, R20 ;  /* 0x000000061010723c */ /* 0x010fe60000041814 */
[----:B0-----:R-:W2:Y:S01]  /*15340*/  LDL.LU R8, [R1+0x490] ;  /* 0x0004900001087983 */ /* 0x001ea20000300800 */
[----:B------:R-:W2:Y:S02]  /*15350*/  LDL.LU R9, [R1+0x494] ;  /* 0x0004940001097983 */ /* 0x000ea40000300800 */
[----:B------:R-:W2:Y:S02]  /*15360*/  LDL.LU R10, [R1+0x498] ;  /* 0x00049800010a7983 */ /* 0x000ea40000300800 */
[----:B------:R-:W2:Y:S01]  /*15370*/  LDL.LU R11, [R1+0x49c] ;  /* 0x00049c00010b7983 */ /* 0x000ea20000300800 */
[----:B------:R-:W3:Y:S01]  /*15380*/  LDL.LU.64 R22, [R1+0x17c0] ;  /* 0x0017c00001167983 */ /* 0x000ee20000300a00 */
[----:B------:R-:W3:Y:S11]  /*15390*/  LDL.LU.64 R20, [R1+0x17b8] ;  /* 0x0017b80001147983 */ /* 0x000ef60000300a00 */
[----:B------:R-:W-:Y:S02]  /*153a0*/  @!UPT UIADD3 URZ, URZ, URZ, URZ ;  /* 0x0000003f3f3ff290 */ /* 0x000fe4000fffe03f */
[----:B------:R0:W-:Y:S01]  /*153b0*/  STL.64 [R1+0x4b0], R16 ;  /* 0x0004b01001007387 */ /* 0x0001e20000100a00 */
[----:B------:R1:W-:Y:S03]  /*153c0*/  STL.64 [R1+0x4b8], R18 ;  /* 0x0004b81201007387 */ /* 0x0003e60000100a00 */
[----:B0-----:R-:W4:Y:S01]  /*153d0*/  LDL.LU R16, [R1+0x450] ;  /* 0x0004500001107983 */ /* 0x001f220000300800 */
[----:B------:R-:W4:Y:S02]  /*153e0*/  LDL.LU R17, [R1+0x454] ;  /* 0x0004540001117983 */ /* 0x000f240000300800 */
[----:B-1----:R-:W4:Y:S02]  /*153f0*/  LDL.LU R18, [R1+0x458] ;  /* 0x0004580001127983 */ /* 0x002f240000300800 */
[----:B------:R-:W4:Y:S01]  /*15400*/  LDL.LU R19, [R1+0x45c] ;  /* 0x00045c0001137983 */ /* 0x000f220000300800 */
[----:B------:R-:W-:Y:S01]  /*15410*/  STL.64 [R1+0x1720], R6 ;  /* 0x0017200601007387 */ /* 0x000fe20000100a00 */
[C---:B---3--:R-:W-:Y:S11]  /*15420*/  HMMA.16816.F32.BF16 R24, R20.reuse, R14, R24 ;  /* 0x0000000e1418723c */ /* 0x048ff60000041818 */
[----:B------:R-:W-:Y:S11]  /*15430*/  @!UPT UIADD3 URZ, URZ, URZ, URZ ;  /* 0x0000003f3f3ff290 */ /* 0x000ff6000fffe03f */
[----:B------:R-:W-:Y:S01]  /*15440*/  @!UPT UIADD3 URZ, URZ, URZ, URZ ;  /* 0x0000003f3f3ff290 */ /* 0x000fe2000fffe03f */
[----:B------:R0:W-:Y:S01]  /*15450*/  STL.64 [R1+0x4a0], R24 ;  /* 0x0004a01801007387 */ /* 0x0001e20000100a00 */
[----:B------:R-:W-:Y:S02]  /*15460*/  STL.64 [R1+0x4a8], R26 ;  /* 0x0004a81a01007387 */ /* 0x000fe40000100a00 */
[----:B0-----:R-:W-:Y:S02]  /*15470*/  IMAD.MOV.U32 R25, RZ, RZ, R14 ;  /* 0x000000ffff197224 */ /* 0x001fe400078e000e */
[----:B------:R-:W-:Y:S02]  /*15480*/  IMAD.MOV.U32 R24, RZ, RZ, R15 ;  /* 0x000000ffff187224 */ /* 0x000fe400078e000f */
[----:B------:R-:W2:Y:S02]  /*15490*/  LDL.LU.64 R14, [R1+0x17b0] ;  /* 0x0017b000010e7983 */ /* 0x000ea40000300a00 */
[C---:B--2---:R-:W-:Y:S02]  /*154a0*/  HMMA.16816.F32.BF16 R12, R20.reuse, R14, R8 ;  /* 0x0000000e140c723c */ /* 0x044fe40000041808 */
[----:B------:R-:W2:Y:S01]  /*154b0*/  LDL.LU.64 R10, [R1+0x17a8] ;  /* 0x0017a800010a7983 */ /* 0x000ea20000300a00 */
[----:B------:R-:W2:Y:S11]  /*154c0*/  LDL.LU.64 R8, [R1+0x17a0] ;  /* 0x0017a00001087983 */ /* 0x000eb60000300a00 */
[----:B------:R-:W-:Y:S09]  /*154d0*/  @!UPT UIADD3 URZ, URZ, URZ, URZ ;  /* 0x0000003f3f3ff290 */ /* 0x000ff2000fffe03f */
[----:B------:R-:W-:Y:S01]  /*154e0*/  STL.64 [R1+0x490], R12 ;  /* 0x0004900c01007387 */ /* 0x000fe20000100a00 */
[----:B------:R0:W-:Y:S03]  /*154f0*/  STL.64 [R1+0x498], R14 ;  /* 0x0004980e01007387 */ /* 0x0001e60000100a00 */
[----:B0-----:R-:W2:Y:S02]  /*15500*/  LDL.LU.64 R14, [R1+0x1798] ;  /* 0x00179800010e7983 */ /* 0x001ea40000300a00 */
        /* <DEDUP_REMOVED lines=15> */
[----:B------:R-:W4:Y:S11]  /*15600*/  LDL.LU.64 R10, [R1+0x1760] ;  /* 0x00176000010a7983 */ /* 0x000f360000300a00 */
[----:B------:R-:W-:Y:S10]  /*15610*/  @!UPT UIADD3 URZ, URZ, URZ, URZ ;  /* 0x0000003f3f3ff290 */ /* 0x000ff4000fffe03f */
[----:B------:R0:W-:Y:S01]  /*15620*/  STL.64 [R1+0x460], R12 ;  /* 0x0004600c01007387 */ /* 0x0001e20000100a00 */
[----:B------:R-:W-:Y:S03]  /*15630*/  STL.64 [R1+0x468], R14 ;  /* 0x0004680e01007387 */ /* 0x000fe60000100a00 */
[----:B0-----:R-:W2:Y:S01]  /*15640*/  LDL.LU.64 R12, [R1+0x1758] ;  /* 0x00175800010c7983 */ /* 0x001ea20000300a00 */
[----:B------:R-:W3:Y:S01]  /*15650*/  LDL.LU R8, [R1+0x750] ;  /* 0x0007500001087983 */ /* 0x000ee20000300800 */
[----:B----4-:R-:W-:Y:S11]  /*15660*/  HMMA.16816.F32.BF16 R16, R20, R10, R16 ;  /* 0x0000000a1410723c */ /* 0x010ff60000041810 */
[----:B------:R-:W-:Y:S11]  /*15670*/  @!UPT UIADD3 URZ, URZ, URZ, URZ ;  /* 0x0000003f3f3ff290 */ /* 0x000ff6000fffe03f */
[----:B------:R-:W-:Y:S01]  /*15680*/  @!UPT UIADD3 URZ, URZ, URZ, URZ ;  /* 0x0000003f3f3ff290 */ /* 0x000fe2000fffe03f */
[----:B------:R-:W-:Y:S01]  /*15690*/  STL.64 [R1+0x450], R16 ;  /* 0x0004501001007387 */ /* 0x000fe20000100a00 */
[----:B------:R-:W-:Y:S02]  /*156a0*/  STL.64 [R1+0x458], R18 ;  /* 0x0004581201007387 */ /* 0x000fe40000100a00 */
[----:B------:R-:W3:Y:S02]  /*156b0*/  LDL.LU R9, [R1+0x754] ;  /* 0x0007540001097983 */ /* 0x000ee40000300800 */
[----:B------:R-:W4:Y:S01]  /*156c0*/  LDL.LU R10, [R1+0x758] ;  /* 0x00075800010a7983 */ /* 0x000f220000300800 */
[----:B------:R-:W4:Y:S01]  /*156d0*/  LDL.LU R11, [R1+0x75c] ;  /* 0x00075c00010b7983 */ /* 0x000f220000300800 */
[----:B------:R-:W-:Y:S02]  /*156e0*/  IMAD.MOV.U32 R27, RZ, RZ, R4 ;  /* 0x000000ffff1b7224 */ /* 0x000fe400078e0004 */
[----:B------:R-:W-:Y:S01]  /*156f0*/  IMAD.MOV.U32 R26, RZ, RZ, R5 ;  /* 0x000000ffff1a7224 */ /* 0x000fe200078e0005 */
[----:B------:R-:W0:Y:S04]  /*15700*/  LDSM.16.MT88.4 R16, [R29+0x4180] ;  /* 0x004180001d10783b */ /* 0x000e280000004200 */
[----:B----4-:R-:W-:Y:S01]  /*15710*/  STL.64 [R1+0x16d8], R10 ;  /* 0x0016d80a01007387 */ /* 0x010fe20000100a00 */
[----:B---3--:R-:W-:Y:S02]  /*15720*/  STL.64 [R1+0x16d0], R8 ;  /* 0x0016d00801007387 */ /* 0x008fe40000100a00 */
[----:B------:R-:W3:Y:S02]  /*15730*/  LDL.LU R4, [R1+0x7a0] ;  /* 0x0007a00001047983 */ /* 0x000ee40000300800 */
[----:B------:R-:W3:Y:S01]  /*15740*/  LDL.LU R5, [R1+0x7a4] ;  /* 0x0007a40001057983 */ /* 0x000ee20000300800 */
[----:B------:R-:W4:Y:S01]  /*15750*/  LDL.LU R6, [R1+0x7a8] ;  /* 0x0007a80001067983 */ /* 0x000f220000300800 */
[----:B------:R-:W4:Y:S03]  /*15760*/  LDL.LU R7, [R1+0x7ac] ;  /* 0x0007ac0001077983 */ /* 0x000f260000300800 */
[----:B----4-:R2:W-:Y:S01]  /*15770*/  STL.64 [R1+0x1730], R6 ;  /* 0x0017300601007387 */ /* 0x0105e20000100a00 */
[----:B---3--:R-:W-:Y:S02]  /*15780*/  STL.64 [R1+0x1728], R4 ;  /* 0x0017280401007387 */ /* 0x008fe40000100a00 */
[----:B--2---:R-:W-:-:S02]  /*15790*/  IMAD.MOV.U32 R6, RZ, RZ, R13 ;  /* 0x000000ffff067224 */ /* 0x004fc400078e000d */
[----:B------:R-:W-:-:S05]  /*157a0*/  IMAD.MOV.U32 R7, RZ, RZ, R12 ;  /* 0x000000ffff077224 */ /* 0x000fca00078e000c */
[----:B------:R-:W-:Y:S01]  /*157b0*/  STL.64 [R1+0x1740], R6 ;  /* 0x0017400601007387 */ /* 0x000fe20000100a00 */
[----:B------:R-:W2:Y:S03]  /*157c0*/  LDL.64 R14, [R1+0x48] ;  /* 0x00004800010e7983 */ /* 0x000ea60000100a00 */
[----:B--2---:R1:W-:Y:S01]  /*157d0*/  STL.64 [R1+0x1738], R14 ;  /* 0x0017380e01007387 */ /* 0x0043e20000100a00 */
[----:B------:R-:W2:Y:S02]  /*157e0*/  LDL.LU R12, [R1+0x7b0] ;  /* 0x0007b000010c7983 */ /* 0x000ea40000300800 */
[----:B------:R-:W2:Y:S01]  /*157f0*/  LDL.LU R13, [R1+0x7b4] ;  /* 0x0007b400010d7983 */ /* 0x000ea20000300800 */
[----:B-1----:R-:W3:Y:S01]  /*15800*/  LDL.LU R14, [R1+0x7b8] ;  /* 0x0007b800010e7983 */ /* 0x002ee20000300800 */
[----:B------:R-:W3:Y:S03]  /*15810*/  LDL.LU R15, [R1+0x7bc] ;  /* 0x0007bc00010f7983 */ /* 0x000ee60000300800 */
[----:B---3--:R-:W-:Y:S01]  /*15820*/  STL.64 [R1+0x1750], R14 ;  /* 0x0017500e01007387 */ /* 0x008fe20000100a00 */
[----:B--2---:R1:W-:Y:S03]  /*15830*/  STL.64 [R1+0x1748], R12 ;  /* 0x0017480c01007387 */ /* 0x0043e60000100a00 */
[----:B-1----:R-:W2:Y:S01]  /*15840*/  LDL.LU R12, [R1+0x7c0] ;  /* 0x0007c000010c7983 */ /* 0x002ea20000300800 */
[----:B------:R-:W2:Y:S02]  /*15850*/  LDL.LU R13, [R1+0x7c4] ;  /* 0x0007c400010d7983 */ /* 0x000ea40000300800 */
[----:B------:R-:W2:Y:S02]  /*15860*/  LDL.LU R14, [R1+0x7c8] ;  /* 0x0007c800010e7983 */ /* 0x000ea40000300800 */
[----:B------:R-:W2:Y:S01]  /*15870*/  LDL.LU R15, [R1+0x7cc] ;  /* 0x0007cc00010f7983 */ /* 0x000ea20000300800 */
[----:B------:R-:W2:Y:S01]  /*15880*/  LDL.64 R6, [R1+0x68] ;  /* 0x0000680001067983 */ /* 0x000ea20000100a00 */
[----:B------:R1:W-:Y:S02]  /*15890*/  STL.64 [R1+0x16e0], R26 ;  /* 0x0016e01a01007387 */ /* 0x0003e40000100a00 */
[----:B------:R-:W3:Y:S02]  /*158a0*/  LDL.LU R8, [R1+0x760] ;  /* 0x0007600001087983 */ /* 0x000ee40000300800 */
[----:B------:R-:W3:Y:S01]  /*158b0*/  LDL.LU R9, [R1+0x764] ;  /* 0x0007640001097983 */ /* 0x000ee20000300800 */
[----:B------:R-:W4:Y:S01]  /*158c0*/  LDL.LU R10, [R1+0x768] ;  /* 0x00076800010a7983 */ /* 0x000f220000300800 */
[----:B------:R-:W4:Y:S02]  /*158d0*/  LDL.LU R11, [R1+0x76c] ;  /* 0x00076c00010b7983 */ /* 0x000f240000300800 */
[----:B-1----:R-:W-:-:S02]  /*158e0*/  IMAD.MOV.U32 R26, RZ, RZ, R28 ;  /* 0x000000ffff1a7224 */ /* 0x002fc400078e001c */
[----:B------:R-:W-:Y:S01]  /*158f0*/  IMAD.MOV.U32 R27, RZ, RZ, R3 ;  /* 0x000000ffff1b7224 */ /* 0x000fe200078e0003 */
[----:B----4-:R-:W-:Y:S01]  /*15900*/  STL.64 [R1+0x16f0], R10 ;  /* 0x0016f00a01007387 */ /* 0x010fe20000100a00 */
[----:B---3--:R-:W-:Y:S03]  /*15910*/  STL.64 [R1+0x16e8], R8 ;  /* 0x0016e80801007387 */ /* 0x008fe60000100a00 */
[----:B------:R-:W-:Y:S02]  /*15920*/  STL.64 [R1+0x1700], R26 ;  /* 0x0017001a01007387 */ /* 0x000fe40000100a00 */
[----:B------:R1:W-:Y:S02]  /*15930*/  STL.64 [R1+0x16f8], R24 ;  /* 0x0016f81801007387 */ /* 0x0003e40000100a00 */
[----:B-1----:R-:W3:Y:S01]  /*15940*/  LDL.LU R24, [R1+0x780] ;  /* 0x0007800001187983 */ /* 0x002ee20000300800 */
[----:B------:R-:W3:Y:S02]  /*15950*/  LDL.LU R25, [R1+0x784] ;  /* 0x0007840001197983 */ /* 0x000ee40000300800 */
[----:B------:R-:W4:Y:S02]  /*15960*/  LDL.LU R26, [R1+0x788] ;  /* 0x00078800011a7983 */ /* 0x000f240000300800 */
[----:B------:R-:W4:Y:S01]  /*15970*/  LDL.LU R27, [R1+0x78c] ;  /* 0x00078c00011b7983 */ /* 0x000f220000300800 */
[----:B--2---:R-:W-:Y:S01]  /*15980*/  HMMA.16816.F32.BF16 R12, R20, R6, R12 ;  /* 0x00000006140c723c */ /* 0x004fe2000004180c */
[----:B----4-:R-:W-:Y:S01]  /*15990*/  STL.64 [R1+0x1710], R26 ;  /* 0x0017101a01007387 */ /* 0x010fe20000100a00 */
[----:B---3--:R1:W-:Y:S03]  /*159a0*/  STL.64 [R1+0x1708], R24 ;  /* 0x0017081801007387 */ /* 0x0083e60000100a00 */
[----:B-1----:R-:W2:Y:S01]  /*159b0*/  LDL.LU R24, [R1+0x790] ;  /* 0x0007900001187983 */ /* 0x002ea20000300800 */
[----:B------:R-:W2:Y:S02]  /*159c0*/  LDL.LU R25, [R1+0x794] ;  /* 0x0007940001197983 */ /* 0x000ea40000300800 */
[----:B------:R-:W2:Y:S02]  /*159d0*/  LDL.LU R26, [R1+0x798] ;  /* 0x00079800011a7983 */ /* 0x000ea40000300800 */
[----:B------:R-:W2:Y:S01]  /*159e0*/  LDL.LU R27, [R1+0x79c] ;  /* 0x00079c00011b7983 */ /* 0x000ea20000300800 */
[----:B------:R-:W3:Y:S01]  /*159f0*/  LDL.LU R8, [R1+0x770] ;  /* 0x0007700001087983 */ /* 0x000ee20000300800 */
[----:B------:R-:W3:Y:S02]  /*15a00*/  LDL.LU R9, [R1+0x774] ;  /* 0x0007740001097983 */ /* 0x000ee40000300800 */
[----:B------:R-:W3:Y:S02]  /*15a10*/  LDL.LU R10, [R1+0x778] ;  /* 0x00077800010a7983 */ /* 0x000ee40000300800 */
[----:B------:R-:W3:Y:S01]  /*15a20*/  LDL.LU R11, [R1+0x77c] ;  /* 0x00077c00010b7983 */ /* 0x000ee20000300800 */
[----:B0-----:R0:W-:Y:S01]  /*15a30*/  STL.64 [R1+0x15b0], R18 ;  /* 0x0015b01201007387 */ /* 0x0011e20000100a00 */
[----:B------:R-:W-:Y:S05]  /*15a40*/  STL.64 [R1+0x15a8], R16 ;  /* 0x0015a81001007387 */ /* 0x000fea0000100a00 */
[----:B------:R-:W-:Y:S02]  /*15a50*/  STL.64 [R1+0x7c0], R12 ;  /* 0x0007c00c01007387 */ /* 0x000fe40000100a00 */
[----:B------:R1:W-:Y:S02]  /*15a60*/  STL.64 [R1+0x7c8], R14 ;  /* 0x0007c80e01007387 */ /* 0x0003e40000100a00 */
[----:B0-----:R-:W-:-:S02]  /*15a70*/  IMAD.MOV.U32 R18, RZ, RZ, R2 ;  /* 0x000000ffff127224 */ /* 0x001fc400078e0002 */
[----:B------:R-:W-:Y:S02]  /*15a80*/  IMAD.MOV.U32 R19, RZ, RZ, R0 ;  /* 0x000000ffff137224 */ /* 0x000fe400078e0000 */
[----:B------:R-:W-:Y:S01]  /*15a90*/  IMAD.MOV.U32 R2, RZ, RZ, R6 ;  /* 0x000000ffff027224 */ /* 0x000fe200078e0006 */
[----:B-1----:R-:W4:Y:S01]  /*15aa0*/  LDL.LU.64 R14, [R1+0x1750] ;  /* 0x00175000010e7983 */ /* 0x002f220000300a00 */
[----:B------:R-:W4:Y:S02]  /*15ab0*/  LDL.LU.64 R12, [R1+0x1748] ;  /* 0x00174800010c7983 */ /* 0x000f240000300a00 */
[----:B------:R-:W-:Y:S02]  /*15ac0*/  IMAD.MOV.U32 R0, RZ, RZ, R7 ;  /* 0x000000ffff007224 */ /* 0x000fe400078e0007 */
[----:B------:R-:W4:Y:S02]  /*15ad0*/  LDL.LU.64 R6, [R1+0x1740] ;  /* 0x0017400001067983 */ /* 0x000f240000300a00 */
[C---:B----4-:R-:W-:Y:S02]  /*15ae0*/  HMMA.16816.F32.BF16 R4, R20.reuse, R6, R12 ;  /* 0x000000061404723c */ /* 0x050fe4000004180c */
[----:B------:R-:W4:Y:S11]  /*15af0*/  LDL.LU.64 R14, [R1+0x1738] ;  /* 0x00173800010e7983 */ /* 0x000f360000300a00 */
[----:B------:R-:W-:Y:S10]  /*15b00*/  @!UPT UIADD3 URZ, URZ, URZ, URZ ;  /* 0x0000003f3f3ff290 */ /* 0x000ff4000fffe03f */
[----:B------:R-:W-:Y:S01]  /*15b10*/  STL.64 [R1+0x7b0], R4 ;  /* 0x0007b00401007387 */ /* 0x000fe20000100a00 */
[----:B------:R0:W-:Y:S03]  /*15b20*/  STL.64 [R1+0x7b8], R6 ;  /* 0x0007b80601007387 */ /* 0x0001e60000100a00 */
[----:B0-----:R-:W2:Y:S01]  /*15b30*/  LDL.LU.64 R6, [R1+0x1730] ;  /* 0x0017300001067983 */ /* 0x001ea20000300a00 */
[----:B------:R-:W2:Y:S02]  /*15b40*/  LDL.LU.64 R4, [R1+0x1728] ;  /* 0x0017280001047983 */ /* 0x000ea40000300a00 */
[----:B----4-:R-:W-:Y:S01]  /*15b50*/  IMAD.MOV.U32 R3, RZ, RZ, R15 ;  /* 0x000000ffff037224 */ /* 0x010fe200078e000f */
[C---:B--2---:R-:W-:Y:S11]  /*15b60*/  HMMA.16816.F32.BF16 R4, R20.reuse, R14, R4 ;  /* 0x0000000e1404723c */ /* 0x044ff60000041804 */
[----:B------:R-:W-:Y:S11]  /*15b70*/  @!UPT UIADD3 URZ, URZ, URZ, URZ ;  /* 0x0000003f3f3ff290 */ /* 0x000ff6000fffe03f */
[----:B------:R-:W-:Y:S01]  /*15b80*/  @!UPT UIADD3 URZ, URZ, URZ, URZ ;  /* 0x0000003f3f3ff290 */ /* 0x000fe2000fffe03f */
[----:B------:R-:W-:Y:S01]  /*15b90*/  STL.64 [R1+0x7a0], R4 ;  /* 0x0007a00401007387 */ /* 0x000fe20000100a00 */
[----:B------:R0:W-:Y:S03]  /*15ba0*/  STL.64 [R1+0x7a8], R6 ;  /* 0x0007a80601007387 */ /* 0x0001e60000100a00 */
[----:B0-----:R-:W2:Y:S01]  /*15bb0*/  LDL.LU.64 R6, [R1+0x1720] ;  /* 0x0017200001067983 */ /* 0x001ea20000300a00 */
[----:B------:R-:W-:Y:S02]  /*15bc0*/  IMAD.MOV.U32 R4, RZ, RZ, R14 ;  /* 0x000000ffff047224 */ /* 0x000fe400078e000e */
[----:B------:R-:W4:Y:S01]  /*15bd0*/  LDL.LU.64 R14, [R1+0x1718] ;  /* 0x00171800010e7983 */ /* 0x000f220000300a00 */
[----:B--2---:R-:W-:Y:S02]  /*15be0*/  STL.64 [R1+0x16b8], R6 ;  /* 0x0016b80601007387 */ /* 0x004fe40000100a00 */
[----:B------:R0:W-:Y:S01]  /*15bf0*/  STL [R1+0x16b0], R4 ;  /* 0x0016b00401007387 */ /* 0x0001e20000100800 */
[C---:B----4-:R-:W-:Y:S01]  /*15c00*/  HMMA.16816.F32.BF16 R12, R20.reuse, R14, R24 ;  /* 0x0000000e140c723c */ /* 0x050fe20000041818 */
[----:B0-----:R-:W2:Y:S01]  /*15c10*/  LDL.LU R4, [R1+0x740] ;  /* 0x0007400001047983 */ /* 0x001ea20000300800 */
[----:B------:R-:W2:Y:S02]  /*15c20*/  LDL.LU R5, [R1+0x744] ;  /* 0x0007440001057983 */ /* 0x000ea40000300800 */
[----:B------:R-:W2:Y:S02]  /*15c30*/  LDL.LU R6, [R1+0x748] ;  /* 0x0007480001067983 */ /* 0x000ea40000300800 */
[----:B------:R-:W2:Y:S01]  /*15c40*/  LDL.LU R7, [R1+0x74c] ;  /* 0x00074c0001077983 */ /* 0x000ea20000300800 */
[----:B------:R-:W4:Y:S01]  /*15c50*/  LDL.LU.64 R26, [R1+0x1710] ;  /* 0x00171000011a7983 */ /* 0x000f220000300a00 */
[----:B------:R-:W4:Y:S11]  /*15c60*/  LDL.LU.64 R24, [R1+0x1708] ;  /* 0x0017080001187983 */ /* 0x000f360000300a00 */
[----:B------:R-:W-:Y:S04]  /*15c70*/  @!UPT UIADD3 URZ, URZ, URZ, URZ ;  /* 0x0000003f3f3ff290 */ /* 0x000fe8000fffe03f */
[----:B------:R0:W-:Y:S01]  /*15c80*/  STL.64 [R1+0x790], R12 ;  /* 0x0007900c01007387 */ /* 0x0001e20000100a00 */
[----:B------:R1:W-:Y:S03]  /*15c90*/  STL.64 [R1+0x798], R14 ;  /* 0x0007980e01007387 */ /* 0x0003e60000100a00 */
[----:B0-----:R-:W2:Y:S01]  /*15ca0*/  LDL.LU R12, [R1+0x440] ;  /* 0x00044000010c7983 */ /* 0x001ea20000300800 */
[----:B------:R-:W2:Y:S02]  /*15cb0*/  LDL.LU R13, [R1+0x444] ;  /* 0x00044400010d7983 */ /* 0x000ea40000300800 */
[----:B-1----:R-:W2:Y:S02]  /*15cc0*/  LDL.LU R14, [R1+0x448] ;  /* 0x00044800010e7983 */ /* 0x002ea40000300800 */
[----:B------:R-:W2:Y:S01]  /*15cd0*/  LDL.LU R15, [R1+0x44c] ;  /* 0x00044c00010f7983 */ /* 0x000ea20000300800 */
[----:B----4-:R-:W-:Y:S01]  /*15ce0*/  HMMA.16816.F32.BF16 R16, R20, R18, R24 ;  /* 0x000000121410723c */ /* 0x010fe20000041818 */
[----:B------:R-:W3:Y:S01]  /*15cf0*/  LDL.LU.64 R26, [R1+0x1700] ;  /* 0x00170000011a7983 */ /* 0x000ee20000300a00 */
[----:B------:R-:W4:Y:S11]  /*15d00*/  LDL.LU.64 R24, [R1+0x16f8] ;  /* 0x0016f80001187983 */ /* 0x000f360000300a00 */
[----:B------:R-:W-:Y:S10]  /*15d10*/  @!UPT UIADD3 URZ, URZ, URZ, URZ ;  /* 0x0000003f3f3ff290 */ /* 0x000ff4000fffe03f */
[----:B------:R0:W-:Y:S01]  /*15d20*/  STL.64 [R1+0x780], R16 ;  /* 0x0007801001007387 */ /* 0x0001e20000100a00 */
[----:B------:R1:W-:Y:S03]  /*15d30*/  STL.64 [R1+0x788], R18 ;  /* 0x0007881201007387 */ /* 0x0003e60000100a00 */
[----:B0-----:R-:W2:Y:S01]  /*15d40*/  LDL.LU R16, [R1+0x410] ;  /* 0x0004100001107983 */ /* 0x001ea20000300800 */
[----:B------:R-:W2:Y:S02]  /*15d50*/  LDL.LU R17, [R1+0x414] ;  /* 0x0004140001117983 */ /* 0x000ea40000300800 */
[----:B-1----:R-:W2:Y:S02]  /*15d60*/  LDL.LU R18, [R1+0x418] ;  /* 0x0004180001127983 */ /* 0x002ea40000300800 */
[----:B------:R-:W2:Y:S02]  /*15d70*/  LDL.LU R19, [R1+0x41c] ;  /* 0x00041c0001137983 */ /* 0x000ea40000300800 */
[----:B--2---:R0:W-:Y:S01]  /*15d80*/  STL.64 [R1+0x1688], R18 ;  /* 0x0016881201007387 */ /* 0x0041e20000100a00 */
[----:B------:R-:W-:Y:S03]  /*15d90*/  STL.64 [R1+0x1680], R16 ;  /* 0x0016801001007387 */ /* 0x000fe60000100a00 */
[----:B0-----:R-:W2:Y:S04]  /*15da0*/  LDL.64 R18, [R1+0xb8] ;  /* 0x0000b80001127983 */ /* 0x001ea80000100a00 */
[----:B--2---:R4:W-:Y:S02]  /*15db0*/  STL.64 [R1+0x1690], R18 ;  /* 0x0016901201007387 */ /* 0x0049e40000100a00 */
[----:B----4-:R-:W-:-:S02]  /*15dc0*/  IMAD.MOV.U32 R18, RZ, RZ, R25 ;  /* 0x000000ffff127224 */ /* 0x010fc400078e0019 */
[----:B------:R-:W-:Y:S02]  /*15dd0*/  IMAD.MOV.U32 R19, RZ, RZ, R24 ;  /* 0x000000ffff137224 */ /* 0x000fe400078e0018 */
[C---:B---3--:R-:W-:Y:S01]  /*15de0*/  HMMA.16816.F32.BF16 R24, R20.reuse, R26, R8 ;  /* 0x0000001a1418723c */ /* 0x048fe20000041808 */
[----:B------:R-:W2:Y:S01]  /*15df0*/  LDL.LU.64 R10, [R1+0x16f0] ;  /* 0x0016f000010a7983 */ /* 0x000ea20000300a00 */
[----:B------:R-:W2:Y:S11]  /*15e00*/  LDL.LU.64 R8, [R1+0x16e8] ;  /* 0x0016e80001087983 */ /* 0x000eb60000300a00 */
[----:B------:R-:W-:Y:S10]  /*15e10*/  @!UPT UIADD3 URZ, URZ, URZ, URZ ;  /* 0x0000003f3f3ff290 */ /* 0x000ff4000fffe03f */
        /* <DEDUP_REMOVED lines=10> */
[C---:B--2---:R-:W-:Y:S11]  /*15ec0*/  HMMA.16816.F32.BF16 R8, R20.reuse, R26, R8 ;  /* 0x0000001a1408723c */ /* 0x044ff60000041808 */
[----:B------:R-:W-:Y:S11]  /*15ed0*/  @!UPT UIADD3 URZ, URZ, URZ, URZ ;  /* 0x0000003f3f3ff290 */ /* 0x000ff6000fffe03f */
[----:B------:R-:W-:Y:S01]  /*15ee0*/  @!UPT UIADD3 URZ, URZ, URZ, URZ ;  /* 0x0000003f3f3ff290 */ /* 0x000fe2000fffe03f */
[----:B------:R-:W-:Y:S01]  /*15ef0*/  STL.64 [R1+0x750], R8 ;  /* 0x0007500801007387 */ /* 0x000fe20000100a00 */
[----:B------:R0:W-:Y:S03]  /*15f00*/  STL.64 [R1+0x758], R10 ;  /* 0x0007580a01007387 */ /* 0x0001e60000100a00 */
[----:B0-----:R-:W2:Y:S01]  /*15f10*/  LDL.LU.64 R10, [R1+0x16c0] ;  /* 0x0016c000010a7983 */ /* 0x001ea20000300a00 */
[----:B------:R0:W-:Y:S03]  /*15f20*/  STL.64 [R1+0x1618], R26 ;  /* 0x0016181a01007387 */ /* 0x0001e60000100a00 */
[----:B0-----:R-:W3:Y:S04]  /*15f30*/  LDL.64 R26, [R1+0x88] ;  /* 0x00008800011a7983 */ /* 0x001ee80000100a00 */
[----:B---3--:R0:W-:Y:S04]  /*15f40*/  STL.64 [R1+0x1668], R26 ;  /* 0x0016681a01007387 */ /* 0x0081e80000100a00 */
[----:B0-----:R-:W3:Y:S01]  /*15f50*/  LDL.64 R26, [R1+0x98] ;  /* 0x00009800011a7983 */ /* 0x001ee20000100a00 */
[C---:B--2---:R-:W-:Y:S03]  /*15f60*/  HMMA.16816.F32.BF16 R4, R20.reuse, R10, R4 ;  /* 0x0000000a1404723c */ /* 0x044fe60000041804 */
[----:B---3--:R0:W-:Y:S01]  /*15f70*/  STL.64 [R1+0x1698], R26 ;  /* 0x0016981a01007387 */ /* 0x0081e20000100a00 */
[----:B------:R-:W2:Y:S02]  /*15f80*/  LDL.LU R24, [R1+0x430] ;  /* 0x0004300001187983 */ /* 0x000ea40000300800 */
[----:B------:R-:W2:Y:S01]  /*15f90*/  LDL.LU R25, [R1+0x434] ;  /* 0x0004340001197983 */ /* 0x000ea20000300800 */
[----:B0-----:R-:W2:Y:S01]  /*15fa0*/  LDL.LU R26, [R1+0x438] ;  /* 0x00043800011a7983 */ /* 0x001ea20000300800 */
[----:B------:R-:W2:Y:S11]  /*15fb0*/  LDL.LU R27, [R1+0x43c] ;  /* 0x00043c00011b7983 */ /* 0x000eb60000300800 */
[----:B------:R-:W-:Y:S04]  /*15fc0*/  @!UPT UIADD3 URZ, URZ, URZ, URZ ;  /* 0x0000003f3f3ff290 */ /* 0x000fe8000fffe03f */
[----:B------:R-:W-:Y:S02]  /*15fd0*/  STL.64 [R1+0x740], R4 ;  /* 0x0007400401007387 */ /* 0x000fe40000100a00 */
[----:B------:R0:W-:Y:S02]  /*15fe0*/  STL.64 [R1+0x748], R6 ;  /* 0x0007480601007387 */ /* 0x0001e40000100a00 */
[----:B0-----:R-:W3:Y:S01]  /*15ff0*/  LDL.LU.64 R6, [R1+0x16b8] ;  /* 0x0016b80001067983 */ /* 0x001ee20000300a00 */
[----:B------:R-:W4:Y:S02]  /*16000*/  LDL.LU R4, [R1+0x16b0] ;  /* 0x0016b00001047983 */ /* 0x000f240000300800 */
[----:B------:R0:W-:Y:S02]  /*16010*/  STL [R1+0x15cc], R10 ;  /* 0x0015cc0a01007387 */ /* 0x0001e40000100800 */
[----:B------:R1:W-:Y:S01]  /*16020*/  STL [R1+0x15c8], R11 ;  /* 0x0015c80b01007387 */ /* 0x0003e20000100800 */
[----:B------:R-:W2:Y:S01]  /*16030*/  LDL.LU R8, [R1+0x420] ;  /* 0x0004200001087983 */ /* 0x000ea20000300800 */
[----:B------:R-:W2:Y:S03]  /*16040*/  LDL.LU R9, [R1+0x424] ;  /* 0x0004240001097983 */ /* 0x000ea60000300800 */
[----:B0-----:R-:W2:Y:S01]  /*16050*/  LDL.LU R10, [R1+0x428] ;  /* 0x00042800010a7983 */ /* 0x001ea20000300800 */
[----:B-1----:R-:W2:Y:S01]  /*16060*/  LDL.LU R11, [R1+0x42c] ;  /* 0x00042c00010b7983 */ /* 0x002ea20000300800 */
[----:B---3--:R-:W-:Y:S02]  /*16070*/  HMMA.16816.F32.BF16 R20, R20, R6, R12 ;  /* 0x000000061414723c */ /* 0x008fe4000004180c */
[----:B------:R-:W2:Y:S01]  /*16080*/  LDL.LU.64 R14, [R1+0x16a8] ;  /* 0x0016a800010e7983 */ /* 0x000ea20000300a00 */
[----:B------:R-:W2:Y:S11]  /*16090*/  LDL.LU.64 R12, [R1+0x16a0] ;  /* 0x0016a000010c7983 */ /* 0x000eb60000300a00 */
[----:B------:R-:W-:Y:S09]  /*160a0*/  @!UPT UIADD3 URZ, URZ, URZ, URZ ;  /* 0x0000003f3f3ff290 */ /* 0x000ff2000fffe03f */
[----:B------:R-:W-:Y:S01]  /*160b0*/  STL.64 [R1+0x440], R20 ;  /* 0x0004401401007387 */ /* 0x000fe20000100a00 */
[----:B------:R0:W-:Y:S03]  /*160c0*/  STL.64 [R1+0x448], R22 ;  /* 0x0004481601007387 */ /* 0x0001e60000100a00 */
[----:B0-----:R-:W3:Y:S01]  /*160d0*/  LDL.64 R22, [R1+0xa8] ;  /* 0x0000a80001167983 */ /* 0x001ee20000100a00 */
[C---:B--2---:R-:W-:Y:S03]  /*160e0*/  HMMA.16816.F32.BF16 R16, R12.reuse, R18, R24 ;  /* 0x000000120c10723c */ /* 0x044fe60000041818 */
[----:B------:R-:W2:Y:S11]  /*160f0*/  LDL.LU.64 R26, [R1+0x1698] ;  /* 0x00169800011a7983 */ /* 0x000eb60000300a00 */
[----:B------:R-:W-:Y:S09]  /*16100*/  @!UPT UIADD3 URZ, URZ, URZ, URZ ;  /* 0x0000003f3f3ff290 */ /* 0x000ff2000fffe03f */
[----:B------:R-:W-:Y:S01]  /*16110*/  STL.64 [R1+0x430], R16 ;  /* 0x0004301001007387 */ /* 0x000fe20000100a00 */
[----:B------:R0:W-:Y:S03]  /*16120*/  STL.64 [R1+0x438], R18 ;  /* 0x0004381201007387 */ /* 0x0001e60000100a00 */
[----:B0-----:R-:W2:Y:S02]  /*16130*/  LDL.LU.64 R18, [R1+0x1690] ;  /* 0x0016900001127983 */ /* 0x001ea40000300a00 */
[C---:B--2---:R-:W-:Y:S01]  /*16140*/  HMMA.16816.F32.BF16 R8, R12.reuse, R18, R8 ;  /* 0x000000120c08723c */ /* 0x044fe20000041808 */
[----:B------:R-:W-:Y:S11]  /*16150*/  IMAD.MOV.U32 R5, RZ, RZ, R19 ;  /* 0x000000ffff057224 */ /* 0x000ff600078e0013 */
[----:B------:R-:W-:Y:S11]  /*16160*/  @!UPT UIADD3 URZ, URZ, URZ, URZ ;  /* 0x0000003f3f3ff290 */ /* 0x000ff6000fffe03f */
[----:B------:R0:W-:Y:S01]  /*16170*/  STL.64 [R1+0x420], R8 ;  /* 0x0004200801007387 */ /* 0x0001e20000100a00 */
[----:B------:R-:W-:Y:S02]  /*16180*/  STL.64 [R1+0x428], R10 ;  /* 0x0004280a01007387 */ /* 0x000fe40000100a00 */
[----:B0-----:R-:W-:Y:S02]  /*16190*/  IMAD.MOV.U32 R8, RZ, RZ, R18 ;  /* 0x000000ffff087224 */ /* 0x001fe400078e0012 */
[----:B------:R-:W3:Y:S01]  /*161a0*/  LDL.LU.64 R18, [R1+0x1688] ;  /* 0x0016880001127983 */ /* 0x000ee20000300a00 */
[----:B------:R-:W3:Y:S02]  /*161b0*/  LDL.LU.64 R16, [R1+0x1680] ;  /* 0x0016800001107983 */ /* 0x000ee40000300a00 */
[----:B------:R-:W-:Y:S02]  /*161c0*/  STL [R1+0x15d4], R5 ;  /* 0x0015d40501007387 */ /* 0x000fe40000100800 */
[----:B------:R-:W-:Y:S01]  /*161d0*/  STL.64 [R1+0x1640], R6 ;  /* 0x0016400601007387 */ /* 0x000fe20000100a00 */
[----:B----4-:R0:W-:Y:S04]  /*161e0*/  STL [R1+0x1660], R4 ;  /* 0x0016600401007387 */ /* 0x0101e80000100800 */
[----:B0-----:R-:W2:Y:S01]  /*161f0*/  LDL.LU R4, [R1+0x3f0] ;  /* 0x0003f00001047983 */ /* 0x001ea20000300800 */
[----:B------:R-:W2:Y:S02]  /*16200*/  LDL.LU R5, [R1+0x3f4] ;  /* 0x0003f40001057983 */ /* 0x000ea40000300800 */
[----:B------:R-:W4:Y:S02]  /*16210*/  LDL.LU R6, [R1+0x3f8] ;  /* 0x0003f80001067983 */ /* 0x000f240000300800 */
[----:B------:R-:W4:Y:S02]  /*16220*/  LDL.LU R7, [R1+0x3fc] ;  /* 0x0003fc0001077983 */ /* 0x000f240000300800 */
[----:B----4-:R-:W-:Y:S01]  /*16230*/  STL.64 [R1+0x1678], R6 ;  /* 0x0016780601007387 */ /* 0x010fe20000100a00 */
[----:B--2---:R0:W-:Y:S03]  /*16240*/  STL.64 [R1+0x1670], R4 ;  /* 0x0016700401007387 */ /* 0x0041e60000100a00 */
[----:B0-----:R-:W2:Y:S01]  /*16250*/  LDL.LU R4, [R1+0x400] ;  /* 0x0004000001047983 */ /* 0x001ea20000300800 */
[----:B------:R-:W2:Y:S02]  /*16260*/  LDL.LU R5, [R1+0x404] ;  /* 0x0004040001057983 */ /* 0x000ea40000300800 */
[----:B------:R-:W2:Y:S02]  /*16270*/  LDL.LU R6, [R1+0x408] ;  /* 0x0004080001067983 */ /* 0x000ea40000300800 */
[----:B------:R-:W2:Y:S01]  /*16280*/  LDL.LU R7, [R1+0x40c] ;  /* 0x00040c0001077983 */ /* 0x000ea20000300800 */
[----:B------:R3:W-:Y:S02]  /*16290*/  STL [R1+0x15d0], R8 ;  /* 0x0015d00801007387 */ /* 0x0007e40000100800 */
[----:B---3--:R-:W-:Y:S07]  /*162a0*/  HMMA.16816.F32.BF16 R8, R12, R22, R16 ;  /* 0x000000160c08723c */ /* 0x008fee0000041810 */
[----:B------:R-:W-:-:S02]  /*162b0*/  IMAD.MOV.U32 R16, RZ, RZ, R22 ;  /* 0x000000ffff107224 */ /* 0x000fc400078e0016 */
[----:B------:R-:W-:Y:S02]  /*162c0*/  IMAD.MOV.U32 R18, RZ, RZ, R26 ;  /* 0x000000ffff127224 */ /* 0x000fe400078e001a */
[----:B------:R-:W-:Y:S11]  /*162d0*/  IMAD.MOV.U32 R17, RZ, RZ, R27 ;  /* 0x000000ffff117224 */ /* 0x000ff600078e001b */
[----:B------:R-:W-:Y:S01]  /*162e0*/  @!UPT UIADD3 URZ, URZ, URZ, URZ ;  /* 0x0000003f3f3ff290 */ /* 0x000fe2000fffe03f */
[----:B------:R0:W-:Y:S01]  /*162f0*/  STL.64 [R1+0x410], R8 ;  /* 0x0004100801007387 */ /* 0x0001e20000100a00 */
[----:B------:R-:W-:Y:S02]  /*16300*/  STL.64 [R1+0x418], R10 ;  /* 0x0004180a01007387 */ /* 0x000fe40000100a00 */
[----:B0-----:R-:W-:Y:S02]  /*16310*/  IMAD.MOV.U32 R9, RZ, RZ, R23 ;  /* 0x000000ffff097224 */ /* 0x001fe400078e0017 */
[----:B------:R-:W3:Y:S01]  /*16320*/  LDL.64 R22, [R1+0x78] ;  /* 0x0000780001167983 */ /* 0x000ee20000100a00 */
[C---:B--2---:R-:W-:Y:S11]  /*16330*/  HMMA.16816.F32.BF16 R4, R12.reuse, R26, R4 ;  /* 0x0000001a0c04723c */ /* 0x044ff60000041804 */
[----:B------:R-:W-:Y:S11]  /*16340*/  @!UPT UIADD3 URZ, URZ, URZ, URZ ;  /* 0x0000003f3f3ff290 */ /* 0x000ff6000fffe03f */
[----:B------:R-:W-:Y:S01]  /*16350*/  @!UPT UIADD3 URZ, URZ, URZ, URZ ;  /* 0x0000003f3f3ff290 */ /* 0x000fe2000fffe03f */
[----:B------:R-:W-:Y:S01]  /*16360*/  STL.64 [R1+0x400], R4 ;  /* 0x0004000401007387 */ /* 0x000fe20000100a00 */
[----:B------:R0:W-:Y:S03]  /*16370*/  STL.64 [R1+0x408], R6 ;  /* 0x0004080601007387 */ /* 0x0001e60000100a00 */
[----:B0-----:R-:W2:Y:S01]  /*16380*/  LDL.LU.64 R6, [R1+0x1678] ;  /* 0x0016780001067983 */ /* 0x001ea20000300a00 */
[----:B------:R-:W2:Y:S02]  /*16390*/  LDL.LU.64 R4, [R1+0x1670] ;  /* 0x0016700001047983 */ /* 0x000ea40000300a00 */
[----:B------:R-:W2:Y:S02]  /*163a0*/  LDL.LU.64 R26, [R1+0x1668] ;  /* 0x00166800011a7983 */ /* 0x000ea40000300a00 */
[----:B--2---:R-:W-:Y:S01]  /*163b0*/  HMMA.16816.F32.BF16 R4, R12, R26, R4 ;  /* 0x0000001a0c04723c */ /* 0x004fe20000041804 */
[----:B------:R-:W-:-:S02]  /*163c0*/  IMAD.MOV.U32 R28, RZ, RZ, R26 ;  /* 0x000000ffff1c7224 */ /* 0x000fc400078e001a */
[----:B------:R-:W-:Y:S11]  /*163d0*/  IMAD.MOV.U32 R19, RZ, RZ, R27 ;  /* 0x000000ffff137224 */ /* 0x000ff600078e001b */
[----:B------:R-:W-:Y:S09]  /*163e0*/  @!UPT UIADD3 URZ, URZ, URZ, URZ ;  /* 0x0000003f3f3ff290 */ /* 0x000ff2000fffe03f */
[----:B------:R0:W-:Y:S01]  /*163f0*/  STL.64 [R1+0x3f0], R4 ;  /* 0x0003f00401007387 */ /* 0x0001e20000100a00 */
[----:B------:R-:W-:Y:S03]  /*16400*/  STL.64 [R1+0x3f8], R6 ;  /* 0x0003f80601007387 */ /* 0x000fe60000100a00 */
[----:B0-----:R-:W2:Y:S01]  /*16410*/  LDL.LU R4, [R1+0x1660] ;  /* 0x0016600001047983 */ /* 0x001ea20000300800 */
[----:B------:R-:W4:Y:S02]  /*16420*/  LDL.LU R24, [R1+0x700] ;  /* 0x0007000001187983 */ /* 0x000f240000300800 */
[----:B------:R-:W4:Y:S02]  /*16430*/  LDL.LU R25, [R1+0x704] ;  /* 0x0007040001197983 */ /* 0x000f240000300800 */
[----:B------:R-:W2:Y:S01]  /*16440*/  LDL.LU R26, [R1+0x708] ;  /* 0x00070800011a7983 */ /* 0x000ea20000300800 */
[----:B------:R-:W2:Y:S04]  /*16450*/  LDL.LU R27, [R1+0x70c] ;  /* 0x00070c00011b7983 */ /* 0x000ea80000300800 */
[----:B--2---:R0:W-:Y:S01]  /*16460*/  STL.64 [R1+0x1628], R26 ;  /* 0x0016281a01007387 */ /* 0x0041e20000100a00 */
[----:B----4-:R-:W-:Y:S02]  /*16470*/  STL.64 [R1+0x1620], R24 ;  /* 0x0016201801007387 */ /* 0x010fe40000100a00 */
[----:B0-----:R-:W-:-:S02]  /*16480*/  IMAD.MOV.U32 R26, RZ, RZ, R4 ;  /* 0x000000ffff1a7224 */ /* 0x001fc400078e0004 */
[----:B------:R-:W2:Y:S01]  /*16490*/  LDL.LU R4, [R1+0x720] ;  /* 0x0007200001047983 */ /* 0x000ea20000300800 */
[----:B------:R-:W2:Y:S02]  /*164a0*/  LDL.LU R5, [R1+0x724] ;  /* 0x0007240001057983 */ /* 0x000ea40000300800 */
[----:B------:R-:W4:Y:S02]  /*164b0*/  LDL.LU R6, [R1+0x728] ;  /* 0x0007280001067983 */ /* 0x000f240000300800 */
[----:B------:R-:W4:Y:S02]  /*164c0*/  LDL.LU R7, [R1+0x72c] ;  /* 0x00072c0001077983 */ /* 0x000f240000300800 */
[----:B------:R-:W-:Y:S01]  /*164d0*/  IMAD.MOV.U32 R27, RZ, RZ, R3 ;  /* 0x000000ffff1b7224 */ /* 0x000fe200078e0003 */
[----:B----4-:R-:W-:Y:S01]  /*164e0*/  STL.64 [R1+0x1650], R6 ;  /* 0x0016500601007387 */ /* 0x010fe20000100a00 */
[----:B--2---:R-:W-:Y:S03]  /*164f0*/  STL.64 [R1+0x1648], R4 ;  /* 0x0016480401007387 */ /* 0x004fe60000100a00 */
[----:B------:R0:W-:Y:S02]  /*16500*/  STL.64 [R1+0x1638], R26 ;  /* 0x0016381a01007387 */ /* 0x0001e40000100a00 */
[----:B0-----:R-:W2:Y:S04]  /*16510*/  LDL.64 R26, [R1+0x58] ;  /* 0x00005800011a7983 */ /* 0x001ea80000100a00 */
[----:B--2---:R0:W-:Y:S01]  /*16520*/  STL.64 [R1+0x1658], R26 ;  /* 0x0016581a01007387 */ /* 0x0041e20000100a00 */
[----:B------:R-:W2:Y:S02]  /*16530*/  LDL.LU R24, [R1+0x730] ;  /* 0x0007300001187983 */ /* 0x000ea40000300800 */
[----:B------:R-:W2:Y:S01]  /*16540*/  LDL.LU R25, [R1+0x734] ;  /* 0x0007340001197983 */ /* 0x000ea20000300800 */
[----:B0-----:R-:W2:Y:S01]  /*16550*/  LDL.LU R26, [R1+0x738] ;  /* 0x00073800011a7983 */ /* 0x001ea20000300800 */
[----:B------:R-:W2:Y:S02]  /*16560*/  LDL.LU R27, [R1+0x73c] ;  /* 0x00073c00011b7983 */ /* 0x000ea40000300800 */
[----:B------:R-:W-:Y:S02]  /*16570*/  STL.64 [R1+0x15e0], R18 ;  /* 0x0015e01201007387 */ /* 0x000fe40000100a00 */
[----:B------:R0:W-:Y:S02]  /*16580*/  STL.64 [R1+0x15d8], R16 ;  /* 0x0015d81001007387 */ /* 0x0001e40000100a00 */
[----:B0-----:R-:W3:Y:S01]  /*16590*/  LDL.LU R16, [R1+0x3e0] ;  /* 0x0003e00001107983 */ /* 0x001ee20000300800 */
[----:B------:R-:W3:Y:S02]  /*165a0*/  LDL.LU R17, [R1+0x3e4] ;  /* 0x0003e40001117983 */ /* 0x000ee40000300800 */
[----:B------:R-:W3:Y:S02]  /*165b0*/  LDL.LU R18, [R1+0x3e8] ;  /* 0x0003e80001127983 */ /* 0x000ee40000300800 */
[----:B------:R-:W3:Y:S02]  /*165c0*/  LDL.LU R19, [R1+0x3ec] ;  /* 0x0003ec0001137983 */ /* 0x000ee40000300800 */
[----:B---3--:R-:W-:Y:S11]  /*165d0*/  HMMA.16816.F32.BF16 R16, R12, R22, R16 ;  /* 0x000000160c10723c */ /* 0x008ff60000041810 */
[----:B------:R-:W-:Y:S11]  /*165e0*/  @!UPT UIADD3 URZ, URZ, URZ, URZ ;  /* 0x0000003f3f3ff290 */ /* 0x000ff6000fffe03f */
[----:B------:R-:W-:Y:S01]  /*165f0*/  @!UPT UIADD3 URZ, URZ, URZ, URZ ;  /* 0x0000003f3f3ff290 */ /* 0x000fe2000fffe03f */
[----:B------:R0:W-:Y:S01]  /*16600*/  STL.64 [R1+0x3e0], R16 ;  /* 0x0003e01001007387 */ /* 0x0001e20000100a00 */
[----:B------:R1:W-:Y:S03]  /*16610*/  STL.64 [R1+0x3e8], R18 ;  /* 0x0003e81201007387 */ /* 0x0003e60000100a00 */
[----:B0-----:R-:W3:Y:S01]  /*16620*/  LDL.LU R16, [R1+0x6d0] ;  /* 0x0006d00001107983 */ /* 0x001ee20000300800 */
[----:B------:R-:W3:Y:S02]  /*16630*/  LDL.LU R17, [R1+0x6d4] ;  /* 0x0006d40001117983 */ /* 0x000ee40000300800 */
[----:B-1----:R-:W4:Y:S02]  /*16640*/  LDL.LU R18, [R1+0x6d8] ;  /* 0x0006d80001127983 */ /* 0x002f240000300800 */
[----:B------:R-:W4:Y:S02]  /*16650*/  LDL.LU R19, [R1+0x6dc] ;  /* 0x0006dc0001137983 */ /* 0x000f240000300800 */
[----:B----4-:R-:W-:Y:S01]  /*16660*/  STL.64 [R1+0x15f0], R18 ;  /* 0x0015f01201007387 */ /* 0x010fe20000100a00 */
[----:B---3--:R0:W-:Y:S03]  /*16670*/  STL.64 [R1+0x15e8], R16 ;  /* 0x0015e81001007387 */ /* 0x0081e60000100a00 */
[----:B0-----:R-:W3:Y:S01]  /*16680*/  LDL.LU R16, [R1+0x6e0] ;  /* 0x0006e00001107983 */ /* 0x001ee20000300800 */
        /* <DEDUP_REMOVED lines=8> */
[----:B------:R-:W4:Y:S02]  /*16710*/  LDL.LU R19, [R1+0x6fc] ;  /* 0x0006fc0001137983 */ /* 0x000f240000300800 */
[----:B------:R-:W-:-:S02]  /*16720*/  IMAD.MOV.U32 R10, RZ, RZ, R22 ;  /* 0x000000ffff0a7224 */ /* 0x000fc400078e0016 */
[----:B------:R-:W-:Y:S02]  /*16730*/  IMAD.MOV.U32 R11, RZ, RZ, R23 ;  /* 0x000000ffff0b7224 */ /* 0x000fe400078e0017 */
[----:B------:R-:W0:Y:S01]  /*16740*/  LDSM.16.MT88.4 R20, [R29+0x4200] ;  /* 0x004200001d14783b */ /* 0x000e220000004200 */
[----:B------:R-:W-:Y:S02]  /*16750*/  IMAD.MOV.U32 R6, RZ, RZ, R2 ;  /* 0x000000ffff067224 */ /* 0x000fe400078e0002 */
[----:B------:R-:W-:Y:S01]  /*16760*/  IMAD.MOV.U32 R7, RZ, RZ, R0 ;  /* 0x000000ffff077224 */ /* 0x000fe200078e0000 */
[----:B----4-:R1:W-:Y:S01]  /*16770*/  STL.64 [R1+0x1610], R18 ;  /* 0x0016101201007387 */ /* 0x0103e20000100a00 */
[----:B---3--:R3:W-:Y:S03]  /*16780*/  STL.64 [R1+0x1608], R16 ;  /* 0x0016081001007387 */ /* 0x0087e60000100a00 */
[----:B-1----:R-:W4:Y:S02]  /*16790*/  LDL.64 R18, [R1+0x38] ;  /* 0x0000380001127983 */ /* 0x002f240000100a00 */
[C---:B--2---:R-:W-:Y:S02]  /*167a0*/  HMMA.16816.F32.BF16 R4, R12.reuse, R6, R24 ;  /* 0x000000060c04723c */ /* 0x044fe40000041818 */
[----:B----4-:R1:W-:Y:S01]  /*167b0*/  STL.64 [R1+0x1630], R18 ;  /* 0x0016301201007387 */ /* 0x0103e20000100a00 */
[----:B---3--:R-:W2:Y:S02]  /*167c0*/  LDL.LU R16, [R1+0x710] ;  /* 0x0007100001107983 */ /* 0x008ea40000300800 */
[----:B------:R-:W2:Y:S01]  /*167d0*/  LDL.LU R17, [R1+0x714] ;  /* 0x0007140001117983 */ /* 0x000ea20000300800 */
[----:B-1----:R-:W2:Y:S01]  /*167e0*/  LDL.LU R18, [R1+0x718] ;  /* 0x0007180001127983 */ /* 0x002ea20000300800 */
[----:B------:R-:W2:Y:S02]  /*167f0*/  LDL.LU R19, [R1+0x71c] ;  /* 0x00071c0001137983 */ /* 0x000ea40000300800 */
[----:B0-----:R0:W-:Y:S02]  /*16800*/  STL.64 [R1+0x1468], R22 ;  /* 0x0014681601007387 */ /* 0x0011e40000100a00 */
[----:B------:R-:W-:Y:S01]  /*16810*/  STL.64 [R1+0x1460], R20 ;  /* 0x0014601401007387 */ /* 0x000fe20000100a00 */
[----:B0-----:R-:W3:Y:S01]  /*16820*/  LDL.64 R22, [R1+0x28] ;  /* 0x0000280001167983 */ /* 0x001ee20000100a00 */
[----:B------:R-:W4:Y:S10]  /*16830*/  LDL.LU.64 R26, [R1+0x1658] ;  /* 0x00165800011a7983 */ /* 0x000f340000300a00 */
[----:B------:R-:W-:Y:S02]  /*16840*/  STL.64 [R1+0x730], R4 ;  /* 0x0007300401007387 */ /* 0x000fe40000100a00 */
[----:B------:R0:W-:Y:S02]  /*16850*/  STL.64 [R1+0x738], R6 ;  /* 0x0007380601007387 */ /* 0x0001e40000100a00 */
[----:B0-----:R-:W4:Y:S01]  /*16860*/  LDL.LU.64 R6, [R1+0x1650] ;  /* 0x0016500001067983 */ /* 0x001f220000300a00 */
[----:B------:R-:W4:Y:S02]  /*16870*/  LDL.LU.64 R4, [R1+0x1648] ;  /* 0x0016480001047983 */ /* 0x000f240000300a00 */
[C---:B----4-:R-:W-:Y:S01]  /*16880*/  HMMA.16816.F32.BF16 R4, R12.reuse, R26, R4 ;  /* 0x0000001a0c04723c */ /* 0x050fe20000041804 */
[----:B------:R-:W-:Y:S11]  /*16890*/  IMAD.MOV.U32 R8, RZ, RZ, R27 ;  /* 0x000000ffff087224 */ /* 0x000ff600078e001b */
[----:B------:R-:W-:Y:S11]  /*168a0*/  @!UPT UIADD3 URZ, URZ, URZ, URZ ;  /* 0x0000003f3f3ff290 */ /* 0x000ff6000fffe03f */
[----:B------:R0:W-:Y:S01]  /*168b0*/  STL.64 [R1+0x720], R4 ;  /* 0x0007200401007387 */ /* 0x0001e20000100a00 */
[----:B------:R1:W-:Y:S02]  /*168c0*/  STL.64 [R1+0x728], R6 ;  /* 0x0007280601007387 */ /* 0x0003e40000100a00 */
[----:B0-----:R-:W-:Y:S01]  /*168d0*/  IMAD.MOV.U32 R5, RZ, RZ, R26 ;  /* 0x000000ffff057224 */ /* 0x001fe200078e001a */
[----:B-1----:R-:W4:Y:S01]  /*168e0*/  LDL.LU.64 R6, [R1+0x1640] ;  /* 0x0016400001067983 */ /* 0x002f220000300a00 */
[----:B------:R-:W2:Y:S02]  /*168f0*/  LDL.LU.64 R26, [R1+0x1638] ;  /* 0x00163800011a7983 */ /* 0x000ea40000300a00 */
[C---:B--2---:R-:W-:Y:S01]  /*16900*/  HMMA.16816.F32.BF16 R24, R12.reuse, R26, R16 ;  /* 0x0000001a0c18723c */ /* 0x044fe20000041810 */
[----:B------:R-:W2:Y:S11]  /*16910*/  LDL.LU.64 R18, [R1+0x1630] ;  /* 0x0016300001127983 */ /* 0x000eb60000300a00 */
[----:B------:R-:W-:Y:S11]  /*16920*/  @!UPT UIADD3 URZ, URZ, URZ, URZ ;  /* 0x0000003f3f3ff290 */ /* 0x000ff6000fffe03f */
[----:B------:R-:W-:Y:S01]  /*16930*/  STL.64 [R1+0x710], R24 ;  /* 0x0007101801007387 */ /* 0x000fe20000100a00 */
[----:B------:R0:W-:Y:S03]  /*16940*/  STL.64 [R1+0x718], R26 ;  /* 0x0007181a01007387 */ /* 0x0001e60000100a00 */
[----:B0-----:R-:W2:Y:S01]  /*16950*/  LDL.LU.64 R26, [R1+0x1628] ;  /* 0x00162800011a7983 */ /* 0x001ea20000300a00 */
[----:B------:R-:W2:Y:S02]  /*16960*/  LDL.LU.64 R24, [R1+0x1620] ;  /* 0x0016200001187983 */ /* 0x000ea40000300a00 */
[----:B--2---:R-:W-:Y:S11]  /*16970*/  HMMA.16816.F32.BF16 R24, R12, R18, R24 ;  /* 0x000000120c18723c */ /* 0x004ff60000041818 */
[----:B------:R-:W-:Y:S11]  /*16980*/  @!UPT UIADD3 URZ, URZ, URZ, URZ ;  /* 0x0000003f3f3ff290 */ /* 0x000ff6000fffe03f */
[----:B------:R-:W-:Y:S01]  /*16990*/  @!UPT UIADD3 URZ, URZ, URZ, URZ ;  /* 0x0000003f3f3ff290 */ /* 0x000fe2000fffe03f */
[----:B------:R0:W-:Y:S01]  /*169a0*/  STL.64 [R1+0x700], R24 ;  /* 0x0007001801007387 */ /* 0x0001e20000100a00 */
[----:B------:R1:W-:Y:S02]  /*169b0*/  STL.64 [R1+0x708], R26 ;  /* 0x0007081a01007387 */ /* 0x0003e40000100a00 */
[----:B0-----:R-:W-:Y:S01]  /*169c0*/  IMAD.MOV.U32 R25, RZ, RZ, R18 ;  /* 0x000000ffff197224 */ /* 0x001fe200078e0012 */
[----:B-1----:R-:W2:Y:S01]  /*169d0*/  LDL.LU.64 R26, [R1+0x1618] ;  /* 0x00161800011a7983 */ /* 0x002ea20000300a00 */
[----:B------:R-:W-:Y:S02]  /*169e0*/  IMAD.MOV.U32 R24, RZ, RZ, R19 ;  /* 0x000000ffff187224 */ /* 0x000fe400078e0013 */
[----:B------:R-:W2:Y:S02]  /*169f0*/  LDL.LU.64 R18, [R1+0x1610] ;  /* 0x0016100001127983 */ /* 0x000ea40000300a00 */
[----:B------:R-:W2:Y:S02]  /*16a00*/  LDL.LU.64 R16, [R1+0x1608] ;  /* 0x0016080001107983 */ /* 0x000ea40000300a00 */
[----:B---3--:R-:W-:-:S02]  /*16a10*/  IMAD.MOV.U32 R2, RZ, RZ, R22 ;  /* 0x000000ffff027224 */ /* 0x008fc400078e0016 */
[----:B------:R-:W-:Y:S01]  /*16a20*/  IMAD.MOV.U32 R0, RZ, RZ, R23 ;  /* 0x000000ffff007224 */ /* 0x000fe200078e0017 */
[C---:B--2---:R-:W-:Y:S11]  /*16a30*/  HMMA.16816.F32.BF16 R16, R12.reuse, R22, R16 ;  /* 0x000000160c10723c */ /* 0x044ff60000041810 */
[----:B------:R-:W-:Y:S11]  /*16a40*/  @!UPT UIADD3 URZ, URZ, URZ, URZ ;  /* 0x0000003f3f3ff290 */ /* 0x000ff6000fffe03f */
[----:B------:R-:W-:Y:S01]  /*16a50*/  @!UPT UIADD3 URZ, URZ, URZ, URZ ;  /* 0x0000003f3f3ff290 */ /* 0x000fe2000fffe03f */
[----:B------:R-:W-:Y:S01]  /*16a60*/  STL.64 [R1+0x6f0], R16 ;  /* 0x0006f01001007387 */ /* 0x000fe20000100a00 */
[----:B------:R0:W-:Y:S03]  /*16a70*/  STL.64 [R1+0x6f8], R18 ;  /* 0x0006f81201007387 */ /* 0x0001e60000100a00 */
[----:B0-----:R-:W2:Y:S01]  /*16a80*/  LDL.LU.64 R18, [R1+0x1600] ;  /* 0x0016000001127983 */ /* 0x001ea20000300a00 */
[----:B------:R-:W2:Y:S02]  /*16a90*/  LDL.LU.64 R16, [R1+0x15f8] ;  /* 0x0015f80001107983 */ /* 0x000ea40000300a00 */
[----:B------:R-:W3:Y:S02]  /*16aa0*/  LDL.LU R20, [R1+0x2f0] ;  /* 0x0002f00001147983 */ /* 0x000ee40000300800 */
[----:B------:R-:W3:Y:S01]  /*16ab0*/  LDL.LU R21, [R1+0x2f4] ;  /* 0x0002f40001157983 */ /* 0x000ee20000300800 */
[----:B------:R-:W2:Y:S01]  /*16ac0*/  LDL.LU R22, [R1+0x2f8] ;  /* 0x0002f80001167983 */ /* 0x000ea20000300800 */
[----:B------:R-:W2:Y:S03]  /*16ad0*/  LDL.LU R23, [R1+0x2fc] ;  /* 0x0002fc0001177983 */ /* 0x000ea60000300800 */
[----:B--2---:R0:W-:Y:S01]  /*16ae0*/  STL.64 [R1+0x1488], R22 ;  /* 0x0014881601007387 */ /* 0x0041e20000100a00 */
[----:B---3--:R-:W-:Y:S03]  /*16af0*/  STL.64 [R1+0x1480], R20 ;  /* 0x0014801401007387 */ /* 0x008fe60000100a00 */
[----:B0-----:R-:W2:Y:S02]  /*16b00*/  LDL.64 R22, [R1+0x18] ;  /* 0x0000180001167983 */ /* 0x001ea40000100a00 */
[----:B--2---:R-:W-:Y:S01]  /*16b10*/  HMMA.16816.F32.BF16 R16, R12, R22, R16 ;  /* 0x000000160c10723c */ /* 0x004fe20000041810 */
[----:B------:R-:W-:-:S02]  /*16b20*/  IMAD.MOV.U32 R4, RZ, RZ, R22 ;  /* 0x000000ffff047224 */ /* 0x000fc400078e0016 */
[----:B------:R-:W-:Y:S11]  /*16b30*/  IMAD.MOV.U32 R3, RZ, RZ, R23 ;  /* 0x000000ffff037224 */ /* 0x000ff600078e0017 */
[----:B------:R-:W-:Y:S09]  /*16b40*/  @!UPT UIADD3 URZ, URZ, URZ, URZ ;  /* 0x0000003f3f3ff290 */ /* 0x000ff2000fffe03f */
        /* <DEDUP_REMOVED lines=9> */
[----:B---3--:R-:W-:Y:S02]  /*16be0*/  STL.64 [R1+0x1490], R20 ;  /* 0x0014901401007387 */ /* 0x008fe40000100a00 */
[----:B0-----:R-:W-:-:S02]  /*16bf0*/  IMAD.MOV.U32 R22, RZ, RZ, R4 ;  /* 0x000000ffff167224 */ /* 0x001fc400078e0004 */
[----:B------:R-:W-:-:S05]  /*16c00*/  IMAD.MOV.U32 R23, RZ, RZ, R3 ;  /* 0x000000ffff177224 */ /* 0x000fca00078e0003 */
[----:B------:R0:W-:Y:S04]  /*16c10*/  STL.64 [R1+0x14a8], R22 ;  /* 0x0014a81601007387 */ /* 0x0001e80000100a00 */
[----:B0-----:R-:W2:Y:S02]  /*16c20*/  LDL.64 R22, [R1+0x8] ;  /* 0x0000080001167983 */ /* 0x001ea40000100a00 */
[----:B--2---:R-:W-:Y:S01]  /*16c30*/  HMMA.16816.F32.BF16 R16, R12, R22, R16 ;  /* 0x000000160c10723c */ /* 0x004fe20000041810 */
[----:B------:R-:W-:Y:S02]  /*16c40*/  IMAD.MOV.U32 R4, RZ, RZ, R22 ;  /* 0x000000ffff047224 */ /* 0x000fe400078e0016 */
[----:B------:R-:W-:Y:S11]  /*16c50*/  IMAD.MOV.U32 R3, RZ, RZ, R23 ;  /* 0x000000ffff037224 */ /* 0x000ff600078e0017 */
[----:B------:R-:W-:Y:S09]  /*16c60*/  @!UPT UIADD3 URZ, URZ, URZ, URZ ;  /* 0x0000003f3f3ff290 */ /* 0x000ff2000fffe03f */
[----:B------:R-:W-:Y:S01]  /*16c70*/  STL.64 [R1+0x6d0], R16 ;  /* 0x0006d01001007387 */ /* 0x000fe20000100a00 */
[----:B------:R0:W-:Y:S03]  /*16c80*/  STL.64 [R1+0x6d8], R18 ;  /* 0x0006d81201007387 */ /* 0x0001e60000100a00 */
[----:B0-----:R-:W2:Y:S01]  /*16c90*/  LDL.LU.64 R18, [R1+0x15e0] ;  /* 0x0015e00001127983 */ /* 0x001ea20000300a00 */
[----:B------:R-:W3:Y:S02]  /*16ca0*/  LDL.LU.64 R16, [R1+0x15d8] ;  /* 0x0015d80001107983 */ /* 0x000ee40000300a00 */
[----:B----4-:R-:W-:Y:S02]  /*16cb0*/  STL.64 [R1+0x15c0], R6 ;  /* 0x0015c00601007387 */ /* 0x010fe40000100a00 */
[----:B------:R-:W-:Y:S01]  /*16cc0*/  STL [R1+0x15b8], R4 ;  /* 0x0015b80401007387 */ /* 0x000fe20000100800 */
[----:B------:R-:W4:Y:S01]  /*16cd0*/  LDL.LU R20, [R1+0x320] ;  /* 0x0003200001147983 */ /* 0x000f220000300800 */
[----:B------:R-:W4:Y:S02]  /*16ce0*/  LDL.LU R21, [R1+0x324] ;  /* 0x0003240001157983 */ /* 0x000f240000300800 */
[----:B------:R-:W2:Y:S02]  /*16cf0*/  LDL.LU R22, [R1+0x328] ;  /* 0x0003280001167983 */ /* 0x000ea40000300800 */
[----:B------:R-:W2:Y:S02]  /*16d00*/  LDL.LU R23, [R1+0x32c] ;  /* 0x00032c0001177983 */ /* 0x000ea40000300800 */
[----:B--2---:R0:W-:Y:S01]  /*16d10*/  STL.64 [R1+0x14b8], R22 ;  /* 0x0014b81601007387 */ /* 0x0041e20000100a00 */
[----:B----4-:R1:W-:Y:S02]  /*16d20*/  STL.64 [R1+0x14b0], R20 ;  /* 0x0014b01401007387 */ /* 0x0103e40000100a00 */
[----:B0-----:R-:W-:-:S02]  /*16d30*/  IMAD.MOV.U32 R22, RZ, RZ, R25 ;  /* 0x000000ffff167224 */ /* 0x001fc400078e0019 */
[----:B------:R-:W-:-:S05]  /*16d40*/  IMAD.MOV.U32 R23, RZ, RZ, R24 ;  /* 0x000000ffff177224 */ /* 0x000fca00078e0018 */
[----:B------:R0:W-:Y:S01]  /*16d50*/  STL.64 [R1+0x14d0], R22 ;  /* 0x0014d01601007387 */ /* 0x0001e20000100a00 */
[----:B-1----:R-:W2:Y:S02]  /*16d60*/  LDL.LU R20, [R1+0x6c0] ;  /* 0x0006c00001147983 */ /* 0x002ea40000300800 */
[----:B------:R-:W2:Y:S01]  /*16d70*/  LDL.LU R21, [R1+0x6c4] ;  /* 0x0006c40001157983 */ /* 0x000ea20000300800 */
[----:B0-----:R-:W2:Y:S01]  /*16d80*/  LDL.LU R22, [R1+0x6c8] ;  /* 0x0006c80001167983 */ /* 0x001ea20000300800 */
[----:B------:R-:W2:Y:S02]  /*16d90*/  LDL.LU R23, [R1+0x6cc] ;  /* 0x0006cc0001177983 */ /* 0x000ea40000300800 */
[----:B--2---:R-:W-:Y:S11]  /*16da0*/  HMMA.16816.F32.BF16 R20, R12, R26, R20 ;  /* 0x0000001a0c14723c */ /* 0x004ff60000041814 */
[----:B------:R-:W-:Y:S11]  /*16db0*/  @!UPT UIADD3 URZ, URZ, URZ, URZ ;  /* 0x0000003f3f3ff290 */ /* 0x000ff6000fffe03f */
[----:B------:R-:W-:Y:S01]  /*16dc0*/  @!UPT UIADD3 URZ, URZ, URZ, URZ ;  /* 0x0000003f3f3ff290 */ /* 0x000fe2000fffe03f */
[----:B------:R-:W-:Y:S01]  /*16dd0*/  STL.64 [R1+0x6c0], R20 ;  /* 0x0006c01401007387 */ /* 0x000fe20000100a00 */
[----:B------:R0:W-:Y:S03]  /*16de0*/  STL.64 [R1+0x6c8], R22 ;  /* 0x0006c81601007387 */ /* 0x0001e60000100a00 */
[----:B0-----:R-:W2:Y:S04]  /*16df0*/  LDL.64 R22, [R1+0x48] ;  /* 0x0000480001167983 */ /* 0x001ea80000100a00 */
[----:B--2---:R0:W-:Y:S01]  /*16e00*/  STL.64 [R1+0x14e8], R22 ;  /* 0x0014e81601007387 */ /* 0x0041e20000100a00 */
[----:B------:R1:W-:Y:S02]  /*16e10*/  STL.64 [R1+0x14a0], R26 ;  /* 0x0014a01a01007387 */ /* 0x0003e40000100a00 */
[----:B------:R-:W2:Y:S02]  /*16e20*/  LDL.LU R24, [R1+0x310] ;  /* 0x0003100001187983 */ /* 0x000ea40000300800 */
[----:B------:R-:W2:Y:S02]  /*16e30*/  LDL.LU R25, [R1+0x314] ;  /* 0x0003140001197983 */ /* 0x000ea40000300800 */
[----:B0-----:R-:W-:-:S02]  /*16e40*/  IMAD.MOV.U32 R22, RZ, RZ, R5 ;  /* 0x000000ffff167224 */ /* 0x001fc400078e0005 */
[----:B------:R-:W-:Y:S01]  /*16e50*/  IMAD.MOV.U32 R23, RZ, RZ, R8 ;  /* 0x000000ffff177224 */ /* 0x000fe200078e0008 */
[----:B-1----:R-:W4:Y:S01]  /*16e60*/  LDL.LU R26, [R1+0x318] ;  /* 0x00031800011a7983 */ /* 0x002f220000300800 */
[----:B------:R-:W4:Y:S02]  /*16e70*/  LDL.LU R27, [R1+0x31c] ;  /* 0x00031c00011b7983 */ /* 0x000f240000300800 */
[----:B------:R-:W2:Y:S02]  /*16e80*/  LDL.LU R5, [R1+0x15d4] ;  /* 0x0015d40001057983 */ /* 0x000ea40000300800 */
[----:B------:R-:W2:Y:S01]  /*16e90*/  LDL.LU R8, [R1+0x15d0] ;  /* 0x0015d00001087983 */ /* 0x000ea20000300800 */
[----:B------:R0:W-:Y:S04]  /*16ea0*/  STL.64 [R1+0x1500], R22 ;  /* 0x0015001601007387 */ /* 0x0001e80000100a00 */
[----:B0-----:R-:W2:Y:S04]  /*16eb0*/  LDL.64 R22, [R1+0x68] ;  /* 0x0000680001167983 */ /* 0x001ea80000100a00 */
[----:B--2---:R0:W-:Y:S02]  /*16ec0*/  STL.64 [R1+0x1518], R22 ;  /* 0x0015181601007387 */ /* 0x0041e40000100a00 */
[----:B0-----:R-:W-:-:S02]  /*16ed0*/  IMAD.MOV.U32 R22, RZ, RZ, R10 ;  /* 0x000000ffff167224 */ /* 0x001fc400078e000a */
[----:B------:R-:W-:Y:S01]  /*16ee0*/  IMAD.MOV.U32 R23, RZ, RZ, R11 ;  /* 0x000000ffff177224 */ /* 0x000fe200078e000b */
[----:B------:R-:W2:Y:S01]  /*16ef0*/  LDL.LU R10, [R1+0x15cc] ;  /* 0x0015cc00010a7983 */ /* 0x000ea20000300800 */
[----:B------:R-:W2:Y:S03]  /*16f00*/  LDL.LU R11, [R1+0x15c8] ;  /* 0x0015c800010b7983 */ /* 0x000ea60000300800 */
[----:B------:R-:W-:Y:S01]  /*16f10*/  STL.64 [R1+0x1530], R22 ;  /* 0x0015301601007387 */ /* 0x000fe20000100a00 */
[----:B----4-:R-:W-:Y:S02]  /*16f20*/  STL.64 [R1+0x14c8], R26 ;  /* 0x0014c81a01007387 */ /* 0x010fe40000100a00 */
[----:B------:R0:W-:Y:S02]  /*16f30*/  STL.64 [R1+0x14c0], R24 ;  /* 0x0014c01801007387 */ /* 0x0001e40000100a00 */
[----:B0-----:R-:W4:Y:S01]  /*16f40*/  LDL.LU R24, [R1+0x330] ;  /* 0x0003300001187983 */ /* 0x001f220000300800 */
[----:B------:R-:W4:Y:S02]  /*16f50*/  LDL.LU R25, [R1+0x334] ;  /* 0x0003340001197983 */ /* 0x000f240000300800 */
[----:B------:R-:W2:Y:S02]  /*16f60*/  LDL.LU R26, [R1+0x338] ;  /* 0x00033800011a7983 */ /* 0x000ea40000300800 */
[----:B------:R-:W2:Y:S02]  /*16f70*/  LDL.LU R27, [R1+0x33c] ;  /* 0x00033c00011b7983 */ /* 0x000ea40000300800 */
[----:B------:R-:W-:-:S02]  /*16f80*/  IMAD.MOV.U32 R22, RZ, RZ, R28 ;  /* 0x000000ffff167224 */ /* 0x000fc400078e001c */
[----:B------:R-:W-:-:S05]  /*16f90*/  IMAD.MOV.U32 R23, RZ, RZ, R19 ;  /* 0x000000ffff177224 */ /* 0x000fca00078e0013 */
[----:B------:R-:W-:Y:S04]  /*16fa0*/  STL.64 [R1+0x1548], R22 ;  /* 0x0015481601007387 */ /* 0x000fe80000100a00 */
[----:B--2---:R-:W-:Y:S01]  /*16fb0*/  STL.64 [R1+0x14e0], R26 ;  /* 0x0014e01a01007387 */ /* 0x004fe20000100a00 */
[----:B----4-:R0:W-:Y:S03]  /*16fc0*/  STL.64 [R1+0x14d8], R24 ;  /* 0x0014d81801007387 */ /* 0x0101e60000100a00 */
[----:B0-----:R-:W2:Y:S01]  /*16fd0*/  LDL.LU R24, [R1+0x340] ;  /* 0x0003400001187983 */ /* 0x001ea20000300800 */
[----:B------:R-:W2:Y:S02]  /*16fe0*/  LDL.LU R25, [R1+0x344] ;  /* 0x0003440001197983 */ /* 0x000ea40000300800 */
[----:B------:R-:W4:Y:S02]  /*16ff0*/  LDL.LU R26, [R1+0x348] ;  /* 0x00034800011a7983 */ /* 0x000f240000300800 */
[----:B------:R-:W4:Y:S02]  /*17000*/  LDL.LU R27, [R1+0x34c] ;  /* 0x00034c00011b7983 */ /* 0x000f240000300800 */
[----:B------:R-:W-:-:S02]  /*17010*/  IMAD.MOV.U32 R22, RZ, RZ, R18 ;  /* 0x000000ffff167224 */ /* 0x000fc400078e0012 */
[----:B---3--:R-:W-:-:S05]  /*17020*/  IMAD.MOV.U32 R23, RZ, RZ, R17 ;  /* 0x000000ffff177224 */ /* 0x008fca00078e0011 */
[----:B------:R-:W-:Y:S04]  /*17030*/  STL.64 [R1+0x1560], R22 ;  /* 0x0015601601007387 */ /* 0x000fe80000100a00 */
[----:B----4-:R-:W-:Y:S01]  /*17040*/  STL.64 [R1+0x14f8], R26 ;  /* 0x0014f81a01007387 */ /* 0x010fe20000100a00 */
[----:B--2---:R0:W-:Y:S03]  /*17050*/  STL.64 [R1+0x14f0], R24 ;  /* 0x0014f01801007387 */ /* 0x0041e60000100a00 */
[----:B0-----:R-:W2:Y:S01]  /*17060*/  LDL.LU R24, [R1+0x350] ;  /* 0x0003500001187983 */ /* 0x001ea20000300800 */
[----:B------:R-:W2:Y:S02]  /*17070*/  LDL.LU R25, [R1+0x354] ;  /* 0x0003540001197983 */ /* 0x000ea40000300800 */
[----:B------:R-:W3:Y:S02]  /*17080*/  LDL.LU R26, [R1+0x358] ;  /* 0x00035800011a7983 */ /* 0x000ee40000300800 */
[----:B------:R-:W3:Y:S02]  /*17090*/  LDL.LU R27, [R1+0x35c] ;  /* 0x00035c00011b7983 */ /* 0x000ee40000300800 */
[----:B------:R-:W-:-:S02]  /*170a0*/  IMAD.MOV.U32 R22, RZ, RZ, R16 ;  /* 0x000000ffff167224 */ /* 0x000fc400078e0010 */
[----:B------:R-:W-:-:S05]  /*170b0*/  IMAD.MOV.U32 R23, RZ, RZ, R9 ;  /* 0x000000ffff177224 */ /* 0x000fca00078e0009 */
[----:B------:R-:W-:Y:S04]  /*170c0*/  STL.64 [R1+0x1578], R22 ;  /* 0x0015781601007387 */ /* 0x000fe80000100a00 */
[----:B---3--:R-:W-:Y:S01]  /*170d0*/  STL.64 [R1+0x1510], R26 ;  /* 0x0015101a01007387 */ /* 0x008fe20000100a00 */
[----:B--2---:R0:W-:Y:S03]  /*170e0*/  STL.64 [R1+0x1508], R24 ;  /* 0x0015081801007387 */ /* 0x0041e60000100a00 */
[----:B0-----:R-:W2:Y:S01]  /*170f0*/  LDL.LU R24, [R1+0x360] ;  /* 0x0003600001187983 */ /* 0x001ea20000300800 */
[----:B------:R-:W2:Y:S02]  /*17100*/  LDL.LU R25, [R1+0x364] ;  /* 0x0003640001197983 */ /* 0x000ea40000300800 */
[----:B------:R-:W3:Y:S02]  /*17110*/  LDL.LU R26, [R1+0x368] ;  /* 0x00036800011a7983 */ /* 0x000ee40000300800 */
[----:B------:R-:W3:Y:S02]  /*17120*/  LDL.LU R27, [R1+0x36c] ;  /* 0x00036c00011b7983 */ /* 0x000ee40000300800 */
[----:B------:R-:W-:-:S02]  /*17130*/  IMAD.MOV.U32 R22, RZ, RZ, R8 ;  /* 0x000000ffff167224 */ /* 0x000fc400078e0008 */
[----:B------:R-:W-:-:S05]  /*17140*/  IMAD.MOV.U32 R23, RZ, RZ, R5 ;  /* 0x000000ffff177224 */ /* 0x000fca00078e0005 */
[----:B------:R0:W-:Y:S04]  /*17150*/  STL.64 [R1+0x1590], R22 ;  /* 0x0015901601007387 */ /* 0x0001e80000100a00 */
[----:B0-----:R-:W4:Y:S04]  /*17160*/  LDL.64 R22, [R1+0xc8] ;  /* 0x0000c80001167983 */ /* 0x001f280000100a00 */
[----:B---3--:R-:W-:Y:S01]  /*17170*/  STL.64 [R1+0x1528], R26 ;  /* 0x0015281a01007387 */ /* 0x008fe20000100a00 */
[----:B--2---:R0:W-:Y:S03]  /*17180*/  STL.64 [R1+0x1520], R24 ;  /* 0x0015201801007387 */ /* 0x0041e60000100a00 */
[----:B0-----:R-:W2:Y:S01]  /*17190*/  LDL.LU R24, [R1+0x370] ;  /* 0x0003700001187983 */ /* 0x001ea20000300800 */
[----:B------:R-:W2:Y:S02]  /*171a0*/  LDL.LU R25, [R1+0x374] ;  /* 0x0003740001197983 */ /* 0x000ea40000300800 */
[----:B------:R-:W3:Y:S02]  /*171b0*/  LDL.LU R26, [R1+0x378] ;  /* 0x00037800011a7983 */ /* 0x000ee40000300800 */
[----:B------:R-:W3:Y:S01]  /*171c0*/  LDL.LU R27, [R1+0x37c] ;  /* 0x00037c00011b7983 */ /* 0x000ee20000300800 */
[----:B------:R-:W2:Y:S01]  /*171d0*/  LDL.LU R16, [R1+0x3d0] ;  /* 0x0003d00001107983 */ /* 0x000ea20000300800 */
[----:B------:R-:W4:Y:S02]  /*171e0*/  LDL.LU R17, [R1+0x3d4] ;  /* 0x0003d40001117983 */ /* 0x000f240000300800 */
[----:B------:R-:W4:Y:S02]  /*171f0*/  LDL.LU R18, [R1+0x3d8] ;  /* 0x0003d80001127983 */ /* 0x000f240000300800 */
[----:B------:R-:W4:Y:S01]  /*17200*/  LDL.LU R19, [R1+0x3dc] ;  /* 0x0003dc0001137983 */ /* 0x000f220000300800 */
[----:B------:R-:W4:Y:S01]  /*17210*/  LDL.LU R4, [R1+0x6b0] ;  /* 0x0006b00001047983 */ /* 0x000f220000300800 */
[----:B------:R-:W4:Y:S02]  /*17220*/  LDL.LU R5, [R1+0x6b4] ;  /* 0x0006b40001057983 */ /* 0x000f240000300800 */
[----:B------:R-:W4:Y:S02]  /*17230*/  LDL.LU R6, [R1+0x6b8] ;  /* 0x0006b80001067983 */ /* 0x000f240000300800 */
[----:B------:R-:W4:Y:S01]  /*17240*/  LDL.LU R7, [R1+0x6bc] ;  /* 0x0006bc0001077983 */ /* 0x000f220000300800 */
[----:B---3--:R-:W-:Y:S01]  /*17250*/  STL.64 [R1+0x1540], R26 ;  /* 0x0015401a01007387 */ /* 0x008fe20000100a00 */
[----:B--2---:R0:W-:Y:S03]  /*17260*/  STL.64 [R1+0x1538], R24 ;  /* 0x0015381801007387 */ /* 0x0041e60000100a00 */
[----:B0-----:R-:W2:Y:S01]  /*17270*/  LDL.LU R24, [R1+0x380] ;  /* 0x0003800001187983 */ /* 0x001ea20000300800 */
[----:B------:R-:W2:Y:S02]  /*17280*/  LDL.LU R25, [R1+0x384] ;  /* 0x0003840001197983 */ /* 0x000ea40000300800 */
[----:B------:R-:W3:Y:S02]  /*17290*/  LDL.LU R26, [R1+0x388] ;  /* 0x00038800011a7983 */ /* 0x000ee40000300800 */
[----:B------:R-:W3:Y:S02]  /*172a0*/  LDL.LU R27, [R1+0x38c] ;  /* 0x00038c00011b7983 */ /* 0x000ee40000300800 */
        /* <DEDUP_REMOVED lines=11> */
[----:B------:R-:W3:Y:S01]  /*17360*/  LDL.LU R27, [R1+0x3ac] ;  /* 0x0003ac00011b7983 */ /* 0x000ee20000300800 */
[C---:B----4-:R-:W-:Y:S01]  /*17370*/  HMMA.16816.F32.BF16 R4, R12.reuse, R10, R4 ;  /* 0x0000000a0c04723c */ /* 0x050fe20000041804 */
        /* <DEDUP_REMOVED lines=10> */
[----:B------:R-:W2:Y:S02]  /*17420*/  LDL.LU R26, [R1+0x3c8] ;  /* 0x0003c800011a7983 */ /* 0x000ea40000300800 */
[----:B------:R-:W2:Y:S02]  /*17430*/  LDL.LU R27, [R1+0x3cc] ;  /* 0x0003cc00011b7983 */ /* 0x000ea40000300800 */
[----:B------:R-:W-:Y:S01]  /*17440*/  STL.64 [R1+0x6b0], R4 ;  /* 0x0006b00401007387 */ /* 0x000fe20000100a00 */
[----:B------:R0:W-:Y:S03]  /*17450*/  STL.64 [R1+0x6b8], R6 ;  /* 0x0006b80601007387 */ /* 0x0001e60000100a00 */
[----:B0-----:R-:W3:Y:S01]  /*17460*/  LDL.LU.64 R6, [R1+0x15c0] ;  /* 0x0015c00001067983 */ /* 0x001ee20000300a00 */
[----:B------:R-:W4:Y:S01]  /*17470*/  LDL.LU R4, [R1+0x15b8] ;  /* 0x0015b80001047983 */ /* 0x000f220000300800 */
[----:B---3--:R-:W-:Y:S02]  /*17480*/  HMMA.16816.F32.BF16 R12, R12, R6, R16 ;  /* 0x000000060c0c723c */ /* 0x008fe40000041810 */
[----:B------:R-:W2:Y:S01]  /*17490*/  LDL.LU.64 R18, [R1+0x15b0] ;  /* 0x0015b00001127983 */ /* 0x000ea20000300a00 */
[----:B------:R-:W2:Y:S02]  /*174a0*/  LDL.LU.64 R16, [R1+0x15a8] ;  /* 0x0015a80001107983 */ /* 0x000ea40000300a00 */
[----:B------:R-:W-:-:S02]  /*174b0*/  IMAD.MOV.U32 R9, RZ, RZ, R22 ;  /* 0x000000ffff097224 */ /* 0x000fc400078e0016 */
[----:B------:R-:W-:Y:S11]  /*174c0*/  IMAD.MOV.U32 R8, RZ, RZ, R23 ;  /* 0x000000ffff087224 */ /* 0x000ff600078e0017 */
[----:B------:R-:W-:Y:S05]  /*174d0*/  @!UPT UIADD3 URZ, URZ, URZ, URZ ;  /* 0x0000003f3f3ff290 */ /* 0x000fea000fffe03f */
[----:B------:R-:W-:Y:S01]  /*174e0*/  STL.64 [R1+0x3d0], R12 ;  /* 0x0003d00c01007387 */ /* 0x000fe20000100a00 */
[----:B------:R-:W-:Y:S01]  /*174f0*/  STL.64 [R1+0x3d8], R14 ;  /* 0x0003d80e01007387 */ /* 0x000fe20000100a00 */
        /* <DEDUP_REMOVED lines=8> */
[C---:B--2---:R-:W-:Y:S01]  /*17580*/  HMMA.16816.F32.BF16 R20, R16.reuse, R22, R24 ;  /* 0x000000161014723c */ /* 0x044fe20000041818 */
        /* <DEDUP_REMOVED lines=33> */
[----:B0-----:R-:W2:Y:S01]  /*177a0*/  LDL.LU.64 R22, [R1+0x1518] ;  /* 0x0015180001167983 */ /* 0x001ea20000300a00 */
[----:B----4-:R-:W-:Y:S02]  /*177b0*/  IMAD.MOV.U32 R14, RZ, RZ, R4 ;  /* 0x000000ffff0e7224 */ /* 0x010fe400078e0004 */
[----:B------:R-:W-:Y:S01]  /*177c0*/  IMAD.MOV.U32 R15, RZ, RZ, R3 ;  /* 0x000000ffff0f7224 */ /* 0x000fe200078e0003 */
        /* <DEDUP_REMOVED lines=8> */
[----:B------:R-:W2:Y:S02]  /*17850*/  LDL.LU.64 R22, [R1+0x1500] ;  /* 0x0015000001167983 */ /* 0x000ea40000300a00 */
[----:B------:R-:W-:Y:S01]  /*17860*/  STL.64 [R1+0x1478], R6 ;  /* 0x0014780601007387 */ /* 0x000fe20000100a00 */
[----:B------:R-:W-:Y:S01]  /*17870*/  STL [R1+0x1470], R4 ;  /* 0x0014700401007387 */ /* 0x000fe20000100800 */
[C---:B--2---:R-:W-:Y:S03]  /*17880*/  HMMA.16816.F32.BF16 R20, R16.reuse, R22, R24 ;  /* 0x000000161014723c */ /* 0x044fe60000041818 */
[----:B------:R-:W2:Y:S01]  /*17890*/  LDL.LU.64 R26, [R1+0x14f8] ;  /* 0x0014f800011a7983 */ /* 0x000ea20000300a00 */
[----:B------:R-:W2:Y:S11]  /*178a0*/  LDL.LU.64 R24, [R1+0x14f0] ;  /* 0x0014f00001187983 */ /* 0x000eb60000300a00 */
[----:B------:R-:W-:Y:S08]  /*178b0*/  @!UPT UIADD3 URZ, URZ, URZ, URZ ;  /* 0x0000003f3f3ff290 */ /* 0x000ff0000fffe03f */
[----:B------:R-:W-:Y:S01]  /*178c0*/  STL.64 [R1+0x350], R20 ;  /* 0x0003501401007387 */ /* 0x000fe20000100a00 */
[----:B------:R0:W-:Y:S03]  /*178d0*/  STL.64 [R1+0x358], R22 ;  /* 0x0003581601007387 */ /* 0x0001e60000100a00 */
[----:B0-----:R-:W2:Y:S01]  /*178e0*/  LDL.LU.64 R22, [R1+0x14e8] ;  /* 0x0014e80001167983 */ /* 0x001ea20000300a00 */
[----:B------:R-:W-:Y:S02]  /*178f0*/  IMAD.MOV.U32 R6, RZ, RZ, R2 ;  /* 0x000000ffff067224 */ /* 0x000fe400078e0002 */
        /* <DEDUP_REMOVED lines=16> */
[----:B0-----:R-:W3:Y:S01]  /*17a00*/  LDL.LU.64 R22, [R1+0x14b8] ;  /* 0x0014b80001167983 */ /* 0x001ee20000300a00 */
[----:B------:R-:W3:Y:S02]  /*17a10*/  LDL.LU.64 R20, [R1+0x14b0] ;  /* 0x0014b00001147983 */ /* 0x000ee40000300a00 */
[C---:B---3--:R-:W-:Y:S01]  /*17a20*/  HMMA.16816.F32.BF16 R4, R16.reuse, R6, R20 ;  /* 0x000000061004723c */ /* 0x048fe20000041814 */
[----:B------:R-:W2:Y:S11]  /*17a30*/  LDL.LU.64 R22, [R1+0x14a8] ;  /* 0x0014a80001167983 */ /* 0x000eb60000300a00 */
[----:B------:R-:W-:Y:S11]  /*17a40*/  @!UPT UIADD3 URZ, URZ, URZ, URZ ;  /* 0x0000003f3f3ff290 */ /* 0x000ff6000fffe03f */
[----:B------:R0:W-:Y:S01]  /*17a50*/  STL.64 [R1+0x320], R4 ;  /* 0x0003200401007387 */ /* 0x0001e20000100a00 */
[----:B------:R1:W-:Y:S03]  /*17a60*/  STL.64 [R1+0x328], R6 ;  /* 0x0003280601007387 */ /* 0x0003e60000100a00 */
[----:B0-----:R-:W3:Y:S01]  /*17a70*/  LDL.LU R4, [R1+0x6a0] ;  /* 0x0006a00001047983 */ /* 0x001ee20000300800 */
[----:B------:R-:W3:Y:S02]  /*17a80*/  LDL.LU R5, [R1+0x6a4] ;  /* 0x0006a40001057983 */ /* 0x000ee40000300800 */
[----:B-1----:R-:W3:Y:S02]  /*17a90*/  LDL.LU R6, [R1+0x6a8] ;  /* 0x0006a80001067983 */ /* 0x002ee40000300800 */
[----:B------:R-:W3:Y:S01]  /*17aa0*/  LDL.LU R7, [R1+0x6ac] ;  /* 0x0006ac0001077983 */ /* 0x000ee20000300800 */
[C---:B--2---:R-:W-:Y:S01]  /*17ab0*/  HMMA.16816.F32.BF16 R20, R16.reuse, R22, R24 ;  /* 0x000000161014723c */ /* 0x044fe20000041818 */
[----:B------:R-:W2:Y:S11]  /*17ac0*/  LDL.LU.64 R26, [R1+0x14a0] ;  /* 0x0014a000011a7983 */ /* 0x000eb60000300a00 */
[----:B------:R-:W-:Y:S11]  /*17ad0*/  @!UPT UIADD3 URZ, URZ, URZ, URZ ;  /* 0x0000003f3f3ff290 */ /* 0x000ff6000fffe03f */
[----:B------:R-:W-:Y:S01]  /*17ae0*/  STL.64 [R1+0x310], R20 ;  /* 0x0003101401007387 */ /* 0x000fe20000100a00 */
[----:B------:R0:W-:Y:S03]  /*17af0*/  STL.64 [R1+0x318], R22 ;  /* 0x0003181601007387 */ /* 0x0001e60000100a00 */
[----:B0-----:R-:W4:Y:S01]  /*17b00*/  LDL.LU.64 R22, [R1+0x1498] ;  /* 0x0014980001167983 */ /* 0x001f220000300a00 */
[----:B------:R-:W4:Y:S02]  /*17b10*/  LDL.LU.64 R20, [R1+0x1490] ;  /* 0x0014900001147983 */ /* 0x000f240000300a00 */
[C---:B----4-:R-:W-:Y:S01]  /*17b20*/  HMMA.16816.F32.BF16 R12, R16.reuse, R14, R20 ;  /* 0x0000000e100c723c */ /* 0x050fe20000041814 */
[----:B------:R-:W2:Y:S01]  /*17b30*/  LDL.LU.64 R22, [R1+0x1488] ;  /* 0x0014880001167983 */ /* 0x000ea20000300a00 */
[----:B------:R-:W2:Y:S11]  /*17b40*/  LDL.LU.64 R20, [R1+0x1480] ;  /* 0x0014800001147983 */ /* 0x000eb60000300a00 */
[----:B------:R-:W-:Y:S10]  /*17b50*/  @!UPT UIADD3 URZ, URZ, URZ, URZ ;  /* 0x0000003f3f3ff290 */ /* 0x000ff4000fffe03f */
[----:B------:R-:W-:Y:S01]  /*17b60*/  STL.64 [R1+0x300], R12 ;  /* 0x0003000c01007387 */ /* 0x000fe20000100a00 */
[----:B------:R2:W-:Y:S02]  /*17b70*/  STL.64 [R1+0x308], R14 ;  /* 0x0003080e01007387 */ /* 0x0005e40000100a00 */
[C---:B--2---:R-:W-:Y:S01]  /*17b80*/  HMMA.16816.F32.BF16 R12, R16.reuse, R26, R20 ;  /* 0x0000001a100c723c */ /* 0x044fe20000041814 */
[----:B------:R-:W2:Y:S11]  /*17b90*/  LDL.LU R20, [R1+0x2e0] ;  /* 0x0002e00001147983 */ /* 0x000eb60000300800 */
[----:B------:R-:W-:Y:S11]  /*17ba0*/  @!UPT UIADD3 URZ, URZ, URZ, URZ ;  /* 0x0000003f3f3ff290 */ /* 0x000ff6000fffe03f */
[----:B------:R-:W-:Y:S01]  /*17bb0*/  STL.64 [R1+0x2f0], R12 ;  /* 0x0002f00c01007387 */ /* 0x000fe20000100a00 */
[----:B------:R-:W-:Y:S02]  /*17bc0*/  STL.64 [R1+0x2f8], R14 ;  /* 0x0002f80e01007387 */ /* 0x000fe40000100a00 */
[----:B------:R-:W2:Y:S02]  /*17bd0*/  LDL.LU R21, [R1+0x2e4] ;  /* 0x0002e40001157983 */ /* 0x000ea40000300800 */
[----:B------:R-:W2:Y:S01]  /*17be0*/  LDL.LU R22, [R1+0x2e8] ;  /* 0x0002e80001167983 */ /* 0x000ea20000300800 */
[----:B------:R-:W2:Y:S01]  /*17bf0*/  LDL.LU R23, [R1+0x2ec] ;  /* 0x0002ec0001177983 */ /* 0x000ea20000300800 */
[----:B------:R0:W-:Y:S02]  /*17c00*/  STL [R1+0x13bc], R26 ;  /* 0x0013bc1a01007387 */ /* 0x0001e40000100800 */
[----:B------:R1:W-:Y:S02]  /*17c10*/  STL [R1+0x13b8], R27 ;  /* 0x0013b81b01007387 */ /* 0x0003e40000100800 */
[----:B------:R-:W4:Y:S01]  /*17c20*/  LDL.LU R24, [R1+0x2b0] ;  /* 0x0002b00001187983 */ /* 0x000f220000300800 */
[----:B------:R-:W4:Y:S04]  /*17c30*/  LDL.LU R25, [R1+0x2b4] ;  /* 0x0002b40001197983 */ /* 0x000f280000300800 */
[----:B------:R-:W2:Y:S04]  /*17c40*/  LDSM.16.MT88.4 R12, [R29+0x4280] ;  /* 0x004280001d0c783b */ /* 0x000ea80000004200 */
[----:B0-----:R-:W2:Y:S01]  /*17c50*/  LDL.LU R26, [R1+0x2b8] ;  /* 0x0002b800011a7983 */ /* 0x001ea20000300800 */
[----:B-1----:R-:W2:Y:S03]  /*17c60*/  LDL.LU R27, [R1+0x2bc] ;  /* 0x0002bc00011b7983 */ /* 0x002ea60000300800 */
[----:B--2---:R0:W-:Y:S01]  /*17c70*/  STL.64 [R1+0x1448], R26 ;  /* 0x0014481a01007387 */ /* 0x0041e20000100a00 */
[----:B----4-:R-:W-:Y:S03]  /*17c80*/  STL.64 [R1+0x1440], R24 ;  /* 0x0014401801007387 */ /* 0x010fe60000100a00 */
[----:B0-----:R-:W2:Y:S04]  /*17c90*/  LDL.64 R26, [R1+0xb8] ;  /* 0x0000b800011a7983 */ /* 0x001ea80000100a00 */
[----:B--2---:R-:W-:Y:S01]  /*17ca0*/  STL.64 [R1+0x1450], R26 ;  /* 0x0014501a01007387 */ /* 0x004fe20000100a00 */
[----:B------:R0:W-:Y:S02]  /*17cb0*/  STL.64 [R1+0x1378], R14 ;  /* 0x0013780e01007387 */ /* 0x0001e40000100a00 */
[----:B------:R-:W-:Y:S01]  /*17cc0*/  STL.64 [R1+0x1370], R12 ;  /* 0x0013700c01007387 */ /* 0x000fe20000100a00 */
[----:B0-----:R-:W2:Y:S01]  /*17cd0*/  LDL.64 R14, [R1+0x98] ;  /* 0x00009800010e7983 */ /* 0x001ea20000100a00 */
[----:B---3--:R-:W-:Y:S03]  /*17ce0*/  HMMA.16816.F32.BF16 R4, R16, R10, R4 ;  /* 0x0000000a1004723c */ /* 0x008fe60000041804 */
[----:B--2---:R0:W-:Y:S04]  /*17cf0*/  STL.64 [R1+0x1438], R14 ;  /* 0x0014380e01007387 */ /* 0x0041e80000100a00 */
[----:B0-----:R-:W2:Y:S04]  /*17d00*/  LDL.64 R14, [R1+0xa8] ;  /* 0x0000a800010e7983 */ /* 0x001ea80000100a00 */
[----:B--2---:R0:W-:Y:S01]  /*17d10*/  STL.64 [R1+0x1458], R14 ;  /* 0x0014580e01007387 */ /* 0x0041e20000100a00 */
[----:B------:R-:W2:Y:S02]  /*17d20*/  LDL.LU R12, [R1+0x2d0] ;  /* 0x0002d000010c7983 */ /* 0x000ea40000300800 */
[----:B------:R-:W2:Y:S01]  /*17d30*/  LDL.LU R13, [R1+0x2d4] ;  /* 0x0002d400010d7983 */ /* 0x000ea20000300800 */
[----:B0-----:R-:W2:Y:S01]  /*17d40*/  LDL.LU R14, [R1+0x2d8] ;  /* 0x0002d800010e7983 */ /* 0x001ea20000300800 */
[----:B------:R-:W2:Y:S07]  /*17d50*/  LDL.LU R15, [R1+0x2dc] ;  /* 0x0002dc00010f7983 */ /* 0x000eae0000300800 */
[----:B------:R-:W-:Y:S02]  /*17d60*/  STL.64 [R1+0x6a0], R4 ;  /* 0x0006a00401007387 */ /* 0x000fe40000100a00 */
[----:B------:R0:W-:Y:S02]  /*17d70*/  STL.64 [R1+0x6a8], R6 ;  /* 0x0006a80601007387 */ /* 0x0001e40000100a00 */
[----:B0-----:R-:W3:Y:S01]  /*17d80*/  LDL.LU.64 R6, [R1+0x1478] ;  /* 0x0014780001067983 */ /* 0x001ee20000300a00 */
[----:B------:R-:W4:Y:S02]  /*17d90*/  LDL.LU R4, [R1+0x1470] ;  /* 0x0014700001047983 */ /* 0x000f240000300800 */
[----:B------:R0:W-:Y:S02]  /*17da0*/  STL [R1+0x1394], R10 ;  /* 0x0013940a01007387 */ /* 0x0001e40000100800 */
[----:B------:R-:W-:Y:S01]  /*17db0*/  IMAD.MOV.U32 R27, RZ, RZ, R8 ;  /* 0x000000ffff1b7224 */ /* 0x000fe200078e0008 */
[----:B------:R1:W-:Y:S01]  /*17dc0*/  STL [R1+0x1390], R11 ;  /* 0x0013900b01007387 */ /* 0x0003e20000100800 */
[----:B------:R-:W-:-:S02]  /*17dd0*/  IMAD.MOV.U32 R26, RZ, RZ, R9 ;  /* 0x000000ffff1a7224 */ /* 0x000fc400078e0009 */
[----:B------:R-:W2:Y:S02]  /*17de0*/  LDL.LU R8, [R1+0x2c0] ;  /* 0x0002c00001087983 */ /* 0x000ea40000300800 */
[----:B------:R-:W2:Y:S01]  /*17df0*/  LDL.LU R9, [R1+0x2c4] ;  /* 0x0002c40001097983 */ /* 0x000ea20000300800 */
[----:B0-----:R-:W2:Y:S01]  /*17e00*/  LDL.LU R10, [R1+0x2c8] ;  /* 0x0002c800010a7983 */ /* 0x001ea20000300800 */
[----:B-1----:R-:W2:Y:S01]  /*17e10*/  LDL.LU R11, [R1+0x2cc] ;  /* 0x0002cc00010b7983 */ /* 0x002ea20000300800 */
[----:B---3--:R-:W-:Y:S02]  /*17e20*/  HMMA.16816.F32.BF16 R16, R16, R6, R20 ;  /* 0x000000061010723c */ /* 0x008fe40000041814 */
[----:B------:R-:W2:Y:S01]  /*17e30*/  LDL.LU.64 R22, [R1+0x1468] ;  /* 0x0014680001167983 */ /* 0x000ea20000300a00 */
[----:B------:R-:W2:Y:S11]  /*17e40*/  LDL.LU.64 R20, [R1+0x1460] ;  /* 0x0014600001147983 */ /* 0x000eb60000300a00 */
[----:B------:R-:W-:Y:S09]  /*17e50*/  @!UPT UIADD3 URZ, URZ, URZ, URZ ;  /* 0x0000003f3f3ff290 */ /* 0x000ff2000fffe03f */
[----:B------:R0:W-:Y:S01]  /*17e60*/  STL.64 [R1+0x2e0], R16 ;  /* 0x0002e01001007387 */ /* 0x0001e20000100a00 */
[----:B------:R1:W-:Y:S03]  /*17e70*/  STL.64 [R1+0x2e8], R18 ;  /* 0x0002e81201007387 */ /* 0x0003e60000100a00 */
[----:B0-----:R-:W3:Y:S01]  /*17e80*/  LDL.LU R16, [R1+0x2a0] ;  /* 0x0002a00001107983 */ /* 0x001ee20000300800 */
[----:B------:R-:W3:Y:S02]  /*17e90*/  LDL.LU R17, [R1+0x2a4] ;  /* 0x0002a40001117983 */ /* 0x000ee40000300800 */
[----:B-1----:R-:W3:Y:S02]  /*17ea0*/  LDL.LU R18, [R1+0x2a8] ;  /* 0x0002a80001127983 */ /* 0x002ee40000300800 */
[----:B------:R-:W3:Y:S01]  /*17eb0*/  LDL.LU R19, [R1+0x2ac] ;  /* 0x0002ac0001137983 */ /* 0x000ee20000300800 */
[----:B------:R-:W-:Y:S01]  /*17ec0*/  STL.64 [R1+0x13d8], R6 ;  /* 0x0013d80601007387 */ /* 0x000fe20000100a00 */
[C---:B--2---:R-:W-:Y:S03]  /*17ed0*/  HMMA.16816.F32.BF16 R24, R20.reuse, R26, R12 ;  /* 0x0000001a1418723c */ /* 0x044fe6000004180c */
        /* <DEDUP_REMOVED lines=9> */
[----:B------:R0:W-:Y:S02]  /*17f70*/  STL.64 [R1+0x2c8], R10 ;  /* 0x0002c80a01007387 */ /* 0x0001e40000100a00 */
[----:B0-----:R-:W-:Y:S02]  /*17f80*/  IMAD.MOV.U32 R10, RZ, RZ, R26 ;  /* 0x000000ffff0a7224 */ /* 0x001fe400078e001a */
[----:B------:R-:W-:Y:S02]  /*17f90*/  IMAD.MOV.U32 R11, RZ, RZ, R27 ;  /* 0x000000ffff0b7224 */ /* 0x000fe400078e001b */
[----:B------:R-:W2:Y:S01]  /*17fa0*/  LDL.LU.64 R26, [R1+0x1448] ;  /* 0x00144800011a7983 */ /* 0x000ea20000300a00 */
[----:B------:R-:W2:Y:S02]  /*17fb0*/  LDL.LU.64 R24, [R1+0x1440] ;  /* 0x0014400001187983 */ /* 0x000ea40000300a00 */
[C---:B--2---:R-:W-:Y:S11]  /*17fc0*/  HMMA.16816.F32.BF16 R24, R20.reuse, R14, R24 ;  /* 0x0000000e1418723c */ /* 0x044ff60000041818 */
[----:B------:R-:W-:Y:S11]  /*17fd0*/  @!UPT UIADD3 URZ, URZ, URZ, URZ ;  /* 0x0000003f3f3ff290 */ /* 0x000ff6000fffe03f */
[----:B------:R-:W-:Y:S01]  /*17fe0*/  @!UPT UIADD3 URZ, URZ, URZ, URZ ;  /* 0x0000003f3f3ff290 */ /* 0x000fe2000fffe03f */
[----:B------:R-:W-:Y:S01]  /*17ff0*/  STL.64 [R1+0x2b0], R24 ;  /* 0x0002b01801007387 */ /* 0x000fe20000100a00 */
[----:B------:R0:W-:Y:S02]  /*18000*/  STL.64 [R1+0x2b8], R26 ;  /* 0x0002b81a01007387 */ /* 0x0001e40000100a00 */
[----:B0-----:R-:W-:Y:S02]  /*18010*/  IMAD.MOV.U32 R26, RZ, RZ, R14 ;  /* 0x000000ffff1a7224 */ /* 0x001fe400078e000e */
[----:B------:R-:W-:Y:S02]  /*18020*/  IMAD.MOV.U32 R27, RZ, RZ, R15 ;  /* 0x000000ffff1b7224 */ /* 0x000fe400078e000f */
[----:B------:R-:W3:Y:S03]  /*18030*/  LDL.LU.64 R14, [R1+0x1438] ;  /* 0x00143800010e7983 */ /* 0x000ee60000300a00 */
[----:B------:R-:W-:Y:S01]  /*18040*/  STL.64 [R1+0x1400], R26 ;  /* 0x0014001a01007387 */ /* 0x000fe20000100a00 */
[----:B---3--:R-:W-:Y:S01]  /*18050*/  HMMA.16816.F32.BF16 R16, R20, R14, R16 ;  /* 0x0000000e1410723c */ /* 0x008fe20000041810 */
[----:B------:R-:W-:-:S02]  /*18060*/  IMAD.MOV.U32 R9, RZ, RZ, R14 ;  /* 0x000000ffff097224 */ /* 0x000fc400078e000e */
[----:B------:R-:W-:Y:S11]  /*18070*/  IMAD.MOV.U32 R8, RZ, RZ, R15 ;  /* 0x000000ffff087224 */ /* 0x000ff600078e000f */
[----:B------:R-:W-:Y:S09]  /*18080*/  @!UPT UIADD3 URZ, URZ, URZ, URZ ;  /* 0x0000003f3f3ff290 */ /* 0x000ff2000fffe03f */
[----:B------:R-:W-:Y:S01]  /*18090*/  STL.64 [R1+0x2a0], R16 ;  /* 0x0002a01001007387 */ /* 0x000fe20000100a00 */
[----:B------:R4:W-:Y:S02]  /*180a0*/  STL.64 [R1+0x2a8], R18 ;  /* 0x0002a81201007387 */ /* 0x0009e40000100a00 */
[----:B------:R-:W2:Y:S02]  /*180b0*/  LDL.64 R14, [R1+0x18] ;  /* 0x00001800010e7983 */ /* 0x000ea40000100a00 */
[----:B----4-:R-:W-:Y:S02]  /*180c0*/  IMAD.MOV.U32 R18, RZ, RZ, R4 ;  /* 0x000000ffff127224 */ /* 0x010fe400078e0004 */
[----:B------:R-:W-:Y:S01]  /*180d0*/  IMAD.MOV.U32 R19, RZ, RZ, R3 ;  /* 0x000000ffff137224 */ /* 0x000fe200078e0003 */
[----:B--2---:R0:W-:Y:S01]  /*180e0*/  STL.64 [R1+0x13c0], R14 ;  /* 0x0013c00e01007387 */ /* 0x0041e20000100a00 */
[----:B------:R-:W2:Y:S02]  /*180f0*/  LDL.LU R12, [R1+0x660] ;  /* 0x00066000010c7983 */ /* 0x000ea40000300800 */
[----:B------:R-:W2:Y:S01]  /*18100*/  LDL.LU R13, [R1+0x664] ;  /* 0x00066400010d7983 */ /* 0x000ea20000300800 */
[----:B0-----:R-:W3:Y:S01]  /*18110*/  LDL.LU R14, [R1+0x668] ;  /* 0x00066800010e7983 */ /* 0x001ee20000300800 */
[----:B------:R-:W3:Y:S02]  /*18120*/  LDL.LU R15, [R1+0x66c] ;  /* 0x00066c00010f7983 */ /* 0x000ee40000300800 */
[----:B------:R0:W-:Y:S02]  /*18130*/  STL.64 [R1+0x1408], R18 ;  /* 0x0014081201007387 */ /* 0x0001e40000100a00 */
[----:B0-----:R-:W4:Y:S04]  /*18140*/  LDL.64 R18, [R1+0x78] ;  /* 0x0000780001127983 */ /* 0x001f280000100a00 */
[----:B----4-:R0:W-:Y:S01]  /*18150*/  STL.64 [R1+0x1420], R18 ;  /* 0x0014201201007387 */ /* 0x0101e20000100a00 */
[----:B------:R-:W4:Y:S02]  /*18160*/  LDL.LU R4, [R1+0x670] ;  /* 0x0006700001047983 */ /* 0x000f240000300800 */
[----:B------:R-:W4:Y:S02]  /*18170*/  LDL.LU R5, [R1+0x674] ;  /* 0x0006740001057983 */ /* 0x000f240000300800 */
[----:B------:R-:W2:Y:S01]  /*18180*/  LDL.LU R6, [R1+0x678] ;  /* 0x0006780001067983 */ /* 0x000ea20000300800 */
[----:B------:R-:W2:Y:S04]  /*18190*/  LDL.LU R7, [R1+0x67c] ;  /* 0x00067c0001077983 */ /* 0x000ea80000300800 */
[----:B0-----:R-:W3:Y:S04]  /*181a0*/  LDL.64 R18, [R1+0x88] ;  /* 0x0000880001127983 */ /* 0x001ee80000100a00 */
[----:B--2---:R-:W-:Y:S01]  /*181b0*/  STL.64 [R1+0x13e8], R6 ;  /* 0x0013e80601007387 */ /* 0x004fe20000100a00 */
[----:B----4-:R-:W-:Y:S02]  /*181c0*/  STL.64 [R1+0x13e0], R4 ;  /* 0x0013e00401007387 */ /* 0x010fe40000100a00 */
[----:B------:R-:W2:Y:S02]  /*181d0*/  LDL.LU R24, [R1+0x690] ;  /* 0x0006900001187983 */ /* 0x000ea40000300800 */
[----:B------:R-:W2:Y:S01]  /*181e0*/  LDL.LU R25, [R1+0x694] ;  /* 0x0006940001197983 */ /* 0x000ea20000300800 */
[----:B------:R-:W4:Y:S01]  /*181f0*/  LDL.LU R26, [R1+0x698] ;  /* 0x00069800011a7983 */ /* 0x000f220000300800 */
[----:B------:R-:W4:Y:S03]  /*18200*/  LDL.LU R27, [R1+0x69c] ;  /* 0x00069c00011b7983 */ /* 0x000f260000300800 */
[----:B----4-:R-:W-:Y:S01]  /*18210*/  STL.64 [R1+0x1418], R26 ;  /* 0x0014181a01007387 */ /* 0x010fe20000100a00 */
[----:B--2---:R0:W-:Y:S03]  /*18220*/  STL.64 [R1+0x1410], R24 ;  /* 0x0014101801007387 */ /* 0x0041e60000100a00 */
[----:B0-----:R-:W2:Y:S01]  /*18230*/  LDL.LU R24, [R1+0x280] ;  /* 0x0002800001187983 */ /* 0x001ea20000300800 */
[----:B------:R-:W2:Y:S02]  /*18240*/  LDL.LU R25, [R1+0x284] ;  /* 0x0002840001197983 */ /* 0x000ea40000300800 */
[----:B------:R-:W4:Y:S02]  /*18250*/  LDL.LU R26, [R1+0x288] ;  /* 0x00028800011a7983 */ /* 0x000f240000300800 */
[----:B------:R-:W4:Y:S02]  /*18260*/  LDL.LU R27, [R1+0x28c] ;  /* 0x00028c00011b7983 */ /* 0x000f240000300800 */
[----:B------:R-:W-:-:S02]  /*18270*/  IMAD.MOV.U32 R6, RZ, RZ, R2 ;  /* 0x000000ffff067224 */ /* 0x000fc400078e0002 */
[----:B------:R-:W-:Y:S01]  /*18280*/  IMAD.MOV.U32 R7, RZ, RZ, R0 ;  /* 0x000000ffff077224 */ /* 0x000fe200078e0000 */
[----:B----4-:R-:W-:Y:S01]  /*18290*/  STL.64 [R1+0x1430], R26 ;  /* 0x0014301a01007387 */ /* 0x010fe20000100a00 */
[----:B--2---:R0:W-:Y:S03]  /*182a0*/  STL.64 [R1+0x1428], R24 ;  /* 0x0014281801007387 */ /* 0x0041e60000100a00 */
[----:B0-----:R-:W2:Y:S01]  /*182b0*/  LDL.LU R24, [R1+0x290] ;  /* 0x0002900001187983 */ /* 0x001ea20000300800 */
[----:B------:R-:W2:Y:S02]  /*182c0*/  LDL.LU R25, [R1+0x294] ;  /* 0x0002940001197983 */ /* 0x000ea40000300800 */
[----:B------:R-:W2:Y:S02]  /*182d0*/  LDL.LU R26, [R1+0x298] ;  /* 0x00029800011a7983 */ /* 0x000ea40000300800 */
[----:B------:R-:W2:Y:S01]  /*182e0*/  LDL.LU R27, [R1+0x29c] ;  /* 0x00029c00011b7983 */ /* 0x000ea20000300800 */
[----:B------:R0:W-:Y:S04]  /*182f0*/  STL.64 [R1+0x13f8], R6 ;  /* 0x0013f80601007387 */ /* 0x0001e80000100a00 */
[----:B0-----:R-:W4:Y:S01]  /*18300*/  LDL.64 R6, [R1+0x58] ;  /* 0x0000580001067983 */ /* 0x001f220000100a00 */
[----:B---3--:R0:W-:Y:S02]  /*18310*/  STL.64 [R1+0x13d0], R14 ;  /* 0x0013d00e01007387 */ /* 0x0081e40000100a00 */
[----:B------:R1:W-:Y:S01]  /*18320*/  STL.64 [R1+0x13c8], R12 ;  /* 0x0013c80c01007387 */ /* 0x0003e20000100a00 */
[----:B0-----:R-:W3:Y:S01]  /*18330*/  LDL.64 R14, [R1+0x38] ;  /* 0x00003800010e7983 */ /* 0x001ee20000100a00 */
[----:B------:R-:W-:-:S02]  /*18340*/  IMAD.MOV.U32 R28, RZ, RZ, R18 ;  /* 0x000000ffff1c7224 */ /* 0x000fc400078e0012 */
[----:B------:R-:W-:Y:S01]  /*18350*/  IMAD.MOV.U32 R3, RZ, RZ, R19 ;  /* 0x000000ffff037224 */ /* 0x000fe200078e0013 */
[C---:B--2---:R-:W-:Y:S01]  /*18360*/  HMMA.16816.F32.BF16 R24, R20.reuse, R18, R24 ;  /* 0x000000121418723c */ /* 0x044fe20000041818 */
[----:B---3--:R0:W-:Y:S01]  /*18370*/  STL.64 [R1+0x13f0], R14 ;  /* 0x0013f00e01007387 */ /* 0x0081e20000100a00 */
[----:B-1----:R-:W2:Y:S02]  /*18380*/  LDL.LU R12, [R1+0x680] ;  /* 0x00068000010c7983 */ /* 0x002ea40000300800 */
        /* <DEDUP_REMOVED lines=8> */
[----:B------:R-:W3:Y:S06]  /*18410*/  LDL.LU R11, [R1+0x27c] ;  /* 0x00027c00010b7983 */ /* 0x000eec0000300800 */
[----:B------:R-:W-:Y:S01]  /*18420*/  STL.64 [R1+0x290], R24 ;  /* 0x0002901801007387 */ /* 0x000fe20000100a00 */
[----:B------:R0:W-:Y:S03]  /*18430*/  STL.64 [R1+0x298], R26 ;  /* 0x0002981a01007387 */ /* 0x0001e60000100a00 */
[----:B0-----:R-:W2:Y:S01]  /*18440*/  LDL.LU.64 R26, [R1+0x1430] ;  /* 0x00143000011a7983 */ /* 0x001ea20000300a00 */
[----:B------:R-:W2:Y:S02]  /*18450*/  LDL.LU.64 R24, [R1+0x1428] ;  /* 0x0014280001187983 */ /* 0x000ea40000300a00 */
[----:B------:R-:W2:Y:S02]  /*18460*/  LDL.LU.64 R18, [R1+0x1420] ;  /* 0x0014200001127983 */ /* 0x000ea40000300a00 */
[----:B------:R-:W-:Y:S01]  /*18470*/  STL [R1+0x1330], R28 ;  /* 0x0013301c01007387 */ /* 0x000fe20000100800 */
[----:B--2---:R-:W-:Y:S01]  /*18480*/  HMMA.16816.F32.BF16 R24, R20, R18, R24 ;  /* 0x000000121418723c */ /* 0x004fe20000041818 */
[----:B------:R-:W-:-:S02]  /*18490*/  IMAD.MOV.U32 R2, RZ, RZ, R18 ;  /* 0x000000ffff027224 */ /* 0x000fc400078e0012 */
[----:B------:R-:W-:Y:S11]  /*184a0*/  IMAD.MOV.U32 R0, RZ, RZ, R19 ;  /* 0x000000ffff007224 */ /* 0x000ff600078e0013 */
[----:B------:R-:W-:Y:S09]  /*184b0*/  @!UPT UIADD3 URZ, URZ, URZ, URZ ;  /* 0x0000003f3f3ff290 */ /* 0x000ff2000fffe03f */
[----:B------:R-:W-:Y:S01]  /*184c0*/  STL.64 [R1+0x280], R24 ;  /* 0x0002801801007387 */ /* 0x000fe20000100a00 */
[----:B------:R0:W-:Y:S03]  /*184d0*/  STL.64 [R1+0x288], R26 ;  /* 0x0002881a01007387 */ /* 0x0001e60000100a00 */
[----:B0-----:R-:W4:Y:S01]  /*184e0*/  LDL.LU.64 R26, [R1+0x1418] ;  /* 0x00141800011a7983 */ /* 0x001f220000300a00 */
[----:B------:R-:W4:Y:S02]  /*184f0*/  LDL.LU.64 R24, [R1+0x1410] ;  /* 0x0014100001187983 */ /* 0x000f240000300a00 */
[----:B------:R-:W3:Y:S02]  /*18500*/  LDL.LU.64 R18, [R1+0x1408] ;  /* 0x0014080001127983 */ /* 0x000ee40000300a00 */
[C---:B---3--:R-:W-:Y:S01]  /*18510*/  HMMA.16816.F32.BF16 R8, R20.reuse, R18, R8 ;  /* 0x000000121408723c */ /* 0x048fe20000041808 */
[----:B------:R-:W0:Y:S11]  /*18520*/  LDSM.16.MT88.4 R16, [R29+0x4300] ;  /* 0x004300001d10783b */ /* 0x000e360000004200 */
[----:B------:R-:W-:Y:S11]  /*18530*/  @!UPT UIADD3 URZ, URZ, URZ, URZ ;  /* 0x0000003f3f3ff290 */ /* 0x000ff6000fffe03f */
[----:B------:R1:W-:Y:S01]  /*18540*/  STL.64 [R1+0x270], R8 ;  /* 0x0002700801007387 */ /* 0x0003e20000100a00 */
[----:B------:R2:W-:Y:S03]  /*18550*/  STL.64 [R1+0x278], R10 ;  /* 0x0002780a01007387 */ /* 0x0005e60000100a00 */
[----:B-1----:R-:W3:Y:S01]  /*18560*/  LDL.LU R8, [R1+0x630] ;  /* 0x0006300001087983 */ /* 0x002ee20000300800 */
[----:B------:R-:W3:Y:S02]  /*18570*/  LDL.LU R9, [R1+0x634] ;  /* 0x0006340001097983 */ /* 0x000ee40000300800 */
[----:B--2---:R-:W2:Y:S02]  /*18580*/  LDL.LU R10, [R1+0x638] ;  /* 0x00063800010a7983 */ /* 0x004ea40000300800 */
[----:B------:R-:W2:Y:S01]  /*18590*/  LDL.LU R11, [R1+0x63c] ;  /* 0x00063c00010b7983 */ /* 0x000ea20000300800 */
[----:B----4-:R-:W-:Y:S01]  /*185a0*/  HMMA.16816.F32.BF16 R24, R20, R6, R24 ;  /* 0x000000061418723c */ /* 0x010fe20000041818 */
[----:B--2---:R1:W-:Y:S01]  /*185b0*/  STL.64 [R1+0x13b0], R10 ;  /* 0x0013b00a01007387 */ /* 0x0043e20000100a00 */
[----:B---3--:R-:W-:Y:S03]  /*185c0*/  STL.64 [R1+0x13a8], R8 ;  /* 0x0013a80801007387 */ /* 0x008fe60000100a00 */
[----:B-1----:R-:W2:Y:S01]  /*185d0*/  LDL.64 R10, [R1+0x8] ;  /* 0x00000800010a7983 */ /* 0x002ea20000100a00 */
[----:B0-----:R-:W-:Y:S02]  /*185e0*/  STL.64 [R1+0x1248], R18 ;  /* 0x0012481201007387 */ /* 0x001fe40000100a00 */
[----:B------:R0:W-:Y:S02]  /*185f0*/  STL.64 [R1+0x1240], R16 ;  /* 0x0012401001007387 */ /* 0x0001e40000100a00 */
[----:B0-----:R-:W3:Y:S01]  /*18600*/  LDL.LU R16, [R1+0x650] ;  /* 0x0006500001107983 */ /* 0x001ee20000300800 */
[----:B------:R-:W3:Y:S02]  /*18610*/  LDL.LU R17, [R1+0x654] ;  /* 0x0006540001117983 */ /* 0x000ee40000300800 */
[----:B------:R-:W3:Y:S02]  /*18620*/  LDL.LU R18, [R1+0x658] ;  /* 0x0006580001127983 */ /* 0x000ee40000300800 */
[----:B------:R-:W3:Y:S08]  /*18630*/  LDL.LU R19, [R1+0x65c] ;  /* 0x00065c0001137983 */ /* 0x000ef00000300800 */
[----:B------:R0:W-:Y:S01]  /*18640*/  STL.64 [R1+0x690], R24 ;  /* 0x0006901801007387 */ /* 0x0001e20000100a00 */
[----:B------:R1:W-:Y:S02]  /*18650*/  STL.64 [R1+0x698], R26 ;  /* 0x0006981a01007387 */ /* 0x0003e40000100a00 */
[----:B0-----:R-:W-:Y:S01]  /*18660*/  IMAD.MOV.U32 R25, RZ, RZ, R6 ;  /* 0x000000ffff197224 */ /* 0x001fe200078e0006 */
[----:B-1----:R-:W4:Y:S01]  /*18670*/  LDL.LU.64 R26, [R1+0x1400] ;  /* 0x00140000011a7983 */ /* 0x002f220000300a00 */
[----:B------:R-:W-:-:S02]  /*18680*/  IMAD.MOV.U32 R24, RZ, RZ, R7 ;  /* 0x000000ffff187224 */ /* 0x000fc400078e0007 */
        /* <DEDUP_REMOVED lines=8> */
[C---:B--2---:R-:W-:Y:S11]  /*18710*/  HMMA.16816.F32.BF16 R4, R20.reuse, R14, R4 ;  /* 0x0000000e1404723c */ /* 0x044ff60000041804 */
[----:B------:R-:W-:Y:S11]  /*18720*/  @!UPT UIADD3 URZ, URZ, URZ, URZ ;  /* 0x0000003f3f3ff290 */ /* 0x000ff6000fffe03f */
[----:B------:R-:W-:Y:S01]  /*18730*/  @!UPT UIADD3 URZ, URZ, URZ, URZ ;  /* 0x0000003f3f3ff290 */ /* 0x000fe2000fffe03f */
[----:B------:R-:W-:Y:S01]  /*18740*/  STL.64 [R1+0x670], R4 ;  /* 0x0006700401007387 */ /* 0x000fe20000100a00 */
[----:B------:R0:W-:Y:S03]  /*18750*/  STL.64 [R1+0x678], R6 ;  /* 0x0006780601007387 */ /* 0x0001e60000100a00 */
[----:B0-----:R-:W2:Y:S01]  /*18760*/  LDL.LU.64 R6, [R1+0x13d8] ;  /* 0x0013d80001067983 */ /* 0x001ea20000300a00 */
[----:B------:R-:W-:Y:S02]  /*18770*/  IMAD.MOV.U32 R5, RZ, RZ, R14 ;  /* 0x000000ffff057224 */ /* 0x000fe400078e000e */
[----:B------:R-:W-:Y:S02]  /*18780*/  IMAD.MOV.U32 R4, RZ, RZ, R15 ;  /* 0x000000ffff047224 */ /* 0x000fe400078e000f */
[----:B------:R-:W3:Y:S01]  /*18790*/  LDL.LU.64 R14, [R1+0x13d0] ;  /* 0x0013d000010e7983 */ /* 0x000ee20000300a00 */
[----:B------:R-:W3:Y:S03]  /*187a0*/  LDL.LU.64 R12, [R1+0x13c8] ;  /* 0x0013c800010c7983 */ /* 0x000ee60000300a00 */
[----:B--2---:R0:W-:Y:S01]  /*187b0*/  STL.64 [R1+0x1388], R6 ;  /* 0x0013880601007387 */ /* 0x0041e20000100a00 */
[----:B------:R-:W-:Y:S03]  /*187c0*/  STL.64 [R1+0x1380], R4 ;  /* 0x0013800401007387 */ /* 0x000fe60000100a00 */
[----:B0-----:R-:W3:Y:S02]  /*187d0*/  LDL.64 R6, [R1+0x28] ;  /* 0x0000280001067983 */ /* 0x001ee40000100a00 */
[C---:B---3--:R-:W-:Y:S11]  /*187e0*/  HMMA.16816.F32.BF16 R12, R20.reuse, R6, R12 ;  /* 0x00000006140c723c */ /* 0x048ff6000004180c */
[----:B------:R-:W-:Y:S11]  /*187f0*/  @!UPT UIADD3 URZ, URZ, URZ, URZ ;  /* 0x0000003f3f3ff290 */ /* 0x000ff6000fffe03f */
[----:B------:R-:W-:Y:S01]  /*18800*/  @!UPT UIADD3 URZ, URZ, URZ, URZ ;  /* 0x0000003f3f3ff290 */ /* 0x000fe2000fffe03f */
[----:B------:R-:W-:Y:S01]  /*18810*/  STL.64 [R1+0x660], R12 ;  /* 0x0006600c01007387 */ /* 0x000fe20000100a00 */
[----:B------:R0:W-:Y:S03]  /*18820*/  STL.64 [R1+0x668], R14 ;  /* 0x0006680e01007387 */ /* 0x0001e60000100a00 */
[----:B0-----:R-:W2:Y:S01]  /*18830*/  LDL.LU.64 R14, [R1+0x13c0] ;  /* 0x0013c000010e7983 */ /* 0x001ea20000300a00 */
[----:B------:R-:W-:Y:S02]  /*18840*/  IMAD.MOV.U32 R28, RZ, RZ, R6 ;  /* 0x000000ffff1c7224 */ /* 0x000fe400078e0006 */
[----:B------:R-:W-:Y:S02]  /*18850*/  IMAD.MOV.U32 R29, RZ, RZ, R7 ;  /* 0x000000ffff1d7224 */ /* 0x000fe400078e0007 */
[----:B--2---:R-:W-:Y:S07]  /*18860*/  HMMA.16816.F32.BF16 R4, R20, R14, R16 ;  /* 0x0000000e1404723c */ /* 0x004fee0000041810 */
[----:B------:R-:W-:-:S02]  /*18870*/  IMAD.MOV.U32 R17, RZ, RZ, R14 ;  /* 0x000000ffff117224 */ /* 0x000fc400078e000e */
[----:B------:R-:W-:Y:S02]  /*18880*/  IMAD.MOV.U32 R16, RZ, RZ, R15 ;  /* 0x000000ffff107224 */ /* 0x000fe400078e000f */
[----:B----4-:R-:W-:Y:S02]  /*18890*/  IMAD.MOV.U32 R18, RZ, RZ, R26 ;  /* 0x000000ffff127224 */ /* 0x010fe400078e001a */
[----:B------:R-:W-:-:S10]  /*188a0*/  IMAD.MOV.U32 R19, RZ, RZ, R27 ;  /* 0x000000ffff137224 */ /* 0x000fd400078e001b */
[----:B------:R0:W-:Y:S01]  /*188b0*/  STL.64 [R1+0x650], R4 ;  /* 0x0006500401007387 */ /* 0x0001e20000100a00 */
[----:B------:R1:W-:Y:S03]  /*188c0*/  STL.64 [R1+0x658], R6 ;  /* 0x0006580601007387 */ /* 0x0003e60000100a00 */
[----:B0-----:R-:W2:Y:S01]  /*188d0*/  LDL.LU R4, [R1+0x620] ;  /* 0x0006200001047983 */ /* 0x001ea20000300800 */
[----:B------:R-:W2:Y:S02]  /*188e0*/  LDL.LU R5, [R1+0x624] ;  /* 0x0006240001057983 */ /* 0x000ea40000300800 */
[----:B-1----:R-:W2:Y:S02]  /*188f0*/  LDL.LU R6, [R1+0x628] ;  /* 0x0006280001067983 */ /* 0x002ea40000300800 */
[----:B------:R-:W2:Y:S01]  /*18900*/  LDL.LU R7, [R1+0x62c] ;  /* 0x00062c0001077983 */ /* 0x000ea20000300800 */
[----:B------:R-:W3:Y:S01]  /*18910*/  LDL.LU R12, [R1+0x260] ;  /* 0x00026000010c7983 */ /* 0x000ee20000300800 */
[----:B------:R-:W3:Y:S02]  /*18920*/  LDL.LU R13, [R1+0x264] ;  /* 0x00026400010d7983 */ /* 0x000ee40000300800 */
[----:B------:R-:W3:Y:S02]  /*18930*/  LDL.LU R14, [R1+0x268] ;  /* 0x00026800010e7983 */ /* 0x000ee40000300800 */
[----:B------:R-:W3:Y:S01]  /*18940*/  LDL.LU R15, [R1+0x26c] ;  /* 0x00026c00010f7983 */ /* 0x000ee20000300800 */
[----:B------:R0:W-:Y:S01]  /*18950*/  STL.64 [R1+0x1338], R16 ;  /* 0x0013381001007387 */ /* 0x0001e20000100a00 */
[----:B------:R-:W4:Y:S02]  /*18960*/  LDL.LU R26, [R1+0x13bc] ;  /* 0x0013bc00011a7983 */ /* 0x000f240000300800 */
[----:B------:R-:W4:Y:S02]  /*18970*/  LDL.LU R27, [R1+0x13b8] ;  /* 0x0013b800011b7983 */ /* 0x000f240000300800 */
[----:B------:R1:W-:Y:S01]  /*18980*/  STL.64 [R1+0x1348], R18 ;  /* 0x0013481201007387 */ /* 0x0003e20000100a00 */
[----:B0-----:R-:W2:Y:S01]  /*18990*/  LDL.LU R16, [R1+0x640] ;  /* 0x0006400001107983 */ /* 0x001ea20000300800 */
[----:B------:R-:W2:Y:S02]  /*189a0*/  LDL.LU R17, [R1+0x644] ;  /* 0x0006440001117983 */ /* 0x000ea40000300800 */
[----:B-1----:R-:W2:Y:S02]  /*189b0*/  LDL.LU R18, [R1+0x648] ;  /* 0x0006480001127983 */ /* 0x002ea40000300800 */
[----:B------:R-:W2:Y:S02]  /*189c0*/  LDL.LU R19, [R1+0x64c] ;  /* 0x00064c0001137983 */ /* 0x000ea40000300800 */
[C---:B--2---:R-:W-:Y:S11]  /*189d0*/  HMMA.16816.F32.BF16 R16, R20.reuse, R10, R16 ;  /* 0x0000000a1410723c */ /* 0x044ff60000041810 */
[----:B------:R-:W-:Y:S11]  /*189e0*/  @!UPT UIADD3 URZ, URZ, URZ, URZ ;  /* 0x0000003f3f3ff290 */ /* 0x000ff6000fffe03f */
[----:B------:R-:W-:Y:S01]  /*189f0*/  @!UPT UIADD3 URZ, URZ, URZ, URZ ;  /* 0x0000003f3f3ff290 */ /* 0x000fe2000fffe03f */
[----:B------:R0:W-:Y:S01]  /*18a00*/  STL.64 [R1+0x640], R16 ;  /* 0x0006401001007387 */ /* 0x0001e20000100a00 */
[----:B------:R-:W-:Y:S02]  /*18a10*/  STL.64 [R1+0x648], R18 ;  /* 0x0006481201007387 */ /* 0x000fe40000100a00 */
[----:B0-----:R-:W-:Y:S02]  /*18a20*/  IMAD.MOV.U32 R17, RZ, RZ, R10 ;  /* 0x000000ffff117224 */ /* 0x001fe400078e000a */
[----:B------:R-:W-:Y:S02]  /*18a30*/  IMAD.MOV.U32 R16, RZ, RZ, R11 ;  /* 0x000000ffff107224 */ /* 0x000fe400078e000b */
[----:B------:R-:W4:Y:S01]  /*18a40*/  LDL.LU.64 R10, [R1+0x13b0] ;  /* 0x0013b000010a7983 */ /* 0x000f220000300a00 */
[----:B------:R-:W4:Y:S02]  /*18a50*/  LDL.LU.64 R8, [R1+0x13a8] ;  /* 0x0013a80001087983 */ /* 0x000f240000300a00 */
[C---:B----4-:R-:W-:Y:S11]  /*18a60*/  HMMA.16816.F32.BF16 R8, R20.reuse, R26, R8 ;  /* 0x0000001a1408723c */ /* 0x050ff60000041808 */
[----:B------:R-:W-:Y:S11]  /*18a70*/  @!UPT UIADD3 URZ, URZ, URZ, URZ ;  /* 0x0000003f3f3ff290 */ /* 0x000ff6000fffe03f */
[----:B------:R-:W-:Y:S01]  /*18a80*/  @!UPT UIADD3 URZ, URZ, URZ, URZ ;  /* 0x0000003f3f3ff290 */ /* 0x000fe2000fffe03f */
[----:B------:R-:W-:Y:S01]  /*18a90*/  STL.64 [R1+0x630], R8 ;  /* 0x0006300801007387 */ /* 0x000fe20000100a00 */
[----:B------:R0:W-:Y:S03]  /*18aa0*/  STL.64 [R1+0x638], R10 ;  /* 0x0006380a01007387 */ /* 0x0001e60000100a00 */
[----:B0-----:R-:W2:Y:S01]  /*18ab0*/  LDL.LU.64 R10, [R1+0x13a0] ;  /* 0x0013a000010a7983 */ /* 0x001ea20000300a00 */
[----:B------:R-:W4:Y:S02]  /*18ac0*/  LDL.LU.64 R8, [R1+0x1398] ;  /* 0x0013980001087983 */ /* 0x000f240000300a00 */
[----:B--2---:R-:W-:Y:S02]  /*18ad0*/  IMAD.MOV.U32 R18, RZ, RZ, R10 ;  /* 0x000000ffff127224 */ /* 0x004fe400078e000a */
[----:B------:R-:W-:Y:S01]  /*18ae0*/  IMAD.MOV.U32 R19, RZ, RZ, R11 ;  /* 0x000000ffff137224 */ /* 0x000fe200078e000b */
[----:B------:R-:W2:Y:S01]  /*18af0*/  LDL.LU R10, [R1+0x1394] ;  /* 0x00139400010a7983 */ /* 0x000ea20000300800 */
[----:B------:R-:W2:Y:S03]  /*18b00*/  LDL.LU R11, [R1+0x1390] ;  /* 0x00139000010b7983 */ /* 0x000ea60000300800 */
[----:B------:R-:W-:Y:S01]  /*18b10*/  STL.64 [R1+0x1368], R18 ;  /* 0x0013681201007387 */ /* 0x000fe20000100a00 */
[----:B------:R0:W-:Y:S03]  /*18b20*/  STL.64 [R1+0x1360], R16 ;  /* 0x0013601001007387 */ /* 0x0001e60000100a00 */
[----:B0-----:R-:W3:Y:S01]  /*18b30*/  LDL.LU R16, [R1+0x610] ;  /* 0x0006100001107983 */ /* 0x001ee20000300800 */
[----:B------:R-:W3:Y:S02]  /*18b40*/  LDL.LU R17, [R1+0x614] ;  /* 0x0006140001117983 */ /* 0x000ee40000300800 */
[----:B------:R-:W3:Y:S02]  /*18b50*/  LDL.LU R18, [R1+0x618] ;  /* 0x0006180001127983 */ /* 0x000ee40000300800 */
[----:B------:R-:W3:Y:S01]  /*18b60*/  LDL.LU R19, [R1+0x61c] ;  /* 0x00061c0001137983 */ /* 0x000ee20000300800 */
[----:B------:R-:W-:Y:S01]  /*18b70*/  STL.64 [R1+0x1300], R26 ;  /* 0x0013001a01007387 */ /* 0x000fe20000100a00 */
[----:B------:R0:W-:Y:S03]  /*18b80*/  STL.64 [R1+0x1340], R24 ;  /* 0x0013401801007387 */ /* 0x0001e60000100a00 */
[----:B0-----:R-:W3:Y:S01]  /*18b90*/  LDL.LU R24, [R1+0x5f0] ;  /* 0x0005f00001187983 */ /* 0x001ee20000300800 */
[----:B------:R-:W3:Y:S02]  /*18ba0*/  LDL.LU R25, [R1+0x5f4] ;  /* 0x0005f40001197983 */ /* 0x000ee40000300800 */
[----:B------:R-:W3:Y:S02]  /*18bb0*/  LDL.LU R26, [R1+0x5f8] ;  /* 0x0005f800011a7983 */ /* 0x000ee40000300800 */
[----:B------:R-:W3:Y:S01]  /*18bc0*/  LDL.LU R27, [R1+0x5fc] ;  /* 0x0005fc00011b7983 */ /* 0x000ee20000300800 */
[C---:B--2---:R-:W-:Y:S01]  /*18bd0*/  HMMA.16816.F32.BF16 R4, R20.reuse, R10, R4 ;  /* 0x0000000a1404723c */ /* 0x044fe20000041804 */
[----:B---3--:R-:W-:Y:S01]  /*18be0*/  STL.64 [R1+0x1358], R26 ;  /* 0x0013581a01007387 */ /* 0x008fe20000100a00 */
[----:B------:R0:W-:Y:S03]  /*18bf0*/  STL.64 [R1+0x1350], R24 ;  /* 0x0013501801007387 */ /* 0x0001e60000100a00 */
[----:B0-----:R-:W2:Y:S01]  /*18c00*/  LDL.LU R24, [R1+0x600] ;  /* 0x0006000001187983 */ /* 0x001ea20000300800 */
[----:B------:R-:W2:Y:S02]  /*18c10*/  LDL.LU R25, [R1+0x604] ;  /* 0x0006040001197983 */ /* 0x000ea40000300800 */
[----:B------:R-:W2:Y:S02]  /*18c20*/  LDL.LU R26, [R1+0x608] ;  /* 0x00060800011a7983 */ /* 0x000ea40000300800 */
[----:B------:R-:W2:Y:S11]  /*18c30*/  LDL.LU R27, [R1+0x60c] ;  /* 0x00060c00011b7983 */ /* 0x000eb60000300800 */
[----:B------:R-:W-:Y:S02]  /*18c40*/  @!UPT UIADD3 URZ, URZ, URZ, URZ ;  /* 0x0000003f3f3ff290 */ /* 0x000fe4000fffe03f */
[----:B------:R-:W-:Y:S01]  /*18c50*/  STL.64 [R1+0x620], R4 ;  /* 0x0006200401007387 */ /* 0x000fe20000100a00 */
[----:B------:R0:W-:Y:S03]  /*18c60*/  STL.64 [R1+0x628], R6 ;  /* 0x0006280601007387 */ /* 0x0001e60000100a00 */
[----:B0-----:R-:W3:Y:S01]  /*18c70*/  LDL.LU.64 R6, [R1+0x1388] ;  /* 0x0013880001067983 */ /* 0x001ee20000300a00 */
[----:B------:R-:W2:Y:S02]  /*18c80*/  LDL.LU.64 R4, [R1+0x1380] ;  /* 0x0013800001047983 */ /* 0x000ea40000300a00 */
[----:B------:R0:W-:Y:S02]  /*18c90*/  STL.64 [R1+0x1260], R10 ;  /* 0x0012600a01007387 */ /* 0x0001e40000100a00 */
[----:B0-----:R-:W2:Y:S04]  /*18ca0*/  LDL R10, [R1+0xc8] ;  /* 0x0000c800010a7983 */ /* 0x001ea80000100800 */
[----:B------:R-:W2:Y:S01]  /*18cb0*/  LDL R11, [R1+0xcc] ;  /* 0x0000cc00010b7983 */ /* 0x000ea20000100800 */
[----:B---3--:R-:W-:Y:S03]  /*18cc0*/  HMMA.16816.F32.BF16 R20, R20, R6, R12 ;  /* 0x000000061414723c */ /* 0x008fe6000004180c */
[----:B------:R-:W2:Y:S01]  /*18cd0*/  LDL.LU.64 R14, [R1+0x1378] ;  /* 0x00137800010e7983 */ /* 0x000ea20000300a00 */
[----:B------:R-:W2:Y:S11]  /*18ce0*/  LDL.LU.64 R12, [R1+0x1370] ;  /* 0x00137000010c7983 */ /* 0x000eb60000300a00 */
[----:B------:R-:W-:Y:S08]  /*18cf0*/  @!UPT UIADD3 URZ, URZ, URZ, URZ ;  /* 0x0000003f3f3ff290 */ /* 0x000ff0000fffe03f */
[----:B------:R-:W-:Y:S01]  /*18d00*/  STL.64 [R1+0x260], R20 ;  /* 0x0002601401007387 */ /* 0x000fe20000100a00 */
[----:B------:R0:W-:Y:S03]  /*18d10*/  STL.64 [R1+0x268], R22 ;  /* 0x0002681601007387 */ /* 0x0001e60000100a00 */
[----:B0-----:R-:W0:Y:S04]  /*18d20*/  S2R R23, SR_TID.X ;  /* 0x0000000000177919 */ /* 0x001e280000002100 */
[----:B------:R-:W1:Y:S01]  /*18d30*/  S2R R20, SR_TID.X ;  /* 0x0000000000147919 */ /* 0x000e620000002100 */
[C---:B0-----:R-:W-:Y:S01]  /*18d40*/  LOP3.LUT R21, R23.reuse, 0x7, RZ, 0xc0, !PT ;  /* 0x0000000717157812 */ /* 0x041fe200078ec0ff */
[----:B------:R-:W-:-:S02]  /*18d50*/  IMAD.SHL.U32 R22, R23, 0x200, RZ ;  /* 0x0000020017167824 */ /* 0x000fc400078e00ff */
[----:B------:R-:W-:-:S05]  /*18d60*/  IMAD.SHL.U32 R23, R23, 0x2, RZ ;  /* 0x0000000217177824 */ /* 0x000fca00078e00ff */
[----:B------:R-:W-:Y:S01]  /*18d70*/  LOP3.LUT R23, R23, 0x10, RZ, 0xc0, !PT ;  /* 0x0000001017177812 */ /* 0x000fe200078ec0ff */
[----:B------:R-:W-:-:S03]  /*18d80*/  IMAD R21, R21, 0x410, RZ ;  /* 0x0000041015157824 */ /* 0x000fc600078e02ff */
[----:B-1----:R-:W-:Y:S02]  /*18d90*/  LOP3.LUT R23, R23, 0x60, R20, 0xf8, !PT ;  /* 0x0000006017177812 */ /* 0x002fe400078ef814 */
[----:B------:R-:W-:Y:S02]  /*18da0*/  LOP3.LUT R22, R22, 0x2000, RZ, 0xc0, !PT ;  /* 0x0000200016167812 */ /* 0x000fe400078ec0ff */
[----:B------:R-:W-:-:S05]  /*18db0*/  LOP3.LUT R23, R21, R23, RZ, 0x3c, !PT ;  /* 0x0000001715177212 */ /* 0x000fca00078e3cff */
[----:B------:R-:W-:-:S06]  /*18dc0*/  IMAD.IADD R23, R22, 0x1, R23 ;  /* 0x0000000116177824 */ /* 0x000fcc00078e0217 */
[----:B------:R-:W0:Y:S04]  /*18dd0*/  LDSM.16.MT88.4 R20, [R23+0x4380] ;  /* 0x004380001714783b */ /* 0x000e280000004200 */
[----:B------:R-:W-:Y:S04]  /*18de0*/  STL.64 [R1+0x12d8], R6 ;  /* 0x0012d80601007387 */ /* 0x000fe80000100a00 */
[----:B0-----:R4:W-:Y:S01]  /*18df0*/  STL [R1+0x1174], R22 ;  /* 0x0011741601007387 */ /* 0x0019e20000100800 */
[----:B------:R0:W-:Y:S02]  /*18e00*/  STL [R1+0x1170], R23 ;  /* 0x0011701701007387 */ /* 0x0001e40000100800 */
[----:B----4-:R-:W-:-:S02]  /*18e10*/  IMAD.MOV.U32 R22, RZ, RZ, R9 ;  /* 0x000000ffff167224 */ /* 0x010fc400078e0009 */
[----:B0-----:R-:W-:Y:S01]  /*18e20*/  IMAD.MOV.U32 R23, RZ, RZ, R8 ;  /* 0x000000ffff177224 */ /* 0x001fe200078e0008 */
[----:B------:R-:W-:Y:S01]  /*18e30*/  STL.64 [R1+0x1238], R20 ;  /* 0x0012381401007387 */ /* 0x000fe20000100a00 */
[----:B--2---:R-:W-:Y:S03]  /*18e40*/  HMMA.16816.F32.BF16 R8, R12, R10, R16 ;  /* 0x0000000a0c08723c */ /* 0x004fe60000041810 */
[----:B------:R-:W2:Y:S01]  /*18e50*/  LDL.LU.64 R18, [R1+0x1368] ;  /* 0x0013680001127983 */ /* 0x000ea20000300a00 */
[----:B------:R-:W3:Y:S11]  /*18e60*/  LDL.LU.64 R16, [R1+0x1360] ;  /* 0x0013600001107983 */ /* 0x000ef60000300a00 */
[----:B------:R-:W-:Y:S08]  /*18e70*/  @!UPT UIADD3 URZ, URZ, URZ, URZ ;  /* 0x0000003f3f3ff290 */ /* 0x000ff0000fffe03f */
[----:B------:R0:W-:Y:S01]  /*18e80*/  STL.64 [R1+0x610], R8 ;  /* 0x0006100801007387 */ /* 0x0001e20000100a00 */
[----:B------:R1:W-:Y:S03]  /*18e90*/  STL.64 [R1+0x618], R10 ;  /* 0x0006180a01007387 */ /* 0x0003e60000100a00 */
[----:B0-----:R-:W4:Y:S01]  /*18ea0*/  LDL.LU R8, [R1+0x540] ;  /* 0x0005400001087983 */ /* 0x001f220000300800 */
[----:B------:R-:W4:Y:S02]  /*18eb0*/  LDL.LU R9, [R1+0x544] ;  /* 0x0005440001097983 */ /* 0x000f240000300800 */
[----:B-1----:R-:W2:Y:S02]  /*18ec0*/  LDL.LU R10, [R1+0x548] ;  /* 0x00054800010a7983 */ /* 0x002ea40000300800 */
[----:B------:R-:W2:Y:S02]  /*18ed0*/  LDL.LU R11, [R1+0x54c] ;  /* 0x00054c00010b7983 */ /* 0x000ea40000300800 */
[----:B--2---:R3:W-:Y:S02]  /*18ee0*/  STL.64 [R1+0x1270], R10 ;  /* 0x0012700a01007387 */ /* 0x0047e40000100a00 */
[----:B---3--:R-:W-:-:S02]  /*18ef0*/  IMAD.MOV.U32 R10, RZ, RZ, R17 ;  /* 0x000000ffff0a7224 */ /* 0x008fc400078e0011 */
[----:B------:R-:W-:Y:S02]  /*18f00*/  IMAD.MOV.U32 R11, RZ, RZ, R16 ;  /* 0x000000ffff0b7224 */ /* 0x000fe400078e0010 */
[C---:B------:R-:W-:Y:S01]  /*18f10*/  HMMA.16816.F32.BF16 R16, R12.reuse, R18, R24 ;  /* 0x000000120c10723c */ /* 0x040fe20000041818 */
[----:B----4-:R0:W-:Y:S02]  /*18f20*/  STL.64 [R1+0x1268], R8 ;  /* 0x0012680801007387 */ /* 0x0101e40000100a00 */
[----:B------:R1:W-:Y:S02]  /*18f30*/  STL.64 [R1+0x1288], R10 ;  /* 0x0012880a01007387 */ /* 0x0003e40000100a00 */
[----:B0-----:R-:W2:Y:S01]  /*18f40*/  LDL.LU R8, [R1+0x5e0] ;  /* 0x0005e00001087983 */ /* 0x001ea20000300800 */
[----:B------:R-:W2:Y:S02]  /*18f50*/  LDL.LU R9, [R1+0x5e4] ;  /* 0x0005e40001097983 */ /* 0x000ea40000300800 */
[----:B-1----:R-:W2:Y:S02]  /*18f60*/  LDL.LU R10, [R1+0x5e8] ;  /* 0x0005e800010a7983 */ /* 0x002ea40000300800 */
[----:B------:R-:W2:Y:S01]  /*18f70*/  LDL.LU R11, [R1+0x5ec] ;  /* 0x0005ec00010b7983 */ /* 0x000ea20000300800 */
[----:B------:R-:W3:Y:S01]  /*18f80*/  LDL.LU.64 R26, [R1+0x1358] ;  /* 0x00135800011a7983 */ /* 0x000ee20000300a00 */
[----:B------:R-:W3:Y:S11]  /*18f90*/  LDL.LU.64 R24, [R1+0x1350] ;  /* 0x0013500001187983 */ /* 0x000ef60000300a00 */
[----:B------:R-:W-:Y:S01]  /*18fa0*/  STL.64 [R1+0x600], R16 ;  /* 0x0006001001007387 */ /* 0x000fe20000100a00 */
[----:B------:R0:W-:Y:S03]  /*18fb0*/  STL.64 [R1+0x608], R18 ;  /* 0x0006081201007387 */ /* 0x0001e60000100a00 */
[----:B0-----:R-:W3:Y:S02]  /*18fc0*/  LDL.LU.64 R18, [R1+0x1348] ;  /* 0x0013480001127983 */ /* 0x001ee40000300a00 */
[C---:B---3--:R-:W-:Y:S02]  /*18fd0*/  HMMA.16816.F32.BF16 R16, R12.reuse, R18, R24 ;  /* 0x000000120c10723c */ /* 0x048fe40000041818 */
[----:B------:R-:W3:Y:S11]  /*18fe0*/  LDL.LU.64 R24, [R1+0x1340] ;  /* 0x0013400001187983 */ /* 0x000ef60000300a00 */
[----:B------:R-:W-:Y:S10]  /*18ff0*/  @!UPT UIADD3 URZ, URZ, URZ, URZ ;  /* 0x0000003f3f3ff290 */ /* 0x000ff4000fffe03f */
[----:B------:R0:W-:Y:S01]  /*19000*/  STL.64 [R1+0x5f0], R16 ;  /* 0x0005f01001007387 */ /* 0x0001e20000100a00 */
[----:B------:R1:W-:Y:S03]  /*19010*/  STL.64 [R1+0x5f8], R18 ;  /* 0x0005f81201007387 */ /* 0x0003e60000100a00 */
[----:B0-----:R-:W4:Y:S01]  /*19020*/  LDL.LU.64 R16, [R1+0x1338] ;  /* 0x0013380001107983 */ /* 0x001f220000300a00 */
[----:B--2---:R-:W-:Y:S11]  /*19030*/  HMMA.16816.F32.BF16 R20, R12, R22, R8 ;  /* 0x000000160c14723c */ /* 0x004ff60000041808 */
[----:B------:R-:W-:Y:S11]  /*19040*/  @!UPT UIADD3 URZ, URZ, URZ, URZ ;  /* 0x0000003f3f3ff290 */ /* 0x000ff6000fffe03f */
[----:B------:R-:W-:Y:S01]  /*19050*/  @!UPT UIADD3 URZ, URZ, URZ, URZ ;  /* 0x0000003f3f3ff290 */ /* 0x000fe2000fffe03f */
[----:B------:R-:W-:Y:S01]  /*19060*/  STL.64 [R1+0x5e0], R20 ;  /* 0x0005e01401007387 */ /* 0x000fe20000100a00 */
[----:B------:R-:W-:Y:S02]  /*19070*/  STL.64 [R1+0x5e8], R22 ;  /* 0x0005e81601007387 */ /* 0x000fe40000100a00 */
[----:B----4-:R-:W-:Y:S02]  /*19080*/  IMAD.MOV.U32 R10, RZ, RZ, R17 ;  /* 0x000000ffff0a7224 */ /* 0x010fe400078e0011 */
[----:B------:R-:W-:-:S05]  /*19090*/  IMAD.MOV.U32 R11, RZ, RZ, R16 ;  /* 0x000000ffff0b7224 */ /* 0x000fca00078e0010 */
[----:B------:R0:W-:Y:S01]  /*190a0*/  STL.64 [R1+0x12a0], R10 ;  /* 0x0012a00a01007387 */ /* 0x0001e20000100a00 */
[----:B------:R-:W2:Y:S02]  /*190b0*/  LDL.LU R16, [R1+0x250] ;  /* 0x0002500001107983 */ /* 0x000ea40000300800 */
[----:B------:R-:W2:Y:S02]  /*190c0*/  LDL.LU R17, [R1+0x254] ;  /* 0x0002540001117983 */ /* 0x000ea40000300800 */
[----:B-1----:R-:W4:Y:S01]  /*190d0*/  LDL.LU R18, [R1+0x258] ;  /* 0x0002580001127983 */ /* 0x002f220000300800 */
[----:B------:R-:W4:Y:S01]  /*190e0*/  LDL.LU R19, [R1+0x25c] ;  /* 0x00025c0001137983 */ /* 0x000f220000300800 */
[----:B0-----:R-:W-:Y:S02]  /*190f0*/  IMAD.MOV.U32 R10, RZ, RZ, R28 ;  /* 0x000000ffff0a7224 */ /* 0x001fe400078e001c */
[----:B------:R-:W-:Y:S01]  /*19100*/  IMAD.MOV.U32 R11, RZ, RZ, R29 ;  /* 0x000000ffff0b7224 */ /* 0x000fe200078e001d */
[----:B------:R-:W3:Y:S04]  /*19110*/  LDL.LU R28, [R1+0x1330] ;  /* 0x00133000011c7983 */ /* 0x000ee80000300800 */
[----:B------:R0:W-:Y:S02]  /*19120*/  STL.64 [R1+0x12b8], R10 ;  /* 0x0012b80a01007387 */ /* 0x0001e40000100a00 */
[----:B0-----:R-:W-:-:S02]  /*19130*/  IMAD.MOV.U32 R11, RZ, RZ, R4 ;  /* 0x000000ffff0b7224 */ /* 0x001fc400078e0004 */
[----:B------:R-:W-:Y:S01]  /*19140*/  IMAD.MOV.U32 R10, RZ, RZ, R5 ;  /* 0x000000ffff0a7224 */ /* 0x000fe200078e0005 */
[----:B----4-:R-:W-:Y:S01]  /*19150*/  STL.64 [R1+0x1258], R18 ;  /* 0x0012581201007387 */ /* 0x010fe20000100a00 */
[----:B--2---:R0:W-:Y:S03]  /*19160*/  STL.64 [R1+0x1250], R16 ;  /* 0x0012501001007387 */ /* 0x0041e60000100a00 */
[----:B0-----:R-:W2:Y:S01]  /*19170*/  LDL.LU R16, [R1+0x530] ;  /* 0x0005300001107983 */ /* 0x001ea20000300800 */
[----:B------:R-:W2:Y:S02]  /*19180*/  LDL.LU R17, [R1+0x534] ;  /* 0x0005340001117983 */ /* 0x000ea40000300800 */
[----:B------:R-:W4:Y:S02]  /*19190*/  LDL.LU R18, [R1+0x538] ;  /* 0x0005380001127983 */ /* 0x000f240000300800 */
[----:B------:R-:W4:Y:S01]  /*191a0*/  LDL.LU R19, [R1+0x53c] ;  /* 0x00053c0001137983 */ /* 0x000f220000300800 */
[----:B------:R-:W2:Y:S01]  /*191b0*/  LDL.LU R4, [R1+0x590] ;  /* 0x0005900001047983 */ /* 0x000ea20000300800 */
[----:B------:R-:W2:Y:S02]  /*191c0*/  LDL.LU R5, [R1+0x594] ;  /* 0x0005940001057983 */ /* 0x000ea40000300800 */
[----:B------:R-:W2:Y:S02]  /*191d0*/  LDL.LU R6, [R1+0x598] ;  /* 0x0005980001067983 */ /* 0x000ea40000300800 */
[----:B------:R-:W2:Y:S02]  /*191e0*/  LDL.LU R7, [R1+0x59c] ;  /* 0x00059c0001077983 */ /* 0x000ea40000300800 */
[----:B--2---:R3:W-:Y:S01]  /*191f0*/  STL.64 [R1+0x12e8], R6 ;  /* 0x0012e80601007387 */ /* 0x0047e20000100a00 */
[----:B------:R-:W-:Y:S02]  /*19200*/  STL.64 [R1+0x12e0], R4 ;  /* 0x0012e00401007387 */ /* 0x000fe40000100a00 */
[----:B---3--:R-:W-:-:S02]  /*19210*/  IMAD.MOV.U32 R6, RZ, RZ, R25 ;  /* 0x000000ffff067224 */ /* 0x008fc400078e0019 */
[----:B------:R-:W-:-:S05]  /*19220*/  IMAD.MOV.U32 R7, RZ, RZ, R24 ;  /* 0x000000ffff077224 */ /* 0x000fca00078e0018 */
[----:B------:R-:W-:Y:S01]  /*19230*/  STL.64 [R1+0x12f8], R6 ;  /* 0x0012f80601007387 */ /* 0x000fe20000100a00 */
[----:B------:R0:W-:Y:S03]  /*19240*/  STL.64 [R1+0x12d0], R10 ;  /* 0x0012d00a01007387 */ /* 0x0001e60000100a00 */
[----:B0-----:R-:W2:Y:S04]  /*19250*/  LDL.64 R10, [R1+0x48] ;  /* 0x00004800010a7983 */ /* 0x001ea80000100a00 */
[----:B--2---:R0:W-:Y:S01]  /*19260*/  STL.64 [R1+0x12f0], R10 ;  /* 0x0012f00a01007387 */ /* 0x0041e20000100a00 */
[----:B------:R-:W2:Y:S02]  /*19270*/  LDL.LU R8, [R1+0x5a0] ;  /* 0x0005a00001087983 */ /* 0x000ea40000300800 */
[----:B------:R-:W2:Y:S01]  /*19280*/  LDL.LU R9, [R1+0x5a4] ;  /* 0x0005a40001097983 */ /* 0x000ea20000300800 */
[----:B0-----:R-:W3:Y:S01]  /*19290*/  LDL.LU R10, [R1+0x5a8] ;  /* 0x0005a800010a7983 */ /* 0x001ee20000300800 */
[----:B------:R-:W3:Y:S03]  /*192a0*/  LDL.LU R11, [R1+0x5ac] ;  /* 0x0005ac00010b7983 */ /* 0x000ee60000300800 */
[----:B---3--:R0:W-:Y:S01]  /*192b0*/  STL.64 [R1+0x1310], R10 ;  /* 0x0013100a01007387 */ /* 0x0081e20000100a00 */
[----:B--2---:R1:W-:Y:S02]  /*192c0*/  STL.64 [R1+0x1308], R8 ;  /* 0x0013080801007387 */ /* 0x0043e40000100a00 */
[----:B------:R-:W2:Y:S02]  /*192d0*/  LDL.LU R24, [R1+0x5b0] ;  /* 0x0005b00001187983 */ /* 0x000ea40000300800 */
[----:B------:R-:W2:Y:S01]  /*192e0*/  LDL.LU R25, [R1+0x5b4] ;  /* 0x0005b40001197983 */ /* 0x000ea20000300800 */
[----:B------:R-:W3:Y:S01]  /*192f0*/  LDL.LU R26, [R1+0x5b8] ;  /* 0x0005b800011a7983 */ /* 0x000ee20000300800 */
[----:B------:R-:W3:Y:S02]  /*19300*/  LDL.LU R27, [R1+0x5bc] ;  /* 0x0005bc00011b7983 */ /* 0x000ee40000300800 */
[----:B0-----:R-:W-:-:S02]  /*19310*/  IMAD.MOV.U32 R10, RZ, RZ, R2 ;  /* 0x000000ffff0a7224 */ /* 0x001fc400078e0002 */
[----:B------:R-:W-:Y:S01]  /*19320*/  IMAD.MOV.U32 R11, RZ, RZ, R0 ;  /* 0x000000ffff0b7224 */ /* 0x000fe200078e0000 */
[----:B---3--:R-:W-:Y:S01]  /*19330*/  STL.64 [R1+0x1320], R26 ;  /* 0x0013201a01007387 */ /* 0x008fe20000100a00 */
[----:B--2---:R-:W-:Y:S03]  /*19340*/  STL.64 [R1+0x1318], R24 ;  /* 0x0013181801007387 */ /* 0x004fe60000100a00 */
[----:B------:R0:W-:Y:S02]  /*19350*/  STL.64 [R1+0x1328], R10 ;  /* 0x0013280a01007387 */ /* 0x0001e40000100a00 */
[----:B-1----:R-:W2:Y:S01]  /*19360*/  LDL.LU R8, [R1+0x5d0] ;  /* 0x0005d00001087983 */ /* 0x002ea20000300800 */
[----:B------:R-:W2:Y:S04]  /*19370*/  LDL.LU R9, [R1+0x5d4] ;  /* 0x0005d40001097983 */ /* 0x000ea80000300800 */
[----:B0-----:R-:W2:Y:S01]  /*19380*/  LDL.LU R10, [R1+0x5d8] ;  /* 0x0005d800010a7983 */ /* 0x001ea20000300800 */
[----:B------:R-:W2:Y:S02]  /*19390*/  LDL.LU R11, [R1+0x5dc] ;  /* 0x0005dc00010b7983 */ /* 0x000ea40000300800 */
[----:B------:R-:W3:Y:S02]  /*193a0*/  LDL.LU R24, [R1+0x5c0] ;  /* 0x0005c00001187983 */ /* 0x000ee40000300800 */
[----:B------:R-:W3:Y:S01]  /*193b0*/  LDL.LU R25, [R1+0x5c4] ;  /* 0x0005c40001197983 */ /* 0x000ee20000300800 */
[----:B------:R-:W3:Y:S01]  /*193c0*/  LDL.LU R26, [R1+0x5c8] ;  /* 0x0005c800011a7983 */ /* 0x000ee20000300800 */
[----:B------:R-:W3:Y:S02]  /*193d0*/  LDL.LU R27, [R1+0x5cc] ;  /* 0x0005cc00011b7983 */ /* 0x000ee40000300800 */
[----:B------:R-:W2:Y:S02]  /*193e0*/  LDL.64 R6, [R1+0x68] ;  /* 0x0000680001067983 */ /* 0x000ea40000100a00 */
[----:B----4-:R-:W-:Y:S01]  /*193f0*/  STL.64 [R1+0x1280], R18 ;  /* 0x0012801201007387 */ /* 0x010fe20000100a00 */
[----:B------:R0:W-:Y:S04]  /*19400*/  STL.64 [R1+0x1278], R16 ;  /* 0x0012781001007387 */ /* 0x0001e80000100a00 */
        /* <DEDUP_REMOVED lines=14> */
[----:B------:R-:W4:Y:S02]  /*194f0*/  LDL.LU R18, [R1+0x578] ;  /* 0x0005780001127983 */ /* 0x000f240000300800 */
[----:B------:R-:W4:Y:S02]  /*19500*/  LDL.LU R19, [R1+0x57c] ;  /* 0x00057c0001137983 */ /* 0x000f240000300800 */
[----:B------:R-:W-:-:S02]  /*19510*/  IMAD.MOV.U32 R22, RZ, RZ, R28 ;  /* 0x000000ffff167224 */ /* 0x000fc400078e001c */
[----:B------:R-:W-:-:S07]  /*19520*/  IMAD.MOV.U32 R23, RZ, RZ, R3 ;  /* 0x000000ffff177224 */ /* 0x000fce00078e0003 */
[C---:B------:R-:W-:Y:S01]  /*19530*/  HMMA.16816.F32.BF16 R20, R12.reuse, R22, R8 ;  /* 0x000000160c14723c */ /* 0x040fe20000041808 */
[----:B----4-:R-:W-:Y:S01]  /*19540*/  STL.64 [R1+0x12c8], R18 ;  /* 0x0012c81201007387 */ /* 0x010fe20000100a00 */
[----:B--2---:R0:W-:Y:S03]  /*19550*/  STL.64 [R1+0x12c0], R16 ;  /* 0x0012c01001007387 */ /* 0x0041e60000100a00 */
[----:B0-----:R-:W2:Y:S01]  /*19560*/  LDL.LU R16, [R1+0x580] ;  /* 0x0005800001107983 */ /* 0x001ea20000300800 */
[----:B------:R-:W2:Y:S02]  /*19570*/  LDL.LU R17, [R1+0x584] ;  /* 0x0005840001117983 */ /* 0x000ea40000300800 */
[----:B------:R-:W2:Y:S02]  /*19580*/  LDL.LU R18, [R1+0x588] ;  /* 0x0005880001127983 */ /* 0x000ea40000300800 */
[----:B------:R-:W2:Y:S01]  /*19590*/  LDL.LU R19, [R1+0x58c] ;  /* 0x00058c0001137983 */ /* 0x000ea20000300800 */
[----:B------:R-:W3:Y:S11]  /*195a0*/  LDL.LU.64 R10, [R1+0x1328] ;  /* 0x00132800010a7983 */ /* 0x000ef60000300a00 */
[----:B------:R-:W-:Y:S01]  /*195b0*/  @!UPT UIADD3 URZ, URZ, URZ, URZ ;  /* 0x0000003f3f3ff290 */ /* 0x000fe2000fffe03f */
[----:B------:R0:W-:Y:S02]  /*195c0*/  STL.64 [R1+0x5d0], R20 ;  /* 0x0005d01401007387 */ /* 0x0001e40000100a00 */
[----:B------:R1:W-:Y:S01]  /*195d0*/  STL.64 [R1+0x5d8], R22 ;  /* 0x0005d81601007387 */ /* 0x0003e20000100a00 */
[----:B0-----:R-:W4:Y:S01]  /*195e0*/  LDL.LU R20, [R1+0x240] ;  /* 0x0002400001147983 */ /* 0x001f220000300800 */
[----:B------:R-:W4:Y:S02]  /*195f0*/  LDL.LU R21, [R1+0x244] ;  /* 0x0002440001157983 */ /* 0x000f240000300800 */
[----:B-1----:R-:W4:Y:S02]  /*19600*/  LDL.LU R22, [R1+0x248] ;  /* 0x0002480001167983 */ /* 0x002f240000300800 */
[----:B------:R-:W4:Y:S01]  /*19610*/  LDL.LU R23, [R1+0x24c] ;  /* 0x00024c0001177983 */ /* 0x000f220000300800 */
[C---:B---3--:R-:W-:Y:S01]  /*19620*/  HMMA.16816.F32.BF16 R8, R12.reuse, R10, R24 ;  /* 0x0000000a0c08723c */ /* 0x048fe20000041818 */
[----:B------:R-:W3:Y:S01]  /*19630*/  LDL.LU.64 R26, [R1+0x1320] ;  /* 0x00132000011a7983 */ /* 0x000ee20000300a00 */
[----:B------:R-:W3:Y:S02]  /*19640*/  LDL.LU.64 R24, [R1+0x1318] ;  /* 0x0013180001187983 */ /* 0x000ee40000300a00 */
[----:B------:R-:W-:Y:S11]  /*19650*/  IMAD.MOV.U32 R2, RZ, RZ, R7 ;  /* 0x000000ffff027224 */ /* 0x000ff600078e0007 */
[----:B------:R-:W-:Y:S08]  /*19660*/  @!UPT UIADD3 URZ, URZ, URZ, URZ ;  /* 0x0000003f3f3ff290 */ /* 0x000ff0000fffe03f */
[----:B------:R-:W-:Y:S01]  /*19670*/  STL.64 [R1+0x5c0], R8 ;  /* 0x0005c00801007387 */ /* 0x000fe20000100a00 */
[----:B------:R0:W-:Y:S03]  /*19680*/  STL.64 [R1+0x5c8], R10 ;  /* 0x0005c80a01007387 */ /* 0x0001e60000100a00 */
[----:B0-----:R-:W2:Y:S01]  /*19690*/  LDL.LU.64 R10, [R1+0x1310] ;  /* 0x00131000010a7983 */ /* 0x001ea20000300a00 */
[----:B------:R-:W2:Y:S01]  /*196a0*/  LDL.LU.64 R8, [R1+0x1308] ;  /* 0x0013080001087983 */ /* 0x000ea20000300a00 */
[C---:B---3--:R-:W-:Y:S11]  /*196b0*/  HMMA.16816.F32.BF16 R24, R12.reuse, R6, R24 ;  /* 0x000000060c18723c */ /* 0x048ff60000041818 */
[----:B------:R-:W-:Y:S11]  /*196c0*/  @!UPT UIADD3 URZ, URZ, URZ, URZ ;  /* 0x0000003f3f3ff290 */ /* 0x000ff6000fffe03f */
[----:B------:R-:W-:Y:S01]  /*196d0*/  @!UPT UIADD3 URZ, URZ, URZ, URZ ;  /* 0x0000003f3f3ff290 */ /* 0x000fe2000fffe03f */
[----:B------:R0:W-:Y:S01]  /*196e0*/  STL.64 [R1+0x5b0], R24 ;  /* 0x0005b01801007387 */ /* 0x0001e20000100a00 */
[----:B------:R1:W-:Y:S02]  /*196f0*/  STL.64 [R1+0x5b8], R26 ;  /* 0x0005b81a01007387 */ /* 0x0003e40000100a00 */
[----:B0-----:R-:W-:Y:S01]  /*19700*/  IMAD.MOV.U32 R25, RZ, RZ, R6 ;  /* 0x000000ffff197224 */ /* 0x001fe200078e0006 */
[----:B-1----:R-:W3:Y:S01]  /*19710*/  LDL.LU.64 R26, [R1+0x1300] ;  /* 0x00130000011a7983 */ /* 0x002ee20000300a00 */
        /* <DEDUP_REMOVED lines=44> */
[----:B0-----:R-:W3:Y:S01]  /*199e0*/  LDL.LU.64 R10, [R1+0x1270] ;  /* 0x00127000010a7983 */ /* 0x001ee20000300a00 */
[----:B------:R-:W3:Y:S02]  /*199f0*/  LDL.LU.64 R8, [R1+0x1268] ;  /* 0x0012680001087983 */ /* 0x000ee40000300a00 */
[C---:B---3--:R-:W-:Y:S11]  /*19a00*/  HMMA.16816.F32.BF16 R8, R12.reuse, R26, R8 ;  /* 0x0000001a0c08723c */ /* 0x048ff60000041808 */
[----:B------:R-:W-:Y:S11]  /*19a10*/  @!UPT UIADD3 URZ, URZ, URZ, URZ ;  /* 0x0000003f3f3ff290 */ /* 0x000ff6000fffe03f */
[----:B------:R-:W-:Y:S01]  /*19a20*/  @!UPT UIADD3 URZ, URZ, URZ, URZ ;  /* 0x0000003f3f3ff290 */ /* 0x000fe2000fffe03f */
[----:B------:R-:W-:Y:S01]  /*19a30*/  STL.64 [R1+0x540], R8 ;  /* 0x0005400801007387 */ /* 0x000fe20000100a00 */
[----:B------:R0:W-:Y:S03]  /*19a40*/  STL.64 [R1+0x548], R10 ;  /* 0x0005480a01007387 */ /* 0x0001e60000100a00 */
[----:B0-----:R-:W2:Y:S01]  /*19a50*/  LDL.LU.64 R10, [R1+0x1260] ;  /* 0x00126000010a7983 */ /* 0x001ea20000300a00 */
[----:B------:R-:W-:Y:S02]  /*19a60*/  STL [R1+0x11b8], R27 ;  /* 0x0011b81b01007387 */ /* 0x000fe40000100800 */
[----:B------:R0:W-:Y:S02]  /*19a70*/  STL [R1+0x1224], R26 ;  /* 0x0012241a01007387 */ /* 0x0001e40000100800 */
[----:B------:R-:W-:Y:S01]  /*19a80*/  STL [R1+0x1220], R25 ;  /* 0x0012201901007387 */ /* 0x000fe20000100800 */
[----:B0-----:R-:W3:Y:S01]  /*19a90*/  LDL.LU.64 R26, [R1+0xb8] ;  /* 0x0000b800011a7983 */ /* 0x001ee20000300a00 */
[C---:B--2---:R-:W-:Y:S03]  /*19aa0*/  HMMA.16816.F32.BF16 R16, R12.reuse, R10, R16 ;  /* 0x0000000a0c10723c */ /* 0x044fe60000041810 */
[----:B---3--:R0:W-:Y:S04]  /*19ab0*/  STL.64 [R1+0x1230], R26 ;  /* 0x0012301a01007387 */ /* 0x0081e80000100a00 */
[----:B0-----:R-:W4:Y:S11]  /*19ac0*/  LDL.LU.64 R26, [R1+0xc8] ;  /* 0x0000c800011a7983 */ /* 0x001f360000300a00 */
[----:B------:R-:W-:Y:S05]  /*19ad0*/  @!UPT UIADD3 URZ, URZ, URZ, URZ ;  /* 0x0000003f3f3ff290 */ /* 0x000fea000fffe03f */
[----:B------:R-:W-:Y:S02]  /*19ae0*/  STL.64 [R1+0x530], R16 ;  /* 0x0005301001007387 */ /* 0x000fe40000100a00 */
[----:B------:R0:W-:Y:S02]  /*19af0*/  STL.64 [R1+0x538], R18 ;  /* 0x0005381201007387 */ /* 0x0001e40000100a00 */
[----:B0-----:R-:W2:Y:S01]  /*19b00*/  LDL.LU.64 R18, [R1+0x1258] ;  /* 0x0012580001127983 */ /* 0x001ea20000300a00 */
[----:B------:R-:W2:Y:S02]  /*19b10*/  LDL.LU.64 R16, [R1+0x1250] ;  /* 0x0012500001107983 */ /* 0x000ea40000300a00 */
[----:B------:R0:W-:Y:S02]  /*19b20*/  STL.64 [R1+0x1218], R10 ;  /* 0x0012180a01007387 */ /* 0x0001e40000100a00 */
[----:B------:R-:W3:Y:S01]  /*19b30*/  LDL.LU R8, [R1+0x220] ;  /* 0x0002200001087983 */ /* 0x000ee20000300800 */
[----:B------:R-:W3:Y:S04]  /*19b40*/  LDL.LU R9, [R1+0x224] ;  /* 0x0002240001097983 */ /* 0x000ee80000300800 */
[----:B0-----:R-:W3:Y:S01]  /*19b50*/  LDL.LU R10, [R1+0x228] ;  /* 0x00022800010a7983 */ /* 0x001ee20000300800 */
[----:B------:R-:W3:Y:S01]  /*19b60*/  LDL.LU R11, [R1+0x22c] ;  /* 0x00022c00010b7983 */ /* 0x000ee20000300800 */
[----:B--2---:R-:W-:Y:S02]  /*19b70*/  HMMA.16816.F32.BF16 R12, R12, R6, R16 ;  /* 0x000000060c0c723c */ /* 0x004fe40000041810 */
[----:B------:R-:W4:Y:S01]  /*19b80*/  LDL.LU.64 R18, [R1+0x1248] ;  /* 0x0012480001127983 */ /* 0x000f220000300a00 */
[----:B------:R-:W4:Y:S11]  /*19b90*/  LDL.LU.64 R16, [R1+0x1240] ;  /* 0x0012400001107983 */ /* 0x000f360000300a00 */
[----:B------:R-:W-:Y:S09]  /*19ba0*/  @!UPT UIADD3 URZ, URZ, URZ, URZ ;  /* 0x0000003f3f3ff290 */ /* 0x000ff2000fffe03f */
[----:B------:R-:W-:Y:S01]  /*19bb0*/  STL.64 [R1+0x250], R12 ;  /* 0x0002500c01007387 */ /* 0x000fe20000100a00 */
[----:B------:R0:W-:Y:S03]  /*19bc0*/  STL.64 [R1+0x258], R14 ;  /* 0x0002580e01007387 */ /* 0x0001e60000100a00 */
[----:B0-----:R-:W3:Y:S01]  /*19bd0*/  LDL.LU.64 R14, [R1+0xa8] ;  /* 0x0000a800010e7983 */ /* 0x001ee20000300a00 */
[----:B------:R0:W-:Y:S02]  /*19be0*/  STL.64 [R1+0x11f0], R6 ;  /* 0x0011f00601007387 */ /* 0x0001e40000100a00 */
[----:B------:R-:W-:Y:S01]  /*19bf0*/  STL.64 [R1+0x1228], R4 ;  /* 0x0012280401007387 */ /* 0x000fe20000100a00 */
[----:B0-----:R-:W2:Y:S01]  /*19c00*/  LDL.LU.64 R6, [R1+0x98] ;  /* 0x0000980001067983 */ /* 0x001ea20000300a00 */
[C---:B----4-:R-:W-:Y:S11]  /*19c10*/  HMMA.16816.F32.BF16 R20, R16.reuse, R26, R20 ;  /* 0x0000001a1014723c */ /* 0x050ff60000041814 */
[----:B------:R-:W-:Y:S11]  /*19c20*/  @!UPT UIADD3 URZ, URZ, URZ, URZ ;  /* 0x0000003f3f3ff290 */ /* 0x000ff6000fffe03f */
[----:B------:R-:W-:Y:S01]  /*19c30*/  @!UPT UIADD3 URZ, URZ, URZ, URZ ;  /* 0x0000003f3f3ff290 */ /* 0x000fe2000fffe03f */
[----:B------:R0:W-:Y:S01]  /*19c40*/  STL.64 [R1+0x240], R20 ;  /* 0x0002401401007387 */ /* 0x0001e20000100a00 */
[----:B------:R1:W-:Y:S03]  /*19c50*/  STL.64 [R1+0x248], R22 ;  /* 0x0002481601007387 */ /* 0x0003e60000100a00 */
[----:B0-----:R-:W4:Y:S01]  /*19c60*/  LDL.LU.64 R20, [R1+0x1238] ;  /* 0x0012380001147983 */ /* 0x001f220000300a00 */
[----:B-1----:R-:W-:Y:S02]  /*19c70*/  IMAD.MOV.U32 R22, RZ, RZ, R26 ;  /* 0x000000ffff167224 */ /* 0x002fe400078e001a */
[----:B------:R-:W-:Y:S02]  /*19c80*/  IMAD.MOV.U32 R23, RZ, RZ, R27 ;  /* 0x000000ffff177224 */ /* 0x000fe400078e001b */
[----:B------:R-:W2:Y:S03]  /*19c90*/  LDL.LU.64 R26, [R1+0x1230] ;  /* 0x00123000011a7983 */ /* 0x000ea60000300a00 */
[----:B------:R-:W-:Y:S01]  /*19ca0*/  STL.64 [R1+0x1180], R22 ;  /* 0x0011801601007387 */ /* 0x000fe20000100a00 */
[----:B----4-:R0:W-:Y:S04]  /*19cb0*/  STL.64 [R1+0x1178], R20 ;  /* 0x0011781401007387 */ /* 0x0101e80000100a00 */
[----:B0-----:R-:W2:Y:S01]  /*19cc0*/  LDL.LU R20, [R1+0x230] ;  /* 0x0002300001147983 */ /* 0x001ea20000300800 */
[----:B------:R-:W2:Y:S02]  /*19cd0*/  LDL.LU R21, [R1+0x234] ;  /* 0x0002340001157983 */ /* 0x000ea40000300800 */
[----:B------:R-:W2:Y:S02]  /*19ce0*/  LDL.LU R22, [R1+0x238] ;  /* 0x0002380001167983 */ /* 0x000ea40000300800 */
[----:B------:R-:W2:Y:S01]  /*19cf0*/  LDL.LU R23, [R1+0x23c] ;  /* 0x00023c0001177983 */ /* 0x000ea20000300800 */
[C---:B---3--:R-:W-:Y:S08]  /*19d00*/  HMMA.16816.F32.BF16 R8, R16.reuse, R14, R8 ;  /* 0x0000000e1008723c */ /* 0x048ff00000041808 */
[----:B--2---:R-:W-:Y:S11]  /*19d10*/  HMMA.16816.F32.BF16 R20, R16, R26, R20 ;  /* 0x0000001a1014723c */ /* 0x004ff60000041814 */
[----:B------:R-:W-:Y:S11]  /*19d20*/  @!UPT UIADD3 URZ, URZ, URZ, URZ ;  /* 0x0000003f3f3ff290 */ /* 0x000ff6000fffe03f */
[----:B------:R-:W-:Y:S01]  /*19d30*/  @!UPT UIADD3 URZ, URZ, URZ, URZ ;  /* 0x0000003f3f3ff290 */ /* 0x000fe2000fffe03f */
[----:B------:R0:W-:Y:S01]  /*19d40*/  STL.64 [R1+0x230], R20 ;  /* 0x0002301401007387 */ /* 0x0001e20000100a00 */
[----:B------:R1:W-:Y:S02]  /*19d50*/  STL.64 [R1+0x238], R22 ;  /* 0x0002381601007387 */ /* 0x0003e40000100a00 */
[----:B------:R-:W2:Y:S02]  /*19d60*/  LDL.LU R24, [R1+0x200] ;  /* 0x0002000001187983 */ /* 0x000ea40000300800 */
[----:B------:R-:W2:Y:S02]  /*19d70*/  LDL.LU R25, [R1+0x204] ;  /* 0x0002040001197983 */ /* 0x000ea40000300800 */
[----:B0-----:R-:W-:Y:S02]  /*19d80*/  IMAD.MOV.U32 R21, RZ, RZ, R26 ;  /* 0x000000ffff157224 */ /* 0x001fe400078e001a */
[----:B------:R-:W-:Y:S01]  /*19d90*/  IMAD.MOV.U32 R20, RZ, RZ, R27 ;  /* 0x000000ffff147224 */ /* 0x000fe200078e001b */
[----:B------:R-:W2:Y:S01]  /*19da0*/  LDL.LU R26, [R1+0x208] ;  /* 0x00020800011a7983 */ /* 0x000ea20000300800 */
[----:B------:R-:W2:Y:S02]  /*19db0*/  LDL.LU R27, [R1+0x20c] ;  /* 0x00020c00011b7983 */ /* 0x000ea40000300800 */
[----:B------:R0:W-:Y:S02]  /*19dc0*/  STL.64 [R1+0x220], R8 ;  /* 0x0002200801007387 */ /* 0x0001e40000100a00 */
[----:B-1----:R-:W-:-:S02]  /*19dd0*/  IMAD.MOV.U32 R23, RZ, RZ, R14 ;  /* 0x000000ffff177224 */ /* 0x002fc400078e000e */
[----:B------:R-:W-:Y:S01]  /*19de0*/  IMAD.MOV.U32 R22, RZ, RZ, R15 ;  /* 0x000000ffff167224 */ /* 0x000fe200078e000f */
[----:B------:R1:W-:Y:S01]  /*19df0*/  STL.64 [R1+0x228], R10 ;  /* 0x0002280a01007387 */ /* 0x0003e20000100a00 */
[----:B------:R-:W-:-:S03]  /*19e00*/  IMAD.MOV.U32 R14, RZ, RZ, R10 ;  /* 0x000000ffff0e7224 */ /* 0x000fc600078e000a */
[----:B0-----:R-:W3:Y:S01]  /*19e10*/  LDL.LU R8, [R1+0x1f0] ;  /* 0x0001f00001087983 */ /* 0x001ee20000300800 */
[----:B------:R-:W3:Y:S02]  /*19e20*/  LDL.LU R9, [R1+0x1f4] ;  /* 0x0001f40001097983 */ /* 0x000ee40000300800 */
[----:B-1----:R-:W3:Y:S01]  /*19e30*/  LDL.LU R10, [R1+0x1f8] ;  /* 0x0001f800010a7983 */ /* 0x002ee20000300800 */
[----:B------:R-:W3:Y:S04]  /*19e40*/  LDL.LU R11, [R1+0x1fc] ;  /* 0x0001fc00010b7983 */ /* 0x000ee80000300800 */
[----:B------:R0:W-:Y:S01]  /*19e50*/  STL.64 [R1+0x1190], R22 ;  /* 0x0011901601007387 */ /* 0x0001e20000100a00 */
[----:B------:R-:W-:Y:S03]  /*19e60*/  STL.64 [R1+0x1188], R20 ;  /* 0x0011881401007387 */ /* 0x000fe60000100a00 */
[----:B0-----:R-:W2:Y:S01]  /*19e70*/  LDL.LU.64 R22, [R1+0x88] ;  /* 0x0000880001167983 */ /* 0x001ea20000300a00 */
[----:B------:R0:W-:Y:S02]  /*19e80*/  STL [R1+0x10c0], R14 ;  /* 0x0010c00e01007387 */ /* 0x0001e40000100800 */
[----:B------:R-:W4:Y:S02]  /*19e90*/  LDL.LU R12, [R1+0x210] ;  /* 0x00021000010c7983 */ /* 0x000f240000300800 */
[----:B------:R-:W4:Y:S01]  /*19ea0*/  LDL.LU R13, [R1+0x214] ;  /* 0x00021400010d7983 */ /* 0x000f220000300800 */
[----:B0-----:R-:W4:Y:S01]  /*19eb0*/  LDL.LU R14, [R1+0x218] ;  /* 0x00021800010e7983 */ /* 0x001f220000300800 */
[----:B------:R-:W4:Y:S02]  /*19ec0*/  LDL.LU R15, [R1+0x21c] ;  /* 0x00021c00010f7983 */ /* 0x000f240000300800 */
[----:B------:R-:W2:Y:S01]  /*19ed0*/  LDL.LU.64 R4, [R1+0x1228] ;  /* 0x0012280001047983 */ /* 0x000ea20000300a00 */
[----:B----4-:R-:W-:Y:S11]  /*19ee0*/  HMMA.16816.F32.BF16 R12, R16, R6, R12 ;  /* 0x00000006100c723c */ /* 0x010ff6000004180c */
[----:B------:R-:W-:Y:S11]  /*19ef0*/  @!UPT UIADD3 URZ, URZ, URZ, URZ ;  /* 0x0000003f3f3ff290 */ /* 0x000ff6000fffe03f */
[----:B------:R-:W-:Y:S01]  /*19f00*/  @!UPT UIADD3 URZ, URZ, URZ, URZ ;  /* 0x0000003f3f3ff290 */ /* 0x000fe2000fffe03f */
[----:B------:R-:W-:Y:S01]  /*19f10*/  STL.64 [R1+0x210], R12 ;  /* 0x0002100c01007387 */ /* 0x000fe20000100a00 */
[----:B------:R0:W-:Y:S02]  /*19f20*/  STL.64 [R1+0x218], R14 ;  /* 0x0002180e01007387 */ /* 0x0001e40000100a00 */
[----:B0-----:R-:W-:-:S05]  /*19f30*/  IMAD.MOV.U32 R15, RZ, RZ, R14 ;  /* 0x000000ffff0f7224 */ /* 0x001fca00078e000e */
[----:B------:R0:W-:Y:S01]  /*19f40*/  STL [R1+0x10c4], R15 ;  /* 0x0010c40f01007387 */ /* 0x0001e20000100800 */
[----:B------:R-:W4:Y:S02]  /*19f50*/  LDL.LU R12, [R1+0x1d0] ;  /* 0x0001d000010c7983 */ /* 0x000f240000300800 */
[----:B------:R-:W4:Y:S02]  /*19f60*/  LDL.LU R13, [R1+0x1d4] ;  /* 0x0001d400010d7983 */ /* 0x000f240000300800 */
[----:B------:R-:W2:Y:S01]  /*19f70*/  LDL.LU R14, [R1+0x1d8] ;  /* 0x0001d800010e7983 */ /* 0x000ea20000300800 */
[----:B0-----:R-:W2:Y:S04]  /*19f80*/  LDL.LU R15, [R1+0x1dc] ;  /* 0x0001dc00010f7983 */ /* 0x001ea80000300800 */
[----:B--2---:R-:W-:Y:S01]  /*19f90*/  STL.64 [R1+0x1200], R14 ;  /* 0x0012000e01007387 */ /* 0x004fe20000100a00 */
[----:B----4-:R0:W-:Y:S03]  /*19fa0*/  STL.64 [R1+0x11f8], R12 ;  /* 0x0011f80c01007387 */ /* 0x0101e60000100a00 */
[----:B0-----:R-:W2:Y:S01]  /*19fb0*/  LDL.LU R12, [R1+0x1e0] ;  /* 0x0001e000010c7983 */ /* 0x001ea20000300800 */
[----:B------:R-:W2:Y:S02]  /*19fc0*/  LDL.LU R13, [R1+0x1e4] ;  /* 0x0001e400010d7983 */ /* 0x000ea40000300800 */
[----:B------:R-:W4:Y:S02]  /*19fd0*/  LDL.LU R14, [R1+0x1e8] ;  /* 0x0001e800010e7983 */ /* 0x000f240000300800 */
[----:B------:R-:W4:Y:S01]  /*19fe0*/  LDL.LU R15, [R1+0x1ec] ;  /* 0x0001ec00010f7983 */ /* 0x000f220000300800 */
[----:B------:R-:W-:Y:S01]  /*19ff0*/  HMMA.16816.F32.BF16 R24, R16, R22, R24 ;  /* 0x000000161018723c */ /* 0x000fe20000041818 */
[----:B----4-:R0:W-:Y:S01]  /*1a000*/  STL.64 [R1+0x1210], R14 ;  /* 0x0012100e01007387 */ /* 0x0101e20000100a00 */
[----:B--2---:R-:W-:Y:S03]  /*1a010*/  STL.64 [R1+0x1208], R12 ;  /* 0x0012080c01007387 */ /* 0x004fe60000100a00 */
[----:B0-----:R-:W3:Y:S11]  /*1a020*/  LDL.LU.64 R14, [R1+0x78] ;  /* 0x00007800010e7983 */ /* 0x001ef60000300a00 */
[----:B------:R-:W-:Y:S07]  /*1a030*/  @!UPT UIADD3 URZ, URZ, URZ, URZ ;  /* 0x0000003f3f3ff290 */ /* 0x000fee000fffe03f */
[----:B------:R-:W-:Y:S02]  /*1a040*/  STL.64 [R1+0x200], R24 ;  /* 0x0002001801007387 */ /* 0x000fe40000100a00 */
[----:B------:R0:W-:Y:S02]  /*1a050*/  STL.64 [R1+0x208], R26 ;  /* 0x0002081a01007387 */ /* 0x0001e40000100a00 */
[----:B0-----:R-:W2:Y:S01]  /*1a060*/  LDL.LU R26, [R1+0x1224] ;  /* 0x00122400011a7983 */ /* 0x001ea20000300800 */
[----:B------:R-:W-:Y:S02]  /*1a070*/  IMAD.MOV.U32 R24, RZ, RZ, R23 ;  /* 0x000000ffff187224 */ /* 0x000fe400078e0017 */
[----:B------:R-:W4:Y:S02]  /*1a080*/  LDL.LU R25, [R1+0x1220] ;  /* 0x0012200001197983 */ /* 0x000f240000300800 */
[----:B------:R-:W-:Y:S02]  /*1a090*/  IMAD.MOV.U32 R27, RZ, RZ, R22 ;  /* 0x000000ffff1b7224 */ /* 0x000fe400078e0016 */
[----:B------:R-:W-:-:S02]  /*1a0a0*/  IMAD.MOV.U32 R23, RZ, RZ, R4 ;  /* 0x000000ffff177224 */ /* 0x000fc400078e0004 */
[----:B------:R-:W-:Y:S01]  /*1a0b0*/  IMAD.MOV.U32 R22, RZ, RZ, R5 ;  /* 0x000000ffff167224 */ /* 0x000fe200078e0005 */
[----:B------:R-:W4:Y:S01]  /*1a0c0*/  LDL.LU R4, [R1+0x1c0] ;  /* 0x0001c00001047983 */ /* 0x000f220000300800 */
[----:B------:R-:W-:Y:S02]  /*1a0d0*/  IMAD.MOV.U32 R3, RZ, RZ, R6 ;  /* 0x000000ffff037224 */ /* 0x000fe400078e0006 */
[----:B------:R-:W4:Y:S02]  /*1a0e0*/  LDL.LU R5, [R1+0x1c4] ;  /* 0x0001c40001057983 */ /* 0x000f240000300800 */
[----:B------:R-:W-:Y:S01]  /*1a0f0*/  IMAD.MOV.U32 R0, RZ, RZ, R7 ;  /* 0x000000ffff007224 */ /* 0x000fe200078e0007 */
[----:B------:R-:W4:Y:S01]  /*1a100*/  LDL.LU R6, [R1+0x1c8] ;  /* 0x0001c80001067983 */ /* 0x000f220000300800 */
[----:B------:R-:W4:Y:S01]  /*1a110*/  LDL.LU R7, [R1+0x1cc] ;  /* 0x0001cc0001077983 */ /* 0x000f220000300800 */
[----:B---3--:R-:W-:Y:S02]  /*1a120*/  HMMA.16816.F32.BF16 R8, R16, R14, R8 ;  /* 0x0000000e1008723c */ /* 0x008fe40000041808 */
[----:B--2---:R0:W-:Y:S01]  /*1a130*/  STL.64 [R1+0x11c0], R26 ;  /* 0x0011c01a01007387 */ /* 0x0041e20000100a00 */
[----:B------:R-:W-:Y:S03]  /*1a140*/  STL [R1+0x11bc], R24 ;  /* 0x0011bc1801007387 */ /* 0x000fe60000100800 */
[----:B0-----:R-:W2:Y:S11]  /*1a150*/  LDL.LU.64 R26, [R1+0x58] ;  /* 0x00005800011a7983 */ /* 0x001eb60000300a00 */
[----:B------:R-:W-:Y:S06]  /*1a160*/  @!UPT UIADD3 URZ, URZ, URZ, URZ ;  /* 0x0000003f3f3ff290 */ /* 0x000fec000fffe03f */
[----:B------:R-:W-:Y:S02]  /*1a170*/  STL.64 [R1+0x1f0], R8 ;  /* 0x0001f00801007387 */ /* 0x000fe40000100a00 */
[----:B------:R0:W-:Y:S02]  /*1a180*/  STL.64 [R1+0x1f8], R10 ;  /* 0x0001f80a01007387 */ /* 0x0001e40000100a00 */
[----:B0-----:R-:W3:Y:S01]  /*1a190*/  LDL.LU.64 R10, [R1+0x1218] ;  /* 0x00121800010a7983 */ /* 0x001ee20000300a00 */
[----:B------:R-:W-:Y:S02]  /*1a1a0*/  IMAD.MOV.U32 R9, RZ, RZ, R14 ;  /* 0x000000ffff097224 */ /* 0x000fe400078e000e */
[----:B------:R-:W-:Y:S02]  /*1a1b0*/  IMAD.MOV.U32 R8, RZ, RZ, R15 ;  /* 0x000000ffff087224 */ /* 0x000fe400078e000f */
[----:B------:R-:W2:Y:S01]  /*1a1c0*/  LDL.LU.64 R14, [R1+0x1210] ;  /* 0x00121000010e7983 */ /* 0x000ea20000300a00 */
[----:B------:R-:W2:Y:S03]  /*1a1d0*/  LDL.LU.64 R12, [R1+0x1208] ;  /* 0x00120800010c7983 */ /* 0x000ea60000300a00 */
[----:B---3--:R0:W-:Y:S01]  /*1a1e0*/  STL.64 [R1+0x11d0], R10 ;  /* 0x0011d00a01007387 */ /* 0x0081e20000100a00 */
[----:B------:R-:W-:Y:S03]  /*1a1f0*/  STL.64 [R1+0x11c8], R8 ;  /* 0x0011c80801007387 */ /* 0x000fe60000100a00 */
[----:B0-----:R-:W3:Y:S04]  /*1a200*/  LDL.LU.64 R10, [R1+0x28] ;  /* 0x00002800010a7983 */ /* 0x001ee80000300a00 */
[----:B---3--:R4:W-:Y:S02]  /*1a210*/  STL.64 [R1+0x11e8], R10 ;  /* 0x0011e80a01007387 */ /* 0x0089e40000100a00 */
[----:B----4-:R-:W-:-:S02]  /*1a220*/  IMAD.MOV.U32 R10, RZ, RZ, R25 ;  /* 0x000000ffff0a7224 */ /* 0x010fc400078e0019 */
[----:B------:R-:W-:-:S07]  /*1a230*/  IMAD.MOV.U32 R11, RZ, RZ, R2 ;  /* 0x000000ffff0b7224 */ /* 0x000fce00078e0002 */
[C---:B--2---:R-:W-:Y:S01]  /*1a240*/  HMMA.16816.F32.BF16 R8, R16.reuse, R10, R12 ;  /* 0x0000000a1008723c */ /* 0x044fe2000004180c */
[----:B------:R-:W2:Y:S01]  /*1a250*/  LDL.LU.64 R14, [R1+0x1200] ;  /* 0x00120000010e7983 */ /* 0x000ea20000300a00 */
[----:B------:R-:W2:Y:S11]  /*1a260*/  LDL.LU.64 R12, [R1+0x11f8] ;  /* 0x0011f800010c7983 */ /* 0x000eb60000300a00 */
[----:B------:R-:W-:Y:S10]  /*1a270*/  @!UPT UIADD3 URZ, URZ, URZ, URZ ;  /* 0x0000003f3f3ff290 */ /* 0x000ff4000fffe03f */
[----:B------:R-:W-:Y:S01]  /*1a280*/  STL.64 [R1+0x1e0], R8 ;  /* 0x0001e00801007387 */ /* 0x000fe20000100a00 */
[----:B------:R0:W-:Y:S03]  /*1a290*/  STL.64 [R1+0x1e8], R10 ;  /* 0x0001e80a01007387 */ /* 0x0001e60000100a00 */
[----:B0-----:R-:W3:Y:S01]  /*1a2a0*/  LDL.LU.64 R10, [R1+0x38] ;  /* 0x00003800010a7983 */ /* 0x001ee20000300a00 */
[C---:B--2---:R-:W-:Y:S11]  /*1a2b0*/  HMMA.16816.F32.BF16 R12, R16.reuse, R26, R12 ;  /* 0x0000001a100c723c */ /* 0x044ff6000004180c */
[----:B------:R-:W-:Y:S11]  /*1a2c0*/  @!UPT UIADD3 URZ, URZ, URZ, URZ ;  /* 0x0000003f3f3ff290 */ /* 0x000ff6000fffe03f */
[----:B------:R-:W-:Y:S01]  /*1a2d0*/  @!UPT UIADD3 URZ, URZ, URZ, URZ ;  /* 0x0000003f3f3ff290 */ /* 0x000fe2000fffe03f */
[----:B------:R-:W-:Y:S01]  /*1a2e0*/  STL.64 [R1+0x1d0], R12 ;  /* 0x0001d00c01007387 */ /* 0x000fe20000100a00 */
[----:B------:R0:W-:Y:S02]  /*1a2f0*/  STL.64 [R1+0x1d8], R14 ;  /* 0x0001d80e01007387 */ /* 0x0001e40000100a00 */
[----:B------:R-:W2:Y:S02]  /*1a300*/  LDL.LU R24, [R1+0x190] ;  /* 0x0001900001187983 */ /* 0x000ea40000300800 */
[----:B------:R-:W2:Y:S02]  /*1a310*/  LDL.LU R25, [R1+0x194] ;  /* 0x0001940001197983 */ /* 0x000ea40000300800 */
[----:B0-----:R-:W-:Y:S02]  /*1a320*/  IMAD.MOV.U32 R15, RZ, RZ, R26 ;  /* 0x000000ffff0f7224 */ /* 0x001fe400078e001a */
[----:B------:R-:W-:Y:S01]  /*1a330*/  IMAD.MOV.U32 R14, RZ, RZ, R27 ;  /* 0x000000ffff0e7224 */ /* 0x000fe200078e001b */
[----:B------:R-:W4:Y:S01]  /*1a340*/  LDL.LU R26, [R1+0x198] ;  /* 0x00019800011a7983 */ /* 0x000f220000300800 */
[----:B------:R-:W4:Y:S01]  /*1a350*/  LDL.LU R27, [R1+0x19c] ;  /* 0x00019c00011b7983 */ /* 0x000f220000300800 */
[C---:B------:R-:W-:Y:S02]  /*1a360*/  HMMA.16816.F32.BF16 R20, R16.reuse, R22, R4 ;  /* 0x000000161014723c */ /* 0x040fe40000041804 */
[----:B----4-:R-:W-:Y:S01]  /*1a370*/  STL.64 [R1+0x11e0], R26 ;  /* 0x0011e01a01007387 */ /* 0x010fe20000100a00 */
[----:B--2---:R0:W-:Y:S03]  /*1a380*/  STL.64 [R1+0x11d8], R24 ;  /* 0x0011d81801007387 */ /* 0x0041e60000100a00 */
[----:B0-----:R-:W2:Y:S01]  /*1a390*/  LDL.LU R24, [R1+0x1a0] ;  /* 0x0001a00001187983 */ /* 0x001ea20000300800 */
[----:B------:R-:W2:Y:S02]  /*1a3a0*/  LDL.LU R25, [R1+0x1a4] ;  /* 0x0001a40001197983 */ /* 0x000ea40000300800 */
[----:B------:R-:W2:Y:S02]  /*1a3b0*/  LDL.LU R26, [R1+0x1a8] ;  /* 0x0001a800011a7983 */ /* 0x000ea40000300800 */
[----:B------:R-:W2:Y:S01]  /*1a3c0*/  LDL.LU R27, [R1+0x1ac] ;  /* 0x0001ac00011b7983 */ /* 0x000ea20000300800 */
[----:B------:R0:W-:Y:S01]  /*1a3d0*/  STL [R1+0x10cc], R14 ;  /* 0x0010cc0e01007387 */ /* 0x0001e20000100800 */
[----:B------:R1:W-:Y:S02]  /*1a3e0*/  STL [R1+0x10c8], R15 ;  /* 0x0010c80f01007387 */ /* 0x0003e40000100800 */
[----:B------:R-:W3:Y:S02]  /*1a3f0*/  LDL.LU R12, [R1+0x1b0] ;  /* 0x0001b000010c7983 */ /* 0x000ee40000300800 */
[----:B------:R-:W3:Y:S01]  /*1a400*/  LDL.LU R13, [R1+0x1b4] ;  /* 0x0001b400010d7983 */ /* 0x000ee20000300800 */
[----:B0-----:R-:W3:Y:S01]  /*1a410*/  LDL.LU R14, [R1+0x1b8] ;  /* 0x0001b800010e7983 */ /* 0x001ee20000300800 */
[----:B-1----:R-:W3:Y:S02]  /*1a420*/  LDL.LU R15, [R1+0x1bc] ;  /* 0x0001bc00010f7983 */ /* 0x002ee40000300800 */
[----:B------:R-:W4:Y:S02]  /*1a430*/  LDL.LU.64 R6, [R1+0x11f0] ;  /* 0x0011f00001067983 */ /* 0x000f240000300a00 */
[----:B------:R0:W-:Y:S01]  /*1a440*/  STL.64 [R1+0x1c0], R20 ;  /* 0x0001c01401007387 */ /* 0x0001e20000100a00 */
[----:B------:R1:W-:Y:S04]  /*1a450*/  STL.64 [R1+0x1c8], R22 ;  /* 0x0001c81601007387 */ /* 0x0003e80000100a00 */
[----:B0-----:R-:W2:Y:S01]  /*1a460*/  LDL.LU R20, [R1+0x170] ;  /* 0x0001700001147983 */ /* 0x001ea20000300800 */
[----:B------:R-:W2:Y:S02]  /*1a470*/  LDL.LU R21, [R1+0x174] ;  /* 0x0001740001157983 */ /* 0x000ea40000300800 */
[----:B-1----:R-:W2:Y:S02]  /*1a480*/  LDL.LU R22, [R1+0x178] ;  /* 0x0001780001167983 */ /* 0x002ea40000300800 */
[----:B------:R-:W2:Y:S02]  /*1a490*/  LDL.LU R23, [R1+0x17c] ;  /* 0x00017c0001177983 */ /* 0x000ea40000300800 */
[----:B--2---:R0:W-:Y:S01]  /*1a4a0*/  STL.64 [R1+0x11a0], R22 ;  /* 0x0011a01601007387 */ /* 0x0041e20000100a00 */
[----:B------:R-:W-:Y:S03]  /*1a4b0*/  STL.64 [R1+0x1198], R20 ;  /* 0x0011981401007387 */ /* 0x000fe60000100a00 */
[----:B0-----:R-:W2:Y:S01]  /*1a4c0*/  LDL.LU.64 R22, [R1+0x8] ;  /* 0x0000080001167983 */ /* 0x001ea20000300a00 */
[----:B------:R-:W2:Y:S01]  /*1a4d0*/  LDL.LU.64 R4, [R1+0x918] ;  /* 0x0009180001047983 */ /* 0x000ea20000300a00 */
[C---:B---3--:R-:W-:Y:S01]  /*1a4e0*/  HMMA.16816.F32.BF16 R12, R16.reuse, R10, R12 ;  /* 0x0000000a100c723c */ /* 0x048fe2000004180c */
[----:B----4-:R-:W-:Y:S01]  /*1a4f0*/  STL.64 [R1+0x11b0], R6 ;  /* 0x0011b00601007387 */ /* 0x010fe20000100a00 */
[----:B--2---:R0:W-:Y:S04]  /*1a500*/  STL.64 [R1+0x11a8], R4 ;  /* 0x0011a80401007387 */ /* 0x0041e80000100a00 */
[----:B0-----:R-:W2:Y:S01]  /*1a510*/  LDL.LU R4, [R1+0x180] ;  /* 0x0001800001047983 */ /* 0x001ea20000300800 */
[----:B------:R-:W2:Y:S02]  /*1a520*/  LDL.LU R5, [R1+0x184] ;  /* 0x0001840001057983 */ /* 0x000ea40000300800 */
[----:B------:R-:W2:Y:S02]  /*1a530*/  LDL.LU R6, [R1+0x188] ;  /* 0x0001880001067983 */ /* 0x000ea40000300800 */
[----:B------:R-:W2:Y:S11]  /*1a540*/  LDL.LU R7, [R1+0x18c] ;  /* 0x00018c0001077983 */ /* 0x000eb60000300800 */
[----:B------:R-:W-:Y:S01]  /*1a550*/  @!UPT UIADD3 URZ, URZ, URZ, URZ ;  /* 0x0000003f3f3ff290 */ /* 0x000fe2000fffe03f */
[----:B------:R-:W-:Y:S01]  /*1a560*/  STL.64 [R1+0x1b0], R12 ;  /* 0x0001b00c01007387 */ /* 0x000fe20000100a00 */
[----:B------:R0:W-:Y:S02]  /*1a570*/  STL.64 [R1+0x1b8], R14 ;  /* 0x0001b80e01007387 */ /* 0x0001e40000100a00 */
[----:B0-----:R-:W-:Y:S02]  /*1a580*/  IMAD.MOV.U32 R14, RZ, RZ, R10 ;  /* 0x000000ffff0e7224 */ /* 0x001fe400078e000a */
[----:B------:R-:W-:Y:S02]  /*1a590*/  IMAD.MOV.U32 R15, RZ, RZ, R11 ;  /* 0x000000ffff0f7224 */ /* 0x000fe400078e000b */
[----:B------:R-:W3:Y:S02]  /*1a5a0*/  LDL.LU.64 R10, [R1+0x11e8] ;  /* 0x0011e800010a7983 */ /* 0x000ee40000300a00 */
[----:B---3--:R-:W-:Y:S01]  /*1a5b0*/  HMMA.16816.F32.BF16 R24, R16, R10, R24 ;  /* 0x0000000a1018723c */ /* 0x008fe20000041818 */
[----:B------:R-:W-:-:S02]  /*1a5c0*/  IMAD.MOV.U32 R2, RZ, RZ, R10 ;  /* 0x000000ffff027224 */ /* 0x000fc400078e000a */
[----:B------:R-:W-:Y:S11]  /*1a5d0*/  IMAD.MOV.U32 R28, RZ, RZ, R11 ;  /* 0x000000ffff1c7224 */ /* 0x000ff600078e000b */
[----:B------:R-:W-:Y:S09]  /*1a5e0*/  @!UPT UIADD3 URZ, URZ, URZ, URZ ;  /* 0x0000003f3f3ff290 */ /* 0x000ff2000fffe03f */
[----:B------:R-:W-:Y:S01]  /*1a5f0*/  STL.64 [R1+0x1a0], R24 ;  /* 0x0001a01801007387 */ /* 0x000fe20000100a00 */
[----:B------:R0:W-:Y:S03]  /*1a600*/  STL.64 [R1+0x1a8], R26 ;  /* 0x0001a81a01007387 */ /* 0x0001e60000100a00 */
[----:B0-----:R-:W3:Y:S01]  /*1a610*/  LDL.LU.64 R26, [R1+0x11e0] ;  /* 0x0011e000011a7983 */ /* 0x001ee20000300a00 */
[----:B------:R-:W3:Y:S02]  /*1a620*/  LDL.LU.64 R24, [R1+0x11d8] ;  /* 0x0011d80001187983 */ /* 0x000ee40000300a00 */
[----:B------:R-:W4:Y:S02]  /*1a630*/  LDL.LU.64 R10, [R1+0x11d0] ;  /* 0x0011d000010a7983 */ /* 0x000f240000300a00 */
[----:B------:R-:W2:Y:S01]  /*1a640*/  LDL.LU.64 R8, [R1+0x11c8] ;  /* 0x0011c80001087983 */ /* 0x000ea20000300a00 */
[----:B------:R-:W3:Y:S01]  /*1a650*/  LDL.LU.64 R12, [R1+0x908] ;  /* 0x00090800010c7983 */ /* 0x000ee20000300a00 */
[----:B------:R2:W-:Y:S02]  /*1a660*/  STL.64 [R1+0x10e8], R14 ;  /* 0x0010e80e01007387 */ /* 0x0005e40000100a00 */
[----:B--2---:R-:W-:-:S02]  /*1a670*/  IMAD.MOV.U32 R14, RZ, RZ, R9 ;  /* 0x000000ffff0e7224 */ /* 0x004fc400078e0009 */
[----:B------:R-:W-:Y:S01]  /*1a680*/  IMAD.MOV.U32 R15, RZ, RZ, R8 ;  /* 0x000000ffff0f7224 */ /* 0x000fe200078e0008 */
[----:B---3--:R-:W-:Y:S04]  /*1a690*/  STL.64 [R1+0x10e0], R12 ;  /* 0x0010e00c01007387 */ /* 0x008fe80000100a00 */
[----:B------:R0:W-:Y:S04]  /*1a6a0*/  STL.64 [R1+0x1100], R14 ;  /* 0x0011000e01007387 */ /* 0x0001e80000100a00 */
[----:B0-----:R-:W2:Y:S01]  /*1a6b0*/  LDL.LU.64 R14, [R1+0x18] ;  /* 0x00001800010e7983 */ /* 0x001ea20000300a00 */
[----:B------:R-:W3:Y:S01]  /*1a6c0*/  LDL.LU.64 R8, [R1+0x910] ;  /* 0x0009100001087983 */ /* 0x000ee20000300a00 */
[C---:B--2---:R-:W-:Y:S11]  /*1a6d0*/  HMMA.16816.F32.BF16 R24, R16.reuse, R14, R24 ;  /* 0x0000000e1018723c */ /* 0x044ff60000041818 */
[----:B------:R-:W-:Y:S11]  /*1a6e0*/  @!UPT UIADD3 URZ, URZ, URZ, URZ ;  /* 0x0000003f3f3ff290 */ /* 0x000ff6000fffe03f */
[----:B------:R-:W-:Y:S01]  /*1a6f0*/  @!UPT UIADD3 URZ, URZ, URZ, URZ ;  /* 0x0000003f3f3ff290 */ /* 0x000fe2000fffe03f */
[----:B------:R-:W-:Y:S01]  /*1a700*/  STL.64 [R1+0x190], R24 ;  /* 0x0001901801007387 */ /* 0x000fe20000100a00 */
[----:B------:R0:W-:Y:S03]  /*1a710*/  STL.64 [R1+0x198], R26 ;  /* 0x0001981a01007387 */ /* 0x0001e60000100a00 */
[----:B0-----:R-:W2:Y:S01]  /*1a720*/  LDL.LU.64 R26, [R1+0x11c0] ;  /* 0x0011c000011a7983 */ /* 0x001ea20000300a00 */
[----:B------:R-:W3:Y:S01]  /*1a730*/  LDL.LU R24, [R1+0x11bc] ;  /* 0x0011bc0001187983 */ /* 0x000ee20000300800 */
[----:B------:R-:W-:Y:S01]  /*1a740*/  HMMA.16816.F32.BF16 R4, R16, R22, R4 ;  /* 0x000000161004723c */ /* 0x000fe20000041804 */
[----:B------:R-:W-:Y:S02]  /*1a750*/  IMAD.MOV.U32 R29, RZ, RZ, R14 ;  /* 0x000000ffff1d7224 */ /* 0x000fe400078e000e */
[----:B------:R-:W-:Y:S02]  /*1a760*/  IMAD.MOV.U32 R25, RZ, RZ, R15 ;  /* 0x000000ffff197224 */ /* 0x000fe400078e000f */
[----:B--2---:R-:W-:-:S02]  /*1a770*/  IMAD.MOV.U32 R14, RZ, RZ, R27 ;  /* 0x000000ffff0e7224 */ /* 0x004fc400078e001b */
[----:B---3--:R-:W-:Y:S01]  /*1a780*/  IMAD.MOV.U32 R15, RZ, RZ, R24 ;  /* 0x000000ffff0f7224 */ /* 0x008fe200078e0018 */
[----:B------:R-:W2:Y:S04]  /*1a790*/  LDL.LU R27, [R1+0x11b8] ;  /* 0x0011b800011b7983 */ /* 0x000ea80000300800 */
[----:B------:R0:W-:Y:S02]  /*1a7a0*/  STL.64 [R1+0x1118], R14 ;  /* 0x0011180e01007387 */ /* 0x0001e40000100a00 */
[----:B0-----:R-:W-:Y:S02]  /*1a7b0*/  IMAD.MOV.U32 R14, RZ, RZ, R3 ;  /* 0x000000ffff0e7224 */ /* 0x001fe400078e0003 */
[----:B------:R-:W-:-:S05]  /*1a7c0*/  IMAD.MOV.U32 R15, RZ, RZ, R0 ;  /* 0x000000ffff0f7224 */ /* 0x000fca00078e0000 */
[----:B------:R0:W-:Y:S01]  /*1a7d0*/  STL.64 [R1+0x1130], R14 ;  /* 0x0011300e01007387 */ /* 0x0001e20000100a00 */
[----:B------:R-:W4:Y:S02]  /*1a7e0*/  LDL.LU R12, [R1+0x160] ;  /* 0x00016000010c7983 */ /* 0x000f240000300800 */
[----:B------:R-:W4:Y:S02]  /*1a7f0*/  LDL.LU R13, [R1+0x164] ;  /* 0x00016400010d7983 */ /* 0x000f240000300800 */
[----:B------:R-:W-:Y:S02]  /*1a800*/  IMAD.MOV.U32 R3, RZ, RZ, R22 ;  /* 0x000000ffff037224 */ /* 0x000fe400078e0016 */
[----:B------:R-:W-:Y:S01]  /*1a810*/  IMAD.MOV.U32 R0, RZ, RZ, R23 ;  /* 0x000000ffff007224 */ /* 0x000fe200078e0017 */
[----:B0-----:R-:W4:Y:S01]  /*1a820*/  LDL.LU R14, [R1+0x168] ;  /* 0x00016800010e7983 */ /* 0x001f220000300800 */
[----:B------:R-:W4:Y:S02]  /*1a830*/  LDL.LU R15, [R1+0x16c] ;  /* 0x00016c00010f7983 */ /* 0x000f240000300800 */
[----:B------:R-:W-:Y:S02]  /*1a840*/  STL.64 [R1+0x180], R4 ;  /* 0x0001800401007387 */ /* 0x000fe40000100a00 */
[----:B------:R0:W-:Y:S02]  /*1a850*/  STL.64 [R1+0x188], R6 ;  /* 0x0001880601007387 */ /* 0x0001e40000100a00 */
[----:B0-----:R-:W3:Y:S01]  /*1a860*/  LDL.LU.64 R6, [R1+0x11b0] ;  /* 0x0011b00001067983 */ /* 0x001ee20000300a00 */
[----:B------:R-:W2:Y:S02]  /*1a870*/  LDL.LU.64 R4, [R1+0x11a8] ;  /* 0x0011a80001047983 */ /* 0x000ea40000300a00 */
[----:B------:R-:W2:Y:S02]  /*1a880*/  LDL.LU.64 R22, [R1+0x11a0] ;  /* 0x0011a00001167983 */ /* 0x000ea40000300a00 */
[----:B------:R-:W2:Y:S02]  /*1a890*/  LDL.LU.64 R20, [R1+0x1198] ;  /* 0x0011980001147983 */ /* 0x000ea40000300a00 */
[C---:B--2---:R-:W-:Y:S11]  /*1a8a0*/  HMMA.16816.F32.BF16 R20, R16.reuse, R26, R20 ;  /* 0x0000001a1014723c */ /* 0x044ff60000041814 */
[----:B------:R-:W-:Y:S11]  /*1a8b0*/  @!UPT UIADD3 URZ, URZ, URZ, URZ ;  /* 0x0000003f3f3ff290 */ /* 0x000ff6000fffe03f */
[----:B------:R-:W-:Y:S01]  /*1a8c0*/  @!UPT UIADD3 URZ, URZ, URZ, URZ ;  /* 0x0000003f3f3ff290 */ /* 0x000fe2000fffe03f */
[----:B------:R-:W-:Y:S01]  /*1a8d0*/  STL.64 [R1+0x170], R20 ;  /* 0x0001701401007387 */ /* 0x000fe20000100a00 */
[----:B------:R0:W-:Y:S03]  /*1a8e0*/  STL.64 [R1+0x178], R22 ;  /* 0x0001781601007387 */ /* 0x0001e60000100a00 */
[----:B0-----:R-:W2:Y:S01]  /*1a8f0*/  LDL.LU.64 R22, [R1+0x1190] ;  /* 0x0011900001167983 */ /* 0x001ea20000300a00 */
[----:B------:R-:W3:Y:S02]  /*1a900*/  LDL.LU.64 R20, [R1+0x1188] ;  /* 0x0011880001147983 */ /* 0x000ee40000300a00 */
[----:B------:R-:W-:Y:S02]  /*1a910*/  STL.64 [R1+0x1168], R26 ;  /* 0x0011681a01007387 */ /* 0x000fe40000100a00 */
[----:B------:R4:W-:Y:S02]  /*1a920*/  STL [R1+0x1160], R25 ;  /* 0x0011601901007387 */ /* 0x0009e40000100800 */
[----:B----4-:R-:W-:Y:S11]  /*1a930*/  HMMA.16816.F32.BF16 R24, R16, R10, R12 ;  /* 0x0000000a1018723c */ /* 0x010ff6000004180c */
[----:B------:R-:W-:Y:S11]  /*1a940*/  @!UPT UIADD3 URZ, URZ, URZ, URZ ;  /* 0x0000003f3f3ff290 */ /* 0x000ff6000fffe03f */
[----:B------:R-:W-:Y:S01]  /*1a950*/  @!UPT UIADD3 URZ, URZ, URZ, URZ ;  /* 0x0000003f3f3ff290 */ /* 0x000fe2000fffe03f */
[----:B------:R-:W-:Y:S01]  /*1a960*/  STL.64 [R1+0x160], R24 ;  /* 0x0001601801007387 */ /* 0x000fe20000100a00 */
[----:B------:R-:W-:Y:S02]  /*1a970*/  STL.64 [R1+0x168], R26 ;  /* 0x0001681a01007387 */ /* 0x000fe40000100a00 */
[----:B--2---:R-:W-:Y:S02]  /*1a980*/  IMAD.MOV.U32 R14, RZ, RZ, R23 ;  /* 0x000000ffff0e7224 */ /* 0x004fe400078e0017 */
[----:B------:R-:W-:-:S05]  /*1a990*/  IMAD.MOV.U32 R15, RZ, RZ, R22 ;  /* 0x000000ffff0f7224 */ /* 0x000fca00078e0016 */
[----:B------:R3:W-:Y:S02]  /*1a9a0*/  STL.64 [R1+0x1148], R14 ;  /* 0x0011480e01007387 */ /* 0x0007e40000100a00 */
[----:B---3--:R-:W-:Y:S02]  /*1a9b0*/  IMAD.MOV.U32 R15, RZ, RZ, R20 ;  /* 0x000000ffff0f7224 */ /* 0x008fe400078e0014 */
[----:B------:R-:W-:Y:S01]  /*1a9c0*/  IMAD.MOV.U32 R14, RZ, RZ, R21 ;  /* 0x000000ffff0e7224 */ /* 0x000fe200078e0015 */
[----:B------:R-:W2:Y:S01]  /*1a9d0*/  LDL.LU R20, [R1+0x150] ;  /* 0x0001500001147983 */ /* 0x000ea20000300800 */
[----:B------:R-:W2:Y:S02]  /*1a9e0*/  LDL.LU R21, [R1+0x154] ;  /* 0x0001540001157983 */ /* 0x000ea40000300800 */
[----:B------:R-:W2:Y:S02]  /*1a9f0*/  LDL.LU R22, [R1+0x158] ;  /* 0x0001580001167983 */ /* 0x000ea40000300800 */
[----:B------:R-:W2:Y:S01]  /*1aa00*/  LDL.LU R23, [R1+0x15c] ;  /* 0x00015c0001177983 */ /* 0x000ea20000300800 */
[----:B------:R-:W-:Y:S01]  /*1aa10*/  STL.64 [R1+0x10f8], R10 ;  /* 0x0010f80a01007387 */ /* 0x000fe20000100a00 */
[----:B------:R0:W-:Y:S03]  /*1aa20*/  STL.64 [R1+0x10f0], R8 ;  /* 0x0010f00801007387 */ /* 0x0001e60000100a00 */
[----:B0-----:R-:W3:Y:S01]  /*1aa30*/  LDL.LU R8, [R1+0xe0] ;  /* 0x0000e00001087983 */ /* 0x001ee20000300800 */
[----:B------:R-:W3:Y:S02]  /*1aa40*/  LDL.LU R9, [R1+0xe4] ;  /* 0x0000e40001097983 */ /* 0x000ee40000300800 */
[----:B------:R-:W4:Y:S02]  /*1aa50*/  LDL.LU R10, [R1+0xe8] ;  /* 0x0000e800010a7983 */ /* 0x000f240000300800 */
[----:B------:R-:W4:Y:S01]  /*1aa60*/  LDL.LU R11, [R1+0xec] ;  /* 0x0000ec00010b7983 */ /* 0x000f220000300800 */
[----:B------:R-:W2:Y:S01]  /*1aa70*/  LDL.LU R24, [R1+0x140] ;  /* 0x0001400001187983 */ /* 0x000ea20000300800 */
[----:B------:R-:W2:Y:S02]  /*1aa80*/  LDL.LU R25, [R1+0x144] ;  /* 0x0001440001197983 */ /* 0x000ea40000300800 */
[----:B------:R-:W2:Y:S02]  /*1aa90*/  LDL.LU R26, [R1+0x148] ;  /* 0x00014800011a7983 */ /* 0x000ea40000300800 */
[----:B------:R-:W2:Y:S01]  /*1aaa0*/  LDL.LU R27, [R1+0x14c] ;  /* 0x00014c00011b7983 */ /* 0x000ea20000300800 */
        /* <DEDUP_REMOVED lines=25> */
[----:B------:R-:W3:Y:S01]  /*1ac40*/  LDL.LU.64 R22, [R1+0x1180] ;  /* 0x0011800001167983 */ /* 0x000ee20000300a00 */
[----:B------:R-:W4:Y:S11]  /*1ac50*/  LDL.LU.64 R20, [R1+0x1178] ;  /* 0x0011780001147983 */ /* 0x000f360000300a00 */
[----:B------:R-:W-:Y:S02]  /*1ac60*/  STL.64 [R1+0x150], R16 ;  /* 0x0001501001007387 */ /* 0x000fe40000100a00 */
[----:B------:R3:W-:Y:S02]  /*1ac70*/  STL.64 [R1+0x158], R18 ;  /* 0x0001581201007387 */ /* 0x0007e40000100a00 */
[----:B---3--:R-:W-:-:S02]  /*1ac80*/  IMAD.MOV.U32 R18, RZ, RZ, R22 ;  /* 0x000000ffff127224 */ /* 0x008fc400078e0016 */
[----:B------:R-:W-:Y:S01]  /*1ac90*/  IMAD.MOV.U32 R19, RZ, RZ, R23 ;  /* 0x000000ffff137224 */ /* 0x000fe200078e0017 */
[----:B------:R-:W4:Y:S01]  /*1aca0*/  LDL.LU R22, [R1+0x1174] ;  /* 0x0011740001167983 */ /* 0x000f220000300800 */
[----:B------:R-:W4:Y:S02]  /*1acb0*/  LDL.LU R23, [R1+0x1170] ;  /* 0x0011700001177983 */ /* 0x000f240000300800 */
[----:B------:R-:W-:Y:S02]  /*1acc0*/  STL.64 [R1+0x10d8], R6 ;  /* 0x0010d80601007387 */ /* 0x000fe40000100a00 */
[----:B------:R0:W-:Y:S02]  /*1acd0*/  STL.64 [R1+0x10d0], R4 ;  /* 0x0010d00401007387 */ /* 0x0001e40000100a00 */
[----:B0-----:R-:W3:Y:S01]  /*1ace0*/  LDL.LU R4, [R1+0x520] ;  /* 0x0005200001047983 */ /* 0x001ee20000300800 */
[----:B------:R-:W3:Y:S02]  /*1acf0*/  LDL.LU R5, [R1+0x524] ;  /* 0x0005240001057983 */ /* 0x000ee40000300800 */
[----:B------:R-:W3:Y:S02]  /*1ad00*/  LDL.LU R6, [R1+0x528] ;  /* 0x0005280001067983 */ /* 0x000ee40000300800 */
[----:B------:R-:W3:Y:S01]  /*1ad10*/  LDL.LU R7, [R1+0x52c] ;  /* 0x00052c0001077983 */ /* 0x000ee20000300800 */
[C---:B----4-:R-:W-:Y:S08]  /*1ad20*/  HMMA.16816.F32.BF16 R16, R20.reuse, R18, R24 ;  /* 0x000000121410723c */ /* 0x050ff00000041818 */
[----:B--2---:R-:W-:Y:S01]  /*1ad30*/  HMMA.16816.F32.BF16 R12, R20, R14, R8 ;  /* 0x0000000e140c723c */ /* 0x004fe20000041808 */
[----:B------:R-:W2:Y:S01]  /*1ad40*/  LDL.LU.64 R26, [R1+0x1168] ;  /* 0x00116800011a7983 */ /* 0x000ea20000300a00 */
[----:B------:R-:W4:Y:S11]  /*1ad50*/  LDL.LU R25, [R1+0x1160] ;  /* 0x0011600001197983 */ /* 0x000f360000300800 */
[----:B------:R-:W-:Y:S02]  /*1ad60*/  @!UPT UIADD3 URZ, URZ, URZ, URZ ;  /* 0x0000003f3f3ff290 */ /* 0x000fe4000fffe03f */
[----:B------:R-:W-:Y:S01]  /*1ad70*/  STL.64 [R1+0x140], R16 ;  /* 0x0001401001007387 */ /* 0x000fe20000100a00 */
[----:B------:R-:W-:Y:S02]  /*1ad80*/  STL.64 [R1+0x148], R18 ;  /* 0x0001481201007387 */ /* 0x000fe40000100a00 */
[----:B------:R-:W2:Y:S02]  /*1ad90*/  LDL.LU.64 R10, [R1+0x1158] ;  /* 0x00115800010a7983 */ /* 0x000ea40000300a00 */
[----:B------:R-:W2:Y:S03]  /*1ada0*/  LDL.LU.64 R8, [R1+0x1150] ;  /* 0x0011500001087983 */ /* 0x000ea60000300a00 */
[----:B------:R-:W-:Y:S01]  /*1adb0*/  STL.64 [R1+0x130], R12 ;  /* 0x0001300c01007387 */ /* 0x000fe20000100a00 */
[----:B------:R0:W-:Y:S03]  /*1adc0*/  STL.64 [R1+0x138], R14 ;  /* 0x0001380e01007387 */ /* 0x0001e60000100a00 */
[----:B0-----:R-:W2:Y:S01]  /*1add0*/  LDL.LU.64 R14, [R1+0x1148] ;  /* 0x00114800010e7983 */ /* 0x001ea20000300a00 */
[----:B------:R-:W-:-:S02]  /*1ade0*/  IMAD.MOV.U32 R17, RZ, RZ, R12 ;  /* 0x000000ffff117224 */ /* 0x000fc400078e000c */
[C---:B--2---:R-:W-:Y:S01]  /*1adf0*/  HMMA.16816.F32.BF16 R12, R20.reuse, R14, R8 ;  /* 0x0000000e140c723c */ /* 0x044fe20000041808 */
[----:B------:R-:W2:Y:S01]  /*1ae00*/  LDL.LU.64 R10, [R1+0x1140] ;  /* 0x00114000010a7983 */ /* 0x000ea20000300a00 */
[----:B------:R-:W2:Y:S11]  /*1ae10*/  LDL.LU.64 R8, [R1+0x1138] ;  /* 0x0011380001087983 */ /* 0x000eb60000300a00 */
[----:B------:R-:W-:Y:S10]  /*1ae20*/  @!UPT UIADD3 URZ, URZ, URZ, URZ ;  /* 0x0000003f3f3ff290 */ /* 0x000ff4000fffe03f */
[----:B------:R-:W-:Y:S01]  /*1ae30*/  STL.64 [R1+0x120], R12 ;  /* 0x0001200c01007387 */ /* 0x000fe20000100a00 */
[----:B------:R0:W-:Y:S03]  /*1ae40*/  STL.64 [R1+0x128], R14 ;  /* 0x0001280e01007387 */ /* 0x0001e60000100a00 */
[----:B0-----:R-:W2:Y:S01]  /*1ae50*/  LDL.LU.64 R14, [R1+0x1130] ;  /* 0x00113000010e7983 */ /* 0x001ea20000300a00 */
[----:B------:R-:W-:Y:S02]  /*1ae60*/  IMAD.MOV.U32 R18, RZ, RZ, R12 ;  /* 0x000000ffff127224 */ /* 0x000fe400078e000c */
[----:B--2---:R-:W-:Y:S01]  /*1ae70*/  HMMA.16816.F32.BF16 R12, R20, R14, R8 ;  /* 0x0000000e140c723c */ /* 0x004fe20000041808 */
[----:B------:R-:W2:Y:S01]  /*1ae80*/  LDL.LU.64 R10, [R1+0x1128] ;  /* 0x00112800010a7983 */ /* 0x000ea20000300a00 */
[----:B------:R-:W2:Y:S11]  /*1ae90*/  LDL.LU.64 R8, [R1+0x1120] ;  /* 0x0011200001087983 */ /* 0x000eb60000300a00 */
[----:B------:R-:W-:Y:S10]  /*1aea0*/  @!UPT UIADD3 URZ, URZ, URZ, URZ ;  /* 0x0000003f3f3ff290 */ /* 0x000ff4000fffe03f */
[----:B------:R-:W-:Y:S01]  /*1aeb0*/  STL.64 [R1+0x100], R12 ;  /* 0x0001000c01007387 */ /* 0x000fe20000100a00 */
[----:B------:R0:W-:Y:S03]  /*1aec0*/  STL.64 [R1+0x108], R14 ;  /* 0x0001080e01007387 */ /* 0x0001e60000100a00 */
[----:B0-----:R-:W2:Y:S01]  /*1aed0*/  LDL.LU.64 R14, [R1+0x1118] ;  /* 0x00111800010e7983 */ /* 0x001ea20000300a00 */
[----:B------:R-:W-:-:S05]  /*1aee0*/  IMAD.MOV.U32 R19, RZ, RZ, R12 ;  /* 0x000000ffff137224 */ /* 0x000fca00078e000c */
[----:B------:R0:W-:Y:S01]  /*1aef0*/  STL.64 [R1+0xf90], R18 ;  /* 0x000f901201007387 */ /* 0x0001e20000100a00 */
[----:B------:R-:W-:Y:S03]  /*1af00*/  STL.64 [R1+0xf88], R16 ;  /* 0x000f881001007387 */ /* 0x000fe60000100a00 */
[----:B0-----:R-:W3:Y:S01]  /*1af10*/  LDL.LU R18, [R1+0x68] ;  /* 0x0000680001127983 */ /* 0x001ee20000300800 */
[----:B------:R-:W3:Y:S01]  /*1af20*/  LDL.LU R19, [R1+0x6c] ;  /* 0x00006c0001137983 */ /* 0x000ee20000300800 */
        /* <DEDUP_REMOVED lines=13> */
[----:B0-----:R-:W4:Y:S01]  /*1b000*/  LDL.LU.64 R14, [R1+0x10e8] ;  /* 0x0010e800010e7983 */ /* 0x001f220000300a00 */
[----:B------:R-:W4:Y:S01]  /*1b010*/  LDL.LU.64 R12, [R1+0x10e0] ;  /* 0x0010e000010c7983 */ /* 0x000f220000300a00 */
[----:B---3--:R-:W-:Y:S01]  /*1b020*/  HMMA.16816.F32.BF16 R16, R20, R18, R4 ;  /* 0x000000121410723c */ /* 0x008fe20000041804 */
[----:B------:R-:W-:Y:S01]  /*1b030*/  IMAD.MOV.U32 R24, RZ, RZ, c[0x0][0x18c] ;  /* 0x00006300ff187624 */ /* 0x000fe200078e00ff */
[----:B------:R-:W3:Y:S01]  /*1b040*/  LDL.LU.64 R6, [R1+0x10d8] ;  /* 0x0010d80001067983 */ /* 0x000ee20000300a00 */
[----:B------:R-:W3:Y:S02]  /*1b050*/  LDL.LU.64 R4, [R1+0x10d0] ;  /* 0x0010d00001047983 */ /* 0x000ee40000300a00 */
[----:B------:R-:W-:Y:S11]  /*1b060*/  IMAD.SHL.U32 R24, R24, 0x20, RZ ;  /* 0x0000002018187824 */ /* 0x000ff600078e00ff */
[----:B------:R-:W-:Y:S07]  /*1b070*/  @!UPT UIADD3 URZ, URZ, URZ, URZ ;  /* 0x0000003f3f3ff290 */ /* 0x000fee000fffe03f */
[----:B------:R-:W-:Y:S01]  /*1b080*/  STL.64 [R1+0x520], R16 ;  /* 0x0005201001007387 */ /* 0x000fe20000100a00 */
[----:B------:R-:W-:Y:S02]  /*1b090*/  STL.64 [R1+0x528], R18 ;  /* 0x0005281201007387 */ /* 0x000fe40000100a00 */
[----:B--2---:R-:W-:-:S04]  /*1b0a0*/  IMAD.WIDE R8, R24, 0x2, R8 ;  /* 0x0000000218087825 */ /* 0x004fc800078e0208 */
[----:B----4-:R-:W-:-:S05]  /*1b0b0*/  IMAD.WIDE R12, R24, 0x2, R12 ;  /* 0x00000002180c7825 */ /* 0x010fca00078e020c */
[----:B------:R-:W-:Y:S01]  /*1b0c0*/  STL [R1+0xf58], R12 ;  /* 0x000f580c01007387 */ /* 0x000fe20000100800 */
[----:B------:R0:W-:Y:S03]  /*1b0d0*/  STL [R1+0xf54], R13 ;  /* 0x000f540d01007387 */ /* 0x0001e60000100800 */
[----:B0-----:R-:W2:Y:S01]  /*1b0e0*/  LDL.LU.64 R12, [R1+0x920] ;  /* 0x00092000010c7983 */ /* 0x001ea20000300a00 */
[----:B------:R-:W-:Y:S02]  /*1b0f0*/  STL [R1+0xf50], R8 ;  /* 0x000f500801007387 */ /* 0x000fe40000100800 */
[----:B------:R-:W4:Y:S02]  /*1b100*/  LDL.LU.64 R16, [R1+0x960] ;  /* 0x0009600001107983 */ /* 0x000f240000300a00 */
[----:B------:R-:W-:Y:S02]  /*1b110*/  IMAD.MOV.U32 R18, RZ, RZ, R14 ;  /* 0x000000ffff127224 */ /* 0x000fe400078e000e */
[----:B------:R-:W-:Y:S01]  /*1b120*/  IMAD.MOV.U32 R19, RZ, RZ, R15 ;  /* 0x000000ffff137224 */ /* 0x000fe200078e000f */
[----:B----4-:R0:W-:Y:S01]  /*1b130*/  STL.64 [R1+0x1068], R16 ;  /* 0x0010681001007387 */ /* 0x0101e20000100a00 */
[----:B------:R-:W4:Y:S02]  /*1b140*/  LDL.LU R14, [R1+0x10cc] ;  /* 0x0010cc00010e7983 */ /* 0x000f240000300800 */
[----:B------:R-:W2:Y:S01]  /*1b150*/  LDL.LU R15, [R1+0x10c8] ;  /* 0x0010c800010f7983 */ /* 0x000ea20000300800 */
[----:B0-----:R-:W2:Y:S01]  /*1b160*/  LDL.LU.64 R16, [R1+0x958] ;  /* 0x0009580001107983 */ /* 0x001ea20000300a00 */
[----:B------:R-:W-:Y:S03]  /*1b170*/  STL.64 [R1+0x1088], R18 ;  /* 0x0010881201007387 */ /* 0x000fe60000100a00 */
[----:B--2---:R0:W-:Y:S04]  /*1b180*/  STL.64 [R1+0x1080], R16 ;  /* 0x0010801001007387 */ /* 0x0041e80000100a00 */
[----:B0-----:R-:W2:Y:S01]  /*1b190*/  LDL.LU.64 R16, [R1+0x940] ;  /* 0x0009400001107983 */ /* 0x001ea20000300a00 */
[----:B------:R-:W2:Y:S02]  /*1b1a0*/  LDL.LU R18, [R1+0x48] ;  /* 0x0000480001127983 */ /* 0x000ea40000300800 */
[----:B------:R-:W2:Y:S02]  /*1b1b0*/  LDL.LU R19, [R1+0x4c] ;  /* 0x00004c0001137983 */ /* 0x000ea40000300800 */
[----:B--2---:R0:W-:Y:S01]  /*1b1c0*/  STL.64 [R1+0x10a8], R18 ;  /* 0x0010a81201007387 */ /* 0x0041e20000100a00 */
[----:B------:R1:W-:Y:S02]  /*1b1d0*/  STL.64 [R1+0x10a0], R16 ;  /* 0x0010a01001007387 */ /* 0x0003e40000100a00 */
[----:B0-----:R-:W-:Y:S01]  /*1b1e0*/  IMAD.MOV.U32 R18, RZ, RZ, R15 ;  /* 0x000000ffff127224 */ /* 0x001fe200078e000f */
[----:B-1----:R-:W2:Y:S01]  /*1b1f0*/  LDL.LU.64 R16, [R1+0x928] ;  /* 0x0009280001107983 */ /* 0x002ea20000300a00 */
[----:B------:R-:W2:Y:S02]  /*1b200*/  LDL.LU R15, [R1+0x10c4] ;  /* 0x0010c400010f7983 */ /* 0x000ea40000300800 */
[----:B----4-:R-:W-:-:S02]  /*1b210*/  IMAD.MOV.U32 R19, RZ, RZ, R14 ;  /* 0x000000ffff137224 */ /* 0x010fc400078e000e */
[----:B------:R-:W4:Y:S01]  /*1b220*/  LDL.LU R14, [R1+0x10c0] ;  /* 0x0010c000010e7983 */ /* 0x000f220000300800 */
[----:B------:R0:W-:Y:S03]  /*1b230*/  STL [R1+0xf4c], R9 ;  /* 0x000f4c0901007387 */ /* 0x0001e60000100800 */
[----:B0-----:R-:W2:Y:S01]  /*1b240*/  LDL.LU.64 R8, [R1+0x930] ;  /* 0x0009300001087983 */ /* 0x001ea20000300a00 */
[----:B------:R-:W-:Y:S02]  /*1b250*/  STL.64 [R1+0x10b8], R10 ;  /* 0x0010b80a01007387 */ /* 0x000fe40000100a00 */
[C---:B---3--:R-:W-:Y:S01]  /*1b260*/  IMAD.WIDE R4, R24.reuse, 0x2, R4 ;  /* 0x0000000218047825 */ /* 0x048fe200078e0204 */
[----:B--2---:R0:W-:Y:S04]  /*1b270*/  STL.64 [R1+0x10b0], R8 ;  /* 0x0010b00801007387 */ /* 0x0041e80000100a00 */
[----:B0-----:R-:W2:Y:S01]  /*1b280*/  LDL.LU R8, [R1+0x860] ;  /* 0x0008600001087983 */ /* 0x001ea20000300800 */
[----:B------:R-:W2:Y:S02]  /*1b290*/  LDL.LU R9, [R1+0x864] ;  /* 0x0008640001097983 */ /* 0x000ea40000300800 */
[----:B------:R-:W2:Y:S02]  /*1b2a0*/  LDL.LU R10, [R1+0x868] ;  /* 0x00086800010a7983 */ /* 0x000ea40000300800 */
[----:B------:R-:W2:Y:S01]  /*1b2b0*/  LDL.LU R11, [R1+0x86c] ;  /* 0x00086c00010b7983 */ /* 0x000ea20000300800 */
[----:B------:R-:W-:Y:S01]  /*1b2c0*/  STL [R1+0xf48], R4 ;  /* 0x000f480401007387 */ /* 0x000fe20000100800 */
[----:B------:R0:W-:Y:S02]  /*1b2d0*/  STL [R1+0xf44], R5 ;  /* 0x000f440501007387 */ /* 0x0001e40000100800 */
[----:B0-----:R-:W-:-:S04]  /*1b2e0*/  IMAD.WIDE R4, R24, 0x2, R16 ;  /* 0x0000000218047825 */ /* 0x001fc800078e0210 */
[C---:B------:R-:W-:Y:S01]  /*1b2f0*/  IMAD.WIDE R12, R24.reuse, 0x2, R12 ;  /* 0x00000002180c7825 */ /* 0x040fe200078e020c */
[----:B--2---:R-:W-:Y:S01]  /*1b300*/  HMMA.16816.F32.BF16 R16, R20, R18, R8 ;  /* 0x000000121410723c */ /* 0x004fe20000041808 */
[----:B------:R-:W2:Y:S02]  /*1b310*/  LDL.LU.64 R10, [R1+0x10b8] ;  /* 0x0010b800010a7983 */ /* 0x000ea40000300a00 */
[----:B------:R-:W3:Y:S11]  /*1b320*/  LDL.LU.64 R8, [R1+0x10b0] ;  /* 0x0010b00001087983 */ /* 0x000ef60000300a00 */
[----:B------:R-:W-:Y:S09]  /*1b330*/  @!UPT UIADD3 URZ, URZ, URZ, URZ ;  /* 0x0000003f3f3ff290 */ /* 0x000ff2000fffe03f */
[----:B------:R-:W-:Y:S01]  /*1b340*/  STL.64 [R1+0x860], R16 ;  /* 0x0008601001007387 */ /* 0x000fe20000100a00 */
[----:B------:R0:W-:Y:S03]  /*1b350*/  STL.64 [R1+0x868], R18 ;  /* 0x0008681201007387 */ /* 0x0001e60000100a00 */
[----:B0-----:R-:W2:Y:S01]  /*1b360*/  LDL.LU.64 R18, [R1+0x10a8] ;  /* 0x0010a80001127983 */ /* 0x001ea20000300a00 */
[----:B------:R-:W2:Y:S02]  /*1b370*/  LDL.LU.64 R16, [R1+0x10a0] ;  /* 0x0010a00001107983 */ /* 0x000ea40000300a00 */
[----:B------:R-:W-:Y:S02]  /*1b380*/  STL [R1+0xf40], R12 ;  /* 0x000f400c01007387 */ /* 0x000fe40000100800 */
[----:B------:R0:W-:Y:S02]  /*1b390*/  STL [R1+0xf3c], R13 ;  /* 0x000f3c0d01007387 */ /* 0x0001e40000100800 */
[----:B0-----:R-:W2:Y:S01]  /*1b3a0*/  LDL.LU.64 R12, [R1+0x948] ;  /* 0x00094800010c7983 */ /* 0x001ea20000300a00 */
[----:B----4-:R-:W-:Y:S03]  /*1b3b0*/  STL.64 [R1+0x1098], R14 ;  /* 0x0010980e01007387 */ /* 0x010fe60000100a00 */
[----:B--2---:R0:W-:Y:S04]  /*1b3c0*/  STL.64 [R1+0x1090], R12 ;  /* 0x0010900c01007387 */ /* 0x0041e80000100a00 */
[----:B0-----:R-:W2:Y:S01]  /*1b3d0*/  LDL.LU R12, [R1+0x870] ;  /* 0x00087000010c7983 */ /* 0x001ea20000300800 */
[----:B------:R-:W2:Y:S02]  /*1b3e0*/  LDL.LU R13, [R1+0x874] ;  /* 0x00087400010d7983 */ /* 0x000ea40000300800 */
[----:B------:R-:W2:Y:S02]  /*1b3f0*/  LDL.LU R14, [R1+0x878] ;  /* 0x00087800010e7983 */ /* 0x000ea40000300800 */
[----:B------:R-:W2:Y:S01]  /*1b400*/  LDL.LU R15, [R1+0x87c] ;  /* 0x00087c00010f7983 */ /* 0x000ea20000300800 */
[----:B------:R-:W-:Y:S01]  /*1b410*/  STL [R1+0xf38], R4 ;  /* 0x000f380401007387 */ /* 0x000fe20000100800 */
[----:B------:R0:W-:Y:S03]  /*1b420*/  STL [R1+0xf34], R5 ;  /* 0x000f340501007387 */ /* 0x0001e60000100800 */
[----:B0-----:R-:W4:Y:S01]  /*1b430*/  LDL.LU.64 R4, [R1+0x938] ;  /* 0x0009380001047983 */ /* 0x001f220000300a00 */
[----:B---3--:R-:W-:-:S05]  /*1b440*/  IMAD.WIDE R8, R24, 0x2, R8 ;  /* 0x0000000218087825 */ /* 0x008fca00078e0208 */
[----:B------:R-:W-:Y:S01]  /*1b450*/  STL [R1+0xf30], R8 ;  /* 0x000f300801007387 */ /* 0x000fe20000100800 */
[----:B------:R0:W-:Y:S02]  /*1b460*/  STL [R1+0xf2c], R9 ;  /* 0x000f2c0901007387 */ /* 0x0001e40000100800 */
[C---:B0-----:R-:W-:Y:S02]  /*1b470*/  IMAD.WIDE R8, R24.reuse, 0x2, R16 ;  /* 0x0000000218087825 */ /* 0x041fe400078e0210 */
[----:B--2---:R-:W-:Y:S01]  /*1b480*/  HMMA.16816.F32.BF16 R16, R20, R18, R12 ;  /* 0x000000121410723c */ /* 0x004fe2000004180c */
[----:B------:R0:W5:Y:S01]  /*1b490*/  LDL.LU.64 R14, [R1+0x1098] ;  /* 0x00109800010e7983 */ /* 0x0001620000300a00 */
[----:B------:R-:W2:Y:S02]  /*1b4a0*/  LDL.LU.64 R12, [R1+0x1090] ;  /* 0x00109000010c7983 */ /* 0x000ea40000300a00 */
[C---:B----4-:R-:W-:Y:S11]  /*1b4b0*/  IMAD.WIDE R4, R24.reuse, 0x2, R4 ;  /* 0x0000000218047825 */ /* 0x050ff600078e0204 */
[----:B------:R-:W-:Y:S08]  /*1b4c0*/  @!UPT UIADD3 URZ, URZ, URZ, URZ ;  /* 0x0000003f3f3ff290 */ /* 0x000ff0000fffe03f */
[----:B------:R-:W-:Y:S01]  /*1b4d0*/  STL.64 [R1+0x870], R16 ;  /* 0x0008701001007387 */ /* 0x000fe20000100a00 */
[----:B------:R1:W-:Y:S03]  /*1b4e0*/  STL.64 [R1+0x878], R18 ;  /* 0x0008781201007387 */ /* 0x0003e60000100a00 */
[----:B-1----:R-:W3:Y:S01]  /*1b4f0*/  LDL.LU.64 R18, [R1+0x1088] ;  /* 0x0010880001127983 */ /* 0x002ee20000300a00 */
[----:B------:R-:W4:Y:S02]  /*1b500*/  LDL.LU.64 R16, [R1+0x1080] ;  /* 0x0010800001107983 */ /* 0x000f240000300a00 */
[----:B------:R-:W-:Y:S02]  /*1b510*/  STL [R1+0xf28], R4 ;  /* 0x000f280401007387 */ /* 0x000fe40000100800 */
[----:B------:R1:W-:Y:S02]  /*1b520*/  STL [R1+0xf24], R5 ;  /* 0x000f240501007387 */ /* 0x0003e40000100800 */
[----:B-1----:R-:W2:Y:S01]  /*1b530*/  LDL.LU.64 R4, [R1+0x950] ;  /* 0x0009500001047983 */ /* 0x002ea20000300a00 */
[----:B------:R-:W-:Y:S02]  /*1b540*/  STL [R1+0xf20], R8 ;  /* 0x000f200801007387 */ /* 0x000fe40000100800 */
[----:B------:R-:W-:Y:S02]  /*1b550*/  STL [R1+0xf1c], R9 ;  /* 0x000f1c0901007387 */ /* 0x000fe40000100800 */
[----:B------:R-:W-:Y:S02]  /*1b560*/  STL.64 [R1+0x1078], R6 ;  /* 0x0010780601007387 */ /* 0x000fe40000100a00 */
[----:B--2---:R-:W-:-:S05]  /*1b570*/  IMAD.WIDE R4, R24, 0x2, R4 ;  /* 0x0000000218047825 */ /* 0x004fca00078e0204 */
[----:B------:R1:W-:Y:S04]  /*1b580*/  STL.64 [R1+0x1070], R4 ;  /* 0x0010700401007387 */ /* 0x0003e80000100a00 */
[----:B-1----:R-:W3:Y:S01]  /*1b590*/  LDL.LU R4, [R1+0x880] ;  /* 0x0008800001047983 */ /* 0x002ee20000300800 */
[----:B------:R-:W3:Y:S02]  /*1b5a0*/  LDL.LU R5, [R1+0x884] ;  /* 0x0008840001057983 */ /* 0x000ee40000300800 */
[----:B------:R-:W3:Y:S02]  /*1b5b0*/  LDL.LU R6, [R1+0x888] ;  /* 0x0008880001067983 */ /* 0x000ee40000300800 */
[----:B------:R-:W3:Y:S02]  /*1b5c0*/  LDL.LU R7, [R1+0x88c] ;  /* 0x00088c0001077983 */ /* 0x000ee40000300800 */
[----:B----4-:R-:W-:-:S04]  /*1b5d0*/  IMAD.WIDE R8, R24, 0x2, R16 ;  /* 0x0000000218087825 */ /* 0x010fc800078e0210 */
[----:B------:R-:W-:-:S05]  /*1b5e0*/  IMAD.WIDE R12, R24, 0x2, R12 ;  /* 0x00000002180c7825 */ /* 0x000fca00078e020c */
[----:B------:R-:W-:Y:S01]  /*1b5f0*/  STL [R1+0xf18], R12 ;  /* 0x000f180c01007387 */ /* 0x000fe20000100800 */
[----:B------:R-:W-:Y:S01]  /*1b600*/  STL [R1+0xf14], R13 ;  /* 0x000f140d01007387 */ /* 0x000fe20000100800 */
[----:B---3--:R-:W-:Y:S02]  /*1b610*/  HMMA.16816.F32.BF16 R16, R20, R18, R4 ;  /* 0x000000121410723c */ /* 0x008fe40000041804 */
[----:B------:R-:W2:Y:S01]  /*1b620*/  LDL.LU.64 R6, [R1+0x1078] ;  /* 0x0010780001067983 */ /* 0x000ea20000300a00 */
[----:B------:R-:W3:Y:S11]  /*1b630*/  LDL.LU.64 R4, [R1+0x1070] ;  /* 0x0010700001047983 */ /* 0x000ef60000300a00 */
[----:B------:R-:W-:Y:S09]  /*1b640*/  @!UPT UIADD3 URZ, URZ, URZ, URZ ;  /* 0x0000003f3f3ff290 */ /* 0x000ff2000fffe03f */
[----:B------:R1:W-:Y:S01]  /*1b650*/  STL.64 [R1+0x880], R16 ;  /* 0x0008801001007387 */ /* 0x0003e20000100a00 */
[----:B------:R4:W-:Y:S03]  /*1b660*/  STL.64 [R1+0x888], R18 ;  /* 0x0008881201007387 */ /* 0x0009e60000100a00 */
[----:B-1----:R-:W2:Y:S01]  /*1b670*/  LDL.LU.64 R16, [R1+0x1068] ;  /* 0x0010680001107983 */ /* 0x002ea20000300a00 */
[----:B----4-:R-:W4:Y:S03]  /*1b680*/  LDL.LU.64 R18, [R1+0x9a8] ;  /* 0x0009a80001127983 */ /* 0x010f260000300a00 */
[----:B----4-:R1:W-:Y:S01]  /*1b690*/  STL.64 [R1+0xff8], R18 ;  /* 0x000ff81201007387 */ /* 0x0103e20000100a00 */
[----:B--2---:R-:W-:-:S04]  /*1b6a0*/  IMAD.WIDE R12, R24, 0x2, R16 ;  /* 0x00000002180c7825 */ /* 0x004fc800078e0210 */
[----:B-1----:R-:W-:Y:S02]  /*1b6b0*/  IMAD.MOV.U32 R18, RZ, RZ, R3 ;  /* 0x000000ffff127224 */ /* 0x002fe400078e0003 */
[----:B------:R-:W-:Y:S01]  /*1b6c0*/  IMAD.MOV.U32 R19, RZ, RZ, R0 ;  /* 0x000000ffff137224 */ /* 0x000fe200078e0000 */
[----:B------:R-:W2:Y:S01]  /*1b6d0*/  LDL.LU R3, [R1+0x1064] ;  /* 0x0010640001037983 */ /* 0x000ea20000300800 */
[----:B------:R-:W4:Y:S02]  /*1b6e0*/  LDL.LU R0, [R1+0x1060] ;  /* 0x0010600001007983 */ /* 0x000f240000300800 */
[----:B---3--:R-:W-:Y:S02]  /*1b6f0*/  STL [R1+0xf10], R4 ;  /* 0x000f100401007387 */ /* 0x008fe40000100800 */
[----:B------:R1:W-:Y:S02]  /*1b700*/  STL [R1+0xf0c], R5 ;  /* 0x000f0c0501007387 */ /* 0x0003e40000100800 */
[----:B-1----:R-:W3:Y:S01]  /*1b710*/  LDL.LU.64 R4, [R1+0x968] ;  /* 0x0009680001047983 */ /* 0x002ee20000300a00 */
[----:B------:R-:W-:Y:S02]  /*1b720*/  STL [R1+0xf08], R8 ;  /* 0x000f080801007387 */ /* 0x000fe40000100800 */
[----:B------:R-:W2:Y:S02]  /*1b730*/  LDL.LU.64 R16, [R1+0x9a0] ;  /* 0x0009a00001107983 */ /* 0x000ea40000300a00 */
[----:B------:R-:W-:Y:S01]  /*1b740*/  STL.64 [R1+0x1018], R18 ;  /* 0x0010181201007387 */ /* 0x000fe20000100a00 */
[----:B--2---:R1:W-:Y:S04]  /*1b750*/  STL.64 [R1+0x1010], R16 ;  /* 0x0010101001007387 */ /* 0x0043e80000100a00 */
[----:B-1----:R-:W2:Y:S01]  /*1b760*/  LDL.LU.64 R16, [R1+0x988] ;  /* 0x0009880001107983 */ /* 0x002ea20000300a00 */
[----:B------:R-:W-:-:S02]  /*1b770*/  IMAD.MOV.U32 R18, RZ, RZ, R29 ;  /* 0x000000ffff127224 */ /* 0x000fc400078e001d */
[----:B------:R-:W-:Y:S02]  /*1b780*/  IMAD.MOV.U32 R19, RZ, RZ, R25 ;  /* 0x000000ffff137224 */ /* 0x000fe400078e0019 */
[----:B------:R-:W4:Y:S01]  /*1b790*/  LDL.LU R29, [R1+0x105c] ;  /* 0x00105c00011d7983 */ /* 0x000f220000300800 */
[----:B------:R-:W4:Y:S02]  /*1b7a0*/  LDL.LU R25, [R1+0x1058] ;  /* 0x0010580001197983 */ /* 0x000f240000300800 */
[----:B------:R1:W-:Y:S02]  /*1b7b0*/  STL.64 [R1+0x1038], R18 ;  /* 0x0010381201007387 */ /* 0x0003e40000100a00 */
[----:B---3--:R-:W-:-:S04]  /*1b7c0*/  IMAD.WIDE R4, R24, 0x2, R4 ;  /* 0x0000000218047825 */ /* 0x008fc800078e0204 */
[----:B-1----:R-:W-:Y:S02]  /*1b7d0*/  IMAD.MOV.U32 R18, RZ, RZ, R2 ;  /* 0x000000ffff127224 */ /* 0x002fe400078e0002 */
[----:B------:R-:W-:Y:S01]  /*1b7e0*/  IMAD.MOV.U32 R19, RZ, RZ, R28 ;  /* 0x000000ffff137224 */ /* 0x000fe200078e001c */
[----:B--2---:R1:W-:Y:S04]  /*1b7f0*/  STL.64 [R1+0x1030], R16 ;  /* 0x0010301001007387 */ /* 0x0043e80000100a00 */
[----:B-1----:R-:W2:Y:S01]  /*1b800*/  LDL.LU.64 R16, [R1+0x970] ;  /* 0x0009700001107983 */ /* 0x002ea20000300a00 */
[----:B------:R-:W3:Y:S02]  /*1b810*/  LDL.LU R2, [R1+0x1054] ;  /* 0x0010540001027983 */ /* 0x000ee40000300800 */
[----:B------:R-:W3:Y:S02]  /*1b820*/  LDL.LU R28, [R1+0x1050] ;  /* 0x00105000011c7983 */ /* 0x000ee40000300800 */
[----:B------:R-:W-:Y:S01]  /*1b830*/  STL [R1+0xf04], R9 ;  /* 0x000f040901007387 */ /* 0x000fe20000100800 */
[----:B------:R-:W-:Y:S01]  /*1b840*/  STL.64 [R1+0x1048], R6 ;  /* 0x0010480601007387 */ /* 0x000fe20000100a00 */
[----:B------:R1:W-:Y:S03]  /*1b850*/  STL.64 [R1+0x1040], R4 ;  /* 0x0010400401007387 */ /* 0x0003e60000100a00 */
[----:B-1----:R-:W3:Y:S01]  /*1b860*/  LDL.LU R4, [R1+0x8a0] ;  /* 0x0008a00001047983 */ /* 0x002ee20000300800 */
[----:B------:R-:W3:Y:S02]  /*1b870*/  LDL.LU R5, [R1+0x8a4] ;  /* 0x0008a40001057983 */ /* 0x000ee40000300800 */
[----:B------:R-:W3:Y:S02]  /*1b880*/  LDL.LU R6, [R1+0x8a8] ;  /* 0x0008a80001067983 */ /* 0x000ee40000300800 */
[----:B------:R-:W3:Y:S01]  /*1b890*/  LDL.LU R7, [R1+0x8ac] ;  /* 0x0008ac0001077983 */ /* 0x000ee20000300800 */
[----:B------:R-:W-:Y:S01]  /*1b8a0*/  STL [R1+0xf00], R12 ;  /* 0x000f000c01007387 */ /* 0x000fe20000100800 */
[----:B------:R1:W-:Y:S03]  /*1b8b0*/  STL [R1+0xefc], R13 ;  /* 0x000efc0d01007387 */ /* 0x0003e60000100800 */
[----:B-1----:R-:W4:Y:S01]  /*1b8c0*/  LDL.LU.64 R12, [R1+0x978] ;  /* 0x00097800010c7983 */ /* 0x002f220000300a00 */
[----:B--2---:R-:W-:-:S02]  /*1b8d0*/  IMAD.WIDE R8, R24, 0x2, R16 ;  /* 0x0000000218087825 */ /* 0x004fc400078e0210 */
[----:B---3--:R-:W-:Y:S01]  /*1b8e0*/  HMMA.16816.F32.BF16 R16, R20, R18, R4 ;  /* 0x000000121410723c */ /* 0x008fe20000041804 */
[----:B------:R-:W2:Y:S01]  /*1b8f0*/  LDL.LU.64 R6, [R1+0x1048] ;  /* 0x0010480001067983 */ /* 0x000ea20000300a00 */
[----:B------:R-:W3:Y:S11]  /*1b900*/  LDL.LU.64 R4, [R1+0x1040] ;  /* 0x0010400001047983 */ /* 0x000ef60000300a00 */
[----:B------:R-:W-:Y:S10]  /*1b910*/  @!UPT UIADD3 URZ, URZ, URZ, URZ ;  /* 0x0000003f3f3ff290 */ /* 0x000ff4000fffe03f */
[----:B------:R-:W-:Y:S01]  /*1b920*/  STL.64 [R1+0x8a0], R16 ;  /* 0x0008a01001007387 */ /* 0x000fe20000100a00 */
[----:B------:R1:W-:Y:S03]  /*1b930*/  STL.64 [R1+0x8a8], R18 ;  /* 0x0008a81201007387 */ /* 0x0003e60000100a00 */
[----:B-1----:R-:W4:Y:S01]  /*1b940*/  LDL.LU.64 R18, [R1+0x1038] ;  /* 0x0010380001127983 */ /* 0x002f220000300a00 */
[----:B------:R-:W4:Y:S03]  /*1b950*/  LDL.LU.64 R16, [R1+0x1030] ;  /* 0x0010300001107983 */ /* 0x000f260000300a00 */
[----:B---3--:R-:W-:Y:S01]  /*1b960*/  STL [R1+0xef8], R4 ;  /* 0x000ef80401007387 */ /* 0x008fe20000100800 */
[----:B------:R1:W-:Y:S03]  /*1b970*/  STL [R1+0xef4], R5 ;  /* 0x000ef40501007387 */ /* 0x0003e60000100800 */
[----:B-1----:R-:W3:Y:S01]  /*1b980*/  LDL.LU.64 R4, [R1+0x980] ;  /* 0x0009800001047983 */ /* 0x002ee20000300a00 */
[----:B------:R-:W-:Y:S02]  /*1b990*/  STL [R1+0xef0], R8 ;  /* 0x000ef00801007387 */ /* 0x000fe40000100800 */
[----:B------:R-:W-:Y:S02]  /*1b9a0*/  STL [R1+0xeec], R9 ;  /* 0x000eec0901007387 */ /* 0x000fe40000100800 */
[----:B--2---:R-:W-:Y:S02]  /*1b9b0*/  STL.64 [R1+0x1028], R6 ;  /* 0x0010280601007387 */ /* 0x004fe40000100a00 */
[----:B---3--:R-:W-:-:S05]  /*1b9c0*/  IMAD.WIDE R4, R24, 0x2, R4 ;  /* 0x0000000218047825 */ /* 0x008fca00078e0204 */
[----:B------:R1:W-:Y:S04]  /*1b9d0*/  STL.64 [R1+0x1020], R4 ;  /* 0x0010200401007387 */ /* 0x0003e80000100a00 */
[----:B-1----:R-:W2:Y:S01]  /*1b9e0*/  LDL.LU R4, [R1+0x8b0] ;  /* 0x0008b00001047983 */ /* 0x002ea20000300800 */
[----:B------:R-:W2:Y:S02]  /*1b9f0*/  LDL.LU R5, [R1+0x8b4] ;  /* 0x0008b40001057983 */ /* 0x000ea40000300800 */
[----:B------:R-:W2:Y:S02]  /*1ba00*/  LDL.LU R6, [R1+0x8b8] ;  /* 0x0008b80001067983 */ /* 0x000ea40000300800 */
[----:B------:R-:W2:Y:S02]  /*1ba10*/  LDL.LU R7, [R1+0x8bc] ;  /* 0x0008bc0001077983 */ /* 0x000ea40000300800 */
[----:B----4-:R-:W-:-:S04]  /*1ba20*/  IMAD.WIDE R12, R24, 0x2, R12 ;  /* 0x00000002180c7825 */ /* 0x010fc800078e020c */
[C---:B------:R-:W-:Y:S01]  /*1ba30*/  IMAD.WIDE R8, R24.reuse, 0x2, R16 ;  /* 0x0000000218087825 */ /* 0x040fe200078e0210 */
[----:B------:R-:W-:Y:S03]  /*1ba40*/  STL [R1+0xee4], R12 ;  /* 0x000ee40c01007387 */ /* 0x000fe60000100800 */
[----:B------:R1:W-:Y:S02]  /*1ba50*/  STL [R1+0xa34], R13 ;  /* 0x000a340d01007387 */ /* 0x0003e40000100800 */
[----:B-1----:R-:W3:Y:S01]  /*1ba60*/  LDL.LU.64 R12, [R1+0x990] ;  /* 0x00099000010c7983 */ /* 0x002ee20000300a00 */
[----:B--2---:R-:W-:Y:S03]  /*1ba70*/  HMMA.16816.F32.BF16 R16, R20, R18, R4 ;  /* 0x000000121410723c */ /* 0x004fe60000041804 */
[----:B------:R-:W2:Y:S01]  /*1ba80*/  LDL.LU.64 R6, [R1+0x1028] ;  /* 0x0010280001067983 */ /* 0x000ea20000300a00 */
[----:B------:R-:W4:Y:S11]  /*1ba90*/  LDL.LU.64 R4, [R1+0x1020] ;  /* 0x0010200001047983 */ /* 0x000f360000300a00 */
[----:B------:R-:W-:Y:S08]  /*1baa0*/  @!UPT UIADD3 URZ, URZ, URZ, URZ ;  /* 0x0000003f3f3ff290 */ /* 0x000ff0000fffe03f */
[----:B------:R-:W-:Y:S01]  /*1bab0*/  STL.64 [R1+0x8b0], R16 ;  /* 0x0008b01001007387 */ /* 0x000fe20000100a00 */
[----:B------:R1:W-:Y:S03]  /*1bac0*/  STL.64 [R1+0x8b8], R18 ;  /* 0x0008b81201007387 */ /* 0x0003e60000100a00 */
[----:B-1----:R-:W3:Y:S01]  /*1bad0*/  LDL.LU.64 R18, [R1+0x1018] ;  /* 0x0010180001127983 */ /* 0x002ee20000300a00 */
[----:B------:R-:W3:Y:S03]  /*1bae0*/  LDL.LU.64 R16, [R1+0x1010] ;  /* 0x0010100001107983 */ /* 0x000ee60000300a00 */
[----:B----4-:R-:W-:Y:S01]  /*1baf0*/  STL [R1+0xa30], R4 ;  /* 0x000a300401007387 */ /* 0x010fe20000100800 */
[----:B------:R1:W-:Y:S03]  /*1bb00*/  STL [R1+0x984], R5 ;  /* 0x0009840501007387 */ /* 0x0003e60000100800 */
[----:B-1----:R-:W4:Y:S01]  /*1bb10*/  LDL.LU.64 R4, [R1+0x998] ;  /* 0x0009980001047983 */ /* 0x002f220000300a00 */
[----:B------:R-:W-:Y:S02]  /*1bb20*/  STL [R1+0x980], R8 ;  /* 0x0009800801007387 */ /* 0x000fe40000100800 */
[----:B------:R-:W-:Y:S02]  /*1bb30*/  STL [R1+0x97c], R9 ;  /* 0x00097c0901007387 */ /* 0x000fe40000100800 */
[----:B--2---:R-:W-:Y:S02]  /*1bb40*/  STL.64 [R1+0x1008], R6 ;  /* 0x0010080601007387 */ /* 0x004fe40000100a00 */
[----:B----4-:R-:W-:-:S05]  /*1bb50*/  IMAD.WIDE R4, R24, 0x2, R4 ;  /* 0x0000000218047825 */ /* 0x010fca00078e0204 */
[----:B------:R1:W-:Y:S04]  /*1bb60*/  STL.64 [R1+0x1000], R4 ;  /* 0x0010000401007387 */ /* 0x0003e80000100a00 */
[----:B-1----:R-:W2:Y:S01]  /*1bb70*/  LDL.LU R4, [R1+0x8c0] ;  /* 0x0008c00001047983 */ /* 0x002ea20000300800 */
[----:B------:R-:W2:Y:S02]  /*1bb80*/  LDL.LU R5, [R1+0x8c4] ;  /* 0x0008c40001057983 */ /* 0x000ea40000300800 */
[----:B------:R-:W2:Y:S02]  /*1bb90*/  LDL.LU R6, [R1+0x8c8] ;  /* 0x0008c80001067983 */ /* 0x000ea40000300800 */
[----:B------:R-:W2:Y:S02]  /*1bba0*/  LDL.LU R7, [R1+0x8cc] ;  /* 0x0008cc0001077983 */ /* 0x000ea40000300800 */
[----:B---3--:R-:W-:-:S04]  /*1bbb0*/  IMAD.WIDE R8, R24, 0x2, R16 ;  /* 0x0000000218087825 */ /* 0x008fc800078e0210 */
[----:B------:R-:W-:-:S05]  /*1bbc0*/  IMAD.WIDE R12, R24, 0x2, R12 ;  /* 0x00000002180c7825 */ /* 0x000fca00078e020c */
[----:B------:R-:W-:Y:S01]  /*1bbd0*/  STL [R1+0x978], R12 ;  /* 0x0009780c01007387 */ /* 0x000fe20000100800 */
[----:B------:R-:W-:Y:S01]  /*1bbe0*/  STL [R1+0x974], R13 ;  /* 0x0009740d01007387 */ /* 0x000fe20000100800 */
[----:B--2---:R-:W-:Y:S02]  /*1bbf0*/  HMMA.16816.F32.BF16 R16, R20, R18, R4 ;  /* 0x000000121410723c */ /* 0x004fe40000041804 */
[----:B------:R-:W2:Y:S01]  /*1bc00*/  LDL.LU.64 R6, [R1+0x1008] ;  /* 0x0010080001067983 */ /* 0x000ea20000300a00 */
[----:B------:R-:W3:Y:S11]  /*1bc10*/  LDL.LU.64 R4, [R1+0x1000] ;  /* 0x0010000001047983 */ /* 0x000ef60000300a00 */
[----:B------:R-:W-:Y:S09]  /*1bc20*/  @!UPT UIADD3 URZ, URZ, URZ, URZ ;  /* 0x0000003f3f3ff290 */ /* 0x000ff2000fffe03f */
[----:B------:R-:W-:Y:S01]  /*1bc30*/  STL.64 [R1+0x8c0], R16 ;  /* 0x0008c01001007387 */ /* 0x000fe20000100a00 */
[----:B------:R1:W-:Y:S03]  /*1bc40*/  STL.64 [R1+0x8c8], R18 ;  /* 0x0008c81201007387 */ /* 0x0003e60000100a00 */
[----:B-1----:R-:W4:Y:S01]  /*1bc50*/  LDL.LU.64 R18, [R1+0xff8] ;  /* 0x000ff80001127983 */ /* 0x002f220000300a00 */
[----:B------:R-:W-:Y:S02]  /*1bc60*/  IMAD.MOV.U32 R16, RZ, RZ, R25 ;  /* 0x000000ffff107224 */ /* 0x000fe400078e0019 */
[----:B------:R-:W2:Y:S02]  /*1bc70*/  LDL.LU R25, [R1+0xff4] ;  /* 0x000ff40001197983 */ /* 0x000ea40000300800 */
[----:B------:R-:W-:Y:S02]  /*1bc80*/  IMAD.MOV.U32 R17, RZ, RZ, R29 ;  /* 0x000000ffff117224 */ /* 0x000fe400078e001d */
[----:B------:R-:W2:Y:S01]  /*1bc90*/  LDL.LU R29, [R1+0xff0] ;  /* 0x000ff000011d7983 */ /* 0x000ea20000300800 */
[----:B----4-:R-:W-:-:S04]  /*1bca0*/  IMAD.WIDE R12, R24, 0x2, R18 ;  /* 0x00000002180c7825 */ /* 0x010fc800078e0212 */
[----:B------:R-:W-:Y:S02]  /*1bcb0*/  IMAD.MOV.U32 R18, RZ, RZ, R0 ;  /* 0x000000ffff127224 */ /* 0x000fe400078e0000 */
[----:B------:R-:W-:Y:S01]  /*1bcc0*/  IMAD.MOV.U32 R19, RZ, RZ, R3 ;  /* 0x000000ffff137224 */ /* 0x000fe200078e0003 */
[----:B------:R-:W4:Y:S01]  /*1bcd0*/  LDL.LU R0, [R1+0xfec] ;  /* 0x000fec0001007983 */ /* 0x000f220000300800 */
[----:B------:R-:W2:Y:S03]  /*1bce0*/  LDL.LU R3, [R1+0xfe8] ;  /* 0x000fe80001037983 */ /* 0x000ea60000300800 */
[----:B------:R-:W-:Y:S01]  /*1bcf0*/  STL.64 [R1+0xfb0], R18 ;  /* 0x000fb01201007387 */ /* 0x000fe20000100a00 */
[----:B------:R1:W-:Y:S03]  /*1bd00*/  STL.64 [R1+0xfa8], R16 ;  /* 0x000fa81001007387 */ /* 0x0003e60000100a00 */
[----:B-1----:R-:W2:Y:S01]  /*1bd10*/  LDL.LU R16, [R1+0x110] ;  /* 0x0001100001107983 */ /* 0x002ea20000300800 */
[----:B------:R-:W2:Y:S02]  /*1bd20*/  LDL.LU R17, [R1+0x114] ;  /* 0x0001140001117983 */ /* 0x000ea40000300800 */
[----:B------:R-:W-:-:S02]  /*1bd30*/  IMAD.MOV.U32 R18, RZ, RZ, R28 ;  /* 0x000000ffff127224 */ /* 0x000fc400078e001c */
[----:B------:R-:W-:Y:S01]  /*1bd40*/  IMAD.MOV.U32 R19, RZ, RZ, R2 ;  /* 0x000000ffff137224 */ /* 0x000fe200078e0002 */
[----:B------:R0:W5:Y:S01]  /*1bd50*/  LDL.LU R28, [R1+0xfe4] ;  /* 0x000fe400011c7983 */ /* 0x0001620000300800 */
[----:B------:R-:W3:Y:S03]  /*1bd60*/  LDL.LU R2, [R1+0xfe0] ;  /* 0x000fe00001027983 */ /* 0x000ee60000300800 */
[----:B------:R-:W-:Y:S04]  /*1bd70*/  STL.64 [R1+0xfc8], R18 ;  /* 0x000fc81201007387 */ /* 0x000fe80000100a00 */
[----:B--2---:R1:W-:Y:S02]  /*1bd80*/  STL.64 [R1+0xfc0], R16 ;  /* 0x000fc01001007387 */ /* 0x0043e40000100a00 */
[----:B-1----:R-:W-:-:S02]  /*1bd90*/  IMAD.MOV.U32 R16, RZ, RZ, R3 ;  /* 0x000000ffff107224 */ /* 0x002fc400078e0003 */
[----:B------:R-:W2:Y:S01]  /*1bda0*/  LDL.LU R3, [R1+0xfdc] ;  /* 0x000fdc0001037983 */ /* 0x000ea20000300800 */
[----:B----4-:R-:W-:Y:S02]  /*1bdb0*/  IMAD.MOV.U32 R17, RZ, RZ, R0 ;  /* 0x000000ffff117224 */ /* 0x010fe400078e0000 */
[----:B------:R-:W4:Y:S02]  /*1bdc0*/  LDL.LU R0, [R1+0xfd8] ;  /* 0x000fd80001007983 */ /* 0x000f240000300800 */
[----:B---3--:R-:W-:Y:S01]  /*1bdd0*/  STL [R1+0x970], R4 ;  /* 0x0009700401007387 */ /* 0x008fe20000100800 */
[----:B------:R1:W-:Y:S04]  /*1bde0*/  STL [R1+0x96c], R5 ;  /* 0x00096c0501007387 */ /* 0x0003e80000100800 */
[----:B-1----:R-:W3:Y:S01]  /*1bdf0*/  LDL.LU.64 R4, [R1+0x9b0] ;  /* 0x0009b00001047983 */ /* 0x002ee20000300a00 */
[----:B------:R-:W-:Y:S02]  /*1be00*/  STL [R1+0x968], R8 ;  /* 0x0009680801007387 */ /* 0x000fe40000100800 */
[----:B------:R-:W-:Y:S02]  /*1be10*/  STL [R1+0x964], R9 ;  /* 0x0009640901007387 */ /* 0x000fe40000100800 */
[----:B------:R-:W-:Y:S01]  /*1be20*/  STL [R1+0x960], R12 ;  /* 0x0009600c01007387 */ /* 0x000fe20000100800 */
[----:B------:R1:W-:Y:S04]  /*1be30*/  STL [R1+0x95c], R13 ;  /* 0x00095c0d01007387 */ /* 0x0003e80000100800 */
[----:B-1----:R-:W4:Y:S01]  /*1be40*/  LDL.LU.64 R12, [R1+0x9c0] ;  /* 0x0009c000010c7983 */ /* 0x002f220000300a00 */
[----:B------:R-:W-:-:S02]  /*1be50*/  IMAD.MOV.U32 R18, RZ, RZ, R29 ;  /* 0x000000ffff127224 */ /* 0x000fc400078e001d */
[----:B------:R-:W-:-:S07]  /*1be60*/  IMAD.MOV.U32 R19, RZ, RZ, R25 ;  /* 0x000000ffff137224 */ /* 0x000fce00078e0019 */
[----:B------:R-:W-:Y:S01]  /*1be70*/  HMMA.16816.F32.BF16 R16, R20, R26, R16 ;  /* 0x0000001a1410723c */ /* 0x000fe20000041810 */
[C---:B--2---:R-:W-:Y:S02]  /*1be80*/  IMAD.WIDE R8, R24.reuse, 0x2, R2 ;  /* 0x0000000218087825 */ /* 0x044fe400078e0202 */
[----:B------:R-:W2:Y:S11]  /*1be90*/  LDL.LU.64 R2, [R1+0xfd0] ;  /* 0x000fd00001027983 */ /* 0x000eb60000300a00 */
[----:B------:R-:W-:Y:S09]  /*1bea0*/  @!UPT UIADD3 URZ, URZ, URZ, URZ ;  /* 0x0000003f3f3ff290 */ /* 0x000ff2000fffe03f */
[----:B------:R-:W-:Y:S02]  /*1beb0*/  STL.64 [R1+0x8d0], R16 ;  /* 0x0008d01001007387 */ /* 0x000fe40000100a00 */
[----:B------:R1:W-:Y:S02]  /*1bec0*/  STL.64 [R1+0x8d8], R18 ;  /* 0x0008d81201007387 */ /* 0x0003e40000100a00 */
[----:B-1----:R-:W4:Y:S01]  /*1bed0*/  LDL.LU.64 R18, [R1+0xfc8] ;  /* 0x000fc80001127983 */ /* 0x002f220000300a00 */
[----:B------:R-:W4:Y:S02]  /*1bee0*/  LDL.LU.64 R16, [R1+0xfc0] ;  /* 0x000fc00001107983 */ /* 0x000f240000300a00 */
[----:B---3--:R-:W-:-:S04]  /*1bef0*/  IMAD.WIDE R4, R24, 0x2, R4 ;  /* 0x0000000218047825 */ /* 0x008fc800078e0204 */
[----:B------:R-:W3:Y:S01]  /*1bf00*/  LDL.LU.64 R26, [R1+0x9f8] ;  /* 0x0009f800011a7983 */ /* 0x000ee20000300a00 */
[----:B------:R-:W-:Y:S01]  /*1bf10*/  STL [R1+0x958], R4 ;  /* 0x0009580401007387 */ /* 0x000fe20000100800 */
[----:B------:R-:W-:Y:S02]  /*1bf20*/  STL [R1+0x954], R5 ;  /* 0x0009540501007387 */ /* 0x000fe40000100800 */
[----:B------:R-:W-:Y:S02]  /*1bf30*/  STL [R1+0x950], R8 ;  /* 0x0009500801007387 */ /* 0x000fe40000100800 */
[----:B------:R1:W-:Y:S02]  /*1bf40*/  STL [R1+0x94c], R9 ;  /* 0x00094c0901007387 */ /* 0x0003e40000100800 */
[----:B-1----:R-:W3:Y:S01]  /*1bf50*/  LDL.LU.64 R8, [R1+0x9d0] ;  /* 0x0009d00001087983 */ /* 0x002ee20000300a00 */
[----:B--2---:R-:W-:-:S03]  /*1bf60*/  IMAD.WIDE R4, R24, 0x2, R2 ;  /* 0x0000000218047825 */ /* 0x004fc600078e0202 */
[----:B------:R-:W2:Y:S01]  /*1bf70*/  LDL.LU.64 R2, [R1+0xfb8] ;  /* 0x000fb80001027983 */ /* 0x000ea20000300a00 */
[----:B----4-:R-:W-:Y:S01]  /*1bf80*/  HMMA.16816.F32.BF16 R16, R20, R10, R16 ;  /* 0x0000000a1410723c */ /* 0x010fe20000041810 */
[----:B------:R-:W-:-:S05]  /*1bf90*/  IMAD.WIDE R12, R24, 0x2, R12 ;  /* 0x00000002180c7825 */ /* 0x000fca00078e020c */
[----:B------:R-:W-:Y:S01]  /*1bfa0*/  STL [R1+0x948], R12 ;  /* 0x0009480c01007387 */ /* 0x000fe20000100800 */
[----:B------:R-:W-:Y:S11]  /*1bfb0*/  STL [R1+0x944], R13 ;  /* 0x0009440d01007387 */ /* 0x000ff60000100800 */
[----:B------:R-:W-:Y:S05]  /*1bfc0*/  @!UPT UIADD3 URZ, URZ, URZ, URZ ;  /* 0x0000003f3f3ff290 */ /* 0x000fea000fffe03f */
[----:B------:R-:W-:Y:S01]  /*1bfd0*/  STL.64 [R1+0x110], R16 ;  /* 0x0001101001007387 */ /* 0x000fe20000100a00 */
[----:B------:R1:W-:Y:S03]  /*1bfe0*/  STL.64 [R1+0x118], R18 ;  /* 0x0001181201007387 */ /* 0x0003e60000100a00 */
[----:B-1----:R-:W4:Y:S01]  /*1bff0*/  LDL.LU.64 R18, [R1+0xfb0] ;  /* 0x000fb00001127983 */ /* 0x002f220000300a00 */
[----:B------:R-:W4:Y:S02]  /*1c000*/  LDL.LU.64 R16, [R1+0xfa8] ;  /* 0x000fa80001107983 */ /* 0x000f240000300a00 */
[C---:B--2---:R-:W-:Y:S02]  /*1c010*/  IMAD.WIDE R10, R24.reuse, 0x2, R2 ;  /* 0x00000002180a7825 */ /* 0x044fe400078e0202 */
[----:B------:R-:W2:Y:S02]  /*1c020*/  LDL.LU.64 R2, [R1+0xfa0] ;  /* 0x000fa00001027983 */ /* 0x000ea40000300a00 */
[----:B------:R-:W-:Y:S02]  /*1c030*/  STL [R1+0x940], R4 ;  /* 0x0009400401007387 */ /* 0x000fe40000100800 */
[----:B------:R-:W4:Y:S02]  /*1c040*/  LDL.LU R12, [R1+0xee8] ;  /* 0x000ee800010c7983 */ /* 0x000f240000300800 */
[----:B------:R1:W-:Y:S02]  /*1c050*/  STL [R1+0x93c], R5 ;  /* 0x00093c0501007387 */ /* 0x0003e40000100800 */
[C---:B---3--:R-:W-:Y:S01]  /*1c060*/  IMAD.WIDE R8, R24.reuse, 0x2, R8 ;  /* 0x0000000218087825 */ /* 0x048fe200078e0208 */
[----:B-1----:R-:W3:Y:S04]  /*1c070*/  LDL.LU.64 R4, [R1+0x9e0] ;  /* 0x0009e00001047983 */ /* 0x002ee80000300a00 */
[----:B------:R-:W-:Y:S02]  /*1c080*/  STL [R1+0x938], R8 ;  /* 0x0009380801007387 */ /* 0x000fe40000100800 */
[----:B------:R2:W-:Y:S02]  /*1c090*/  STL [R1+0x934], R9 ;  /* 0x0009340901007387 */ /* 0x0005e40000100800 */
[----:B------:R-:W-:Y:S01]  /*1c0a0*/  STL [R1+0x930], R10 ;  /* 0x0009300a01007387 */ /* 0x000fe20000100800 */
[----:B------:R-:W-:Y:S01]  /*1c0b0*/  STL [R1+0x92c], R11 ;  /* 0x00092c0b01007387 */ /* 0x000fe20000100800 */
[----:B--2---:R-:W-:-:S03]  /*1c0c0*/  IMAD.WIDE R8, R24, 0x2, R2 ;  /* 0x0000000218087825 */ /* 0x004fc600078e0202 */
[----:B------:R-:W2:Y:S01]  /*1c0d0*/  LDL.LU.64 R2, [R1+0xf98] ;  /* 0x000f980001027983 */ /* 0x000ea20000300a00 */
[----:B----4-:R-:W-:Y:S01]  /*1c0e0*/  HMMA.16816.F32.BF16 R20, R20, R6, R16 ;  /* 0x000000061414723c */ /* 0x010fe20000041810 */
[----:B------:R0:W5:Y:S02]  /*1c0f0*/  LDL.LU.64 R18, [R1+0xf90] ;  /* 0x000f900001127983 */ /* 0x0001640000300a00 */
[----:B------:R0:W5:Y:S02]  /*1c100*/  LDL.LU.64 R16, [R1+0xf88] ;  /* 0x000f880001107983 */ /* 0x0001640000300a00 */
[C---:B---3--:R-:W-:Y:S11]  /*1c110*/  IMAD.WIDE R4, R24.reuse, 0x2, R4 ;  /* 0x0000000218047825 */ /* 0x048ff600078e0204 */
[----:B------:R-:W-:Y:S07]  /*1c120*/  @!UPT UIADD3 URZ, URZ, URZ, URZ ;  /* 0x0000003f3f3ff290 */ /* 0x000fee000fffe03f */
[----:B------:R-:W-:Y:S01]  /*1c130*/  STL.64 [R1+0xd0], R20 ;  /* 0x0000d01401007387 */ /* 0x000fe20000100a00 */
[----:B------:R-:W-:Y:S02]  /*1c140*/  STL.64 [R1+0xd8], R22 ;  /* 0x0000d81601007387 */ /* 0x000fe40000100a00 */
[----:B------:R-:W3:Y:S02]  /*1c150*/  LDL.LU.64 R6, [R1+0x9f0] ;  /* 0x0009f00001067983 */ /* 0x000ee40000300a00 */
[----:B------:R-:W-:Y:S01]  /*1c160*/  STL [R1+0xc], R4 ;  /* 0x00000c0401007387 */ /* 0x000fe20000100800 */
[----:B------:R-:W-:Y:S01]  /*1c170*/  STL [R1+0x8], R5 ;  /* 0x0000080501007387 */ /* 0x000fe20000100800 */
[----:B------:R-:W-:Y:S02]  /*1c180*/  STL [R1+0x4], R8 ;  /* 0x0000040801007387 */ /* 0x000fe40000100800 */
[----:B------:R2:W-:Y:S02]  /*1c190*/  STL [R1], R9 ;  /* 0x0000000901007387 */ /* 0x0005e40000100800 */
[----:B--2---:R-:W-:-:S02]  /*1c1a0*/  IMAD.WIDE R8, R24, 0x2, R2 ;  /* 0x0000000218087825 */ /* 0x004fc400078e0202 */
[----:B------:R-:W2:Y:S04]  /*1c1b0*/  LDL.LU.64 R2, [R1+0xf80] ;  /* 0x000f800001027983 */ /* 0x000ea80000300a00 */
[----:B------:R-:W1:Y:S01]  /*1c1c0*/  S2R R29, SR_TID.X ;  /* 0x00000000001d7919 */ /* 0x000e620000002100 */
[----:B------:R-:W-:-:S04]  /*1c1d0*/  IADD3 R12, R12, -0x1, RZ ;  /* 0xffffffff0c0c7810 */ /* 0x000fc80007ffe0ff */
[----:B------:R-:W-:Y:S01]  /*1c1e0*/  ISETP.NE.U32.AND P0, PT, R12, RZ, PT ;  /* 0x000000ff0c00720c */ /* 0x000fe20003f05070 */
[----:B------:R-:W-:Y:S01]  /*1c1f0*/  IMAD.MOV.U32 R13, RZ, RZ, c[0x0][0x188] ;  /* 0x00006200ff0d7624 */ /* 0x000fe200078e00ff */
[----:B------:R4:W-:Y:S01]  /*1c200*/  STL [R1+0xee8], R12 ;  /* 0x000ee80c01007387 */ /* 0x0009e20000100800 */
[----:B------:R-:W-:Y:S02]  /*1c210*/  IMAD.MOV.U32 R11, RZ, RZ, R22 ;  /* 0x000000ffff0b7224 */ /* 0x000fe400078e0016 */
[----:B------:R-:W-:Y:S02]  /*1c220*/  IMAD.MOV.U32 R10, RZ, RZ, R23 ;  /* 0x000000ffff0a7224 */ /* 0x000fe400078e0017 */
[----:B------:R-:W-:Y:S02]  /*1c230*/  IMAD.MOV.U32 R23, RZ, RZ, R8 ;  /* 0x000000ffff177224 */ /* 0x000fe400078e0008 */
[----:B------:R-:W-:Y:S01]  /*1c240*/  IMAD.MOV.U32 R22, RZ, RZ, R9 ;  /* 0x000000ffff167224 */ /* 0x000fe200078e0009 */
[----:B------:R-:W-:Y:S01]  /*1c250*/  IADD3 R0, R0, -0x20, RZ ;  /* 0xffffffe000007810 */ /* 0x000fe20007ffe0ff */
[----:B----4-:R-:W-:-:S02]  /*1c260*/  IMAD.SHL.U32 R12, R13, 0x20, RZ ;  /* 0x000000200d0c7824 */ /* 0x010fc400078e00ff */
[----:B---3--:R-:W-:Y:S01]  /*1c270*/  IMAD.WIDE R4, R24, 0x2, R6 ;  /* 0x0000000218047825 */ /* 0x008fe200078e0206 */
[----:B-1----:R-:W-:-:S03]  /*1c280*/  LOP3.LUT R29, R29, 0x7f, RZ, 0xc0, !PT ;  /* 0x0000007f1d1d7812 */ /* 0x002fc600078ec0ff */
[----:B------:R-:W-:-:S04]  /*1c290*/  IMAD.WIDE R6, R24, 0x2, R26 ;  /* 0x0000000218067825 */ /* 0x000fc800078e021a */
[----:B------:R-:W-:Y:S02]  /*1c2a0*/  IMAD.MOV.U32 R27, RZ, RZ, R4 ;  /* 0x000000ffff1b7224 */ /* 0x000fe400078e0004 */
[----:B------:R-:W-:Y:S02]  /*1c2b0*/  IMAD.MOV.U32 R26, RZ, RZ, R5 ;  /* 0x000000ffff1a7224 */ /* 0x000fe400078e0005 */
[----:B------:R-:W-:Y:S02]  /*1c2c0*/  IMAD.SHL.U32 R29, R29, 0x2, RZ ;  /* 0x000000021d1d7824 */ /* 0x000fe400078e00ff */
[----:B------:R-:W-:Y:S02]  /*1c2d0*/  IMAD.MOV.U32 R25, RZ, RZ, R6 ;  /* 0x000000ffff197224 */ /* 0x000fe400078e0006 */
[----:B------:R-:W-:Y:S02]  /*1c2e0*/  IMAD.MOV.U32 R24, RZ, RZ, R7 ;  /* 0x000000ffff187224 */ /* 0x000fe400078e0007 */
[----:B--2---:R-:W-:Y:S01]  /*1c2f0*/  IMAD.WIDE R2, R12, 0x2, R2 ;  /* 0x000000020c027825 */ /* 0x004fe200078e0202 */
[----:B0-----:R-:W-:Y:S01]  /*1c300*/  @!P0 CALL.REL.NOINC `(.L_x_1) ;  /* 0x0000001000008944 */ /* 0x001fe20003c00000 */
[----:B------:R-:W-:Y:S05]  /*1c310*/  BRA `(.L_x_2) ;  /* 0xfffeb34000007947 */ /* 0x000fea000383ffff */
.L_x_1:
[----:B-----5:R-:W2:Y:S04]  /*1c320*/  LDL.LU R28, [R1+0xd0] ;  /* 0x0000d000011c7983 */ /* 0x020ea80000300800 */
[----:B--2---:R0:W-:Y:S04]  /*1c330*/  STL [R1+0x139c], R28 ;  /* 0x00139c1c01007387 */ /* 0x0041e80000100800 */
[----:B0-----:R-:W2:Y:S04]  /*1c340*/  LDL.LU R28, [R1+0x11c] ;  /* 0x00011c00011c7983 */ /* 0x001ea80000300800 */
[----:B--2---:R0:W-:Y:S04]  /*1c350*/  STL [R1+0x13a0], R28 ;  /* 0x0013a01c01007387 */ /* 0x0041e80000100800 */
[----:B------:R-:W2:Y:S01]  /*1c360*/  LDL.LU R0, [R1+0x114] ;  /* 0x0001140001007983 */ /* 0x000ea20000300800 */
[----:B0-----:R-:W-:-:S03]  /*1c370*/  IMAD.MOV.U32 R28, RZ, RZ, R11 ;  /* 0x000000ffff1c7224 */ /* 0x001fc600078e000b */
[----:B--2---:R0:W-:Y:S04]  /*1c380*/  STL [R1+0x13a4], R0 ;  /* 0x0013a40001007387 */ /* 0x0041e80000100800 */
[----:B------:R-:W2:Y:S04]  /*1c390*/  LDL.LU R29, [R1+0x110] ;  /* 0x00011000011d7983 */ /* 0x000ea80000300800 */
[----:B------:R-:W3:Y:S04]  /*1c3a0*/  LDL.LU R27, [R1+0x8d4] ;  /* 0x0008d400011b7983 */ /* 0x000ee80000300800 */
[----:B------:R-:W3:Y:S04]  /*1c3b0*/  LDL.LU R25, [R1+0x8d0] ;  /* 0x0008d00001197983 */ /* 0x000ee80000300800 */
[----:B------:R-:W4:Y:S04]  /*1c3c0*/  LDL.LU R23, [R1+0x8c4] ;  /* 0x0008c40001177983 */ /* 0x000f280000300800 */
[----:B------:R-:W4:Y:S04]  /*1c3d0*/  LDL.LU R26, [R1+0x8c0] ;  /* 0x0008c000011a7983 */ /* 0x000f280000300800 */
[----:B------:R-:W2:Y:S04]  /*1c3e0*/  LDL.LU R24, [R1+0x15c] ;  /* 0x00015c0001187983 */ /* 0x000ea80000300800 */
[----:B------:R-:W2:Y:S04]  /*1c3f0*/  LDL.LU R22, [R1+0x158] ;  /* 0x0001580001167983 */ /* 0x000ea80000300800 */
[----:B------:R-:W2:Y:S04]  /*1c400*/  LDL.LU R2, [R1+0x16c] ;  /* 0x00016c0001027983 */ /* 0x000ea80000300800 */
[----:B------:R-:W2:Y:S04]  /*1c410*/  LDL.LU R3, [R1+0x168] ;  /* 0x0001680001037983 */ /* 0x000ea80000300800 */
[----:B------:R-:W2:Y:S04]  /*1c420*/  LDL.LU R8, [R1+0x17c] ;  /* 0x00017c0001087983 */ /* 0x000ea80000300800 */
[----:B------:R-:W2:Y:S04]  /*1c430*/  LDL.LU R9, [R1+0x178] ;  /* 0x0001780001097983 */ /* 0x000ea80000300800 */
[----:B------:R-:W2:Y:S04]  /*1c440*/  LDL.LU R6, [R1+0x18c] ;  /* 0x00018c0001067983 */ /* 0x000ea80000300800 */
[----:B------:R-:W2:Y:S01]  /*1c450*/  LDL.LU R7, [R1+0x188] ;  /* 0x0001880001077983 */ /* 0x000ea20000300800 */
[----:B0-----:R-:W-:-:S03]  /*1c460*/  IMAD.MOV.U32 R0, RZ, RZ, R10 ;  /* 0x000000ffff007224 */ /* 0x001fc600078e000a */
[----:B------:R-:W2:Y:S04]  /*1c470*/  LDL.LU R4, [R1+0x154] ;  /* 0x0001540001047983 */ /* 0x000ea80000300800 */
[----:B------:R-:W2:Y:S04]  /*1c480*/  LDL.LU R5, [R1+0x150] ;  /* 0x0001500001057983 */ /* 0x000ea80000300800 */
[----:B------:R-:W2:Y:S04]  /*1c490*/  LDL.LU R20, [R1+0x164] ;  /* 0x0001640001147983 */ /* 0x000ea80000300800 */
[----:B------:R-:W2:Y:S04]  /*1c4a0*/  LDL.LU R21, [R1+0x160] ;  /* 0x0001600001157983 */ /* 0x000ea80000300800 */
[----:B------:R-:W2:Y:S04]  /*1c4b0*/  LDL.LU R10, [R1+0x174] ;  /* 0x00017400010a7983 */ /* 0x000ea80000300800 */
[----:B------:R-:W2:Y:S04]  /*1c4c0*/  LDL.LU R11, [R1+0x170] ;  /* 0x00017000010b7983 */ /* 0x000ea80000300800 */
[----:B------:R-:W2:Y:S04]  /*1c4d0*/  LDL.LU R12, [R1+0x184] ;  /* 0x00018400010c7983 */ /* 0x000ea80000300800 */
[----:B------:R-:W2:Y:S04]  /*1c4e0*/  LDL.LU R13, [R1+0x180] ;  /* 0x00018000010d7983 */ /* 0x000ea80000300800 */
[----:B------:R0:W-:Y:S01]  /*1c4f0*/  STL [R1+0x10a4], R19 ;  /* 0x0010a41301007387 */ /* 0x0001e20000100800 */
[----:B------:R-:W-:-:S03]  /*1c500*/  F2FP.BF16.PACK_AB R28, R0, R28 ;  /* 0x0000001c001c723e */ /* 0x000fc600000010ff */
[----:B0-----:R-:W2:Y:S04]  /*1c510*/  LDL.LU R19, [R1+0xd4] ;  /* 0x0000d40001137983 */ /* 0x001ea80000300800 */
[----:B------:R0:W-:Y:S04]  /*1c520*/  STL [R1+0x10a0], R18 ;  /* 0x0010a01201007387 */ /* 0x0001e80000100800 */
        /* <DEDUP_REMOVED lines=9> */
[----:B------:R-:W2:Y:S04]  /*1c5c0*/  LDL.LU R0, [R1+0x13a4] ;  /* 0x0013a40001007983 */ /* 0x000ea80000300800 */
[----:B------:R0:W-:Y:S04]  /*1c5d0*/  STL [R1+0x98c], R28 ;  /* 0x00098c1c01007387 */ /* 0x0001e80000100800 */
[----:B0-----:R-:W2:Y:S02]  /*1c5e0*/  LDL.LU R28, [R1+0x13a0] ;  /* 0x0013a000011c7983 */ /* 0x001ea40000300800 */
[----:B--2---:R-:W-:-:S02]  /*1c5f0*/  F2FP.BF16.PACK_AB R14, R28, R14 ;  /* 0x0000000e1c0e723e */ /* 0x004fc400000010ff */
[----:B------:R-:W2:Y:S04]  /*1c600*/  LDL.LU R28, [R1+0x139c] ;  /* 0x00139c00011c7983 */ /* 0x000ea80000300800 */
[----:B------:R0:W-:Y:S02]  /*1c610*/  STL [R1+0x988], R14 ;  /* 0x0009880e01007387 */ /* 0x0001e40000100800 */
[----:B0-----:R-:W-:Y:S02]  /*1c620*/  F2FP.BF16.PACK_AB R14, R15, R16 ;  /* 0x000000100f0e723e */ /* 0x001fe400000010ff */
[----:B------:R-:W-:-:S03]  /*1c630*/  F2FP.BF16.PACK_AB R16, R17, R18 ;  /* 0x000000121110723e */ /* 0x000fc600000010ff */
[----:B------:R0:W-:Y:S04]  /*1c640*/  STL [R1+0x984], R14 ;  /* 0x0009840e01007387 */ /* 0x0001e80000100800 */
[----:B------:R-:W-:Y:S01]  /*1c650*/  STL [R1+0x980], R16 ;  /* 0x0009801001007387 */ /* 0x000fe20000100800 */
[----:B0-----:R-:W-:Y:S02]  /*1c660*/  F2FP.BF16.PACK_AB R14, R0, R29 ;  /* 0x0000001d000e723e */ /* 0x001fe400000010ff */
[----:B---3--:R-:W-:Y:S02]  /*1c670*/  F2FP.BF16.PACK_AB R0, R27, R25 ;  /* 0x000000191b00723e */ /* 0x008fe400000010ff */
[----:B--2---:R-:W-:-:S05]  /*1c680*/  F2FP.BF16.PACK_AB R15, R19, R28 ;  /* 0x0000001c130f723e */ /* 0x004fca00000010ff */
[----:B------:R4:W-:Y:S04]  /*1c690*/  STL [R1+0x97c], R15 ;  /* 0x00097c0f01007387 */ /* 0x0009e80000100800 */
[----:B------:R0:W-:Y:S04]  /*1c6a0*/  STL [R1+0x978], R14 ;  /* 0x0009780e01007387 */ /* 0x0001e80000100800 */
[----:B------:R1:W-:Y:S01]  /*1c6b0*/  STL [R1+0x974], R0 ;  /* 0x0009740001007387 */ /* 0x0003e20000100800 */
[----:B----4-:R-:W-:Y:S02]  /*1c6c0*/  F2FP.BF16.PACK_AB R15, R23, R26 ;  /* 0x0000001a170f723e */ /* 0x010fe400000010ff */
[----:B0-----:R-:W-:-:S03]  /*1c6d0*/  F2FP.BF16.PACK_AB R14, R24, R22 ;  /* 0x00000016180e723e */ /* 0x001fc600000010ff */
[----:B------:R-:W-:Y:S01]  /*1c6e0*/  STL [R1+0x970], R15 ;  /* 0x0009700f01007387 */ /* 0x000fe20000100800 */
[----:B-1----:R-:W-:Y:S02]  /*1c6f0*/  F2FP.BF16.PACK_AB R0, R2, R3 ;  /* 0x000000030200723e */ /* 0x002fe400000010ff */
[----:B------:R-:W-:Y:S01]  /*1c700*/  F2FP.BF16.PACK_AB R3, R8, R9 ;  /* 0x000000090803723e */ /* 0x000fe200000010ff */
[----:B------:R-:W-:Y:S01]  /*1c710*/  STL [R1+0x96c], R14 ;  /* 0x00096c0e01007387 */ /* 0x000fe20000100800 */
[----:B------:R-:W-:-:S03]  /*1c720*/  F2FP.BF16.PACK_AB R2, R6, R7 ;  /* 0x000000070602723e */ /* 0x000fc600000010ff */
[----:B------:R0:W-:Y:S04]  /*1c730*/  STL [R1+0x968], R0 ;  /* 0x0009680001007387 */ /* 0x0001e80000100800 */
[----:B------:R1:W-:Y:S01]  /*1c740*/  STL [R1+0x964], R3 ;  /* 0x0009640301007387 */ /* 0x0003e20000100800 */
[----:B0-----:R-:W-:-:S03]  /*1c750*/  F2FP.BF16.PACK_AB R0, R4, R5 ;  /* 0x000000050400723e */ /* 0x001fc600000010ff */
[----:B------:R0:W-:Y:S01]  /*1c760*/  STL [R1+0x960], R2 ;  /* 0x0009600201007387 */ /* 0x0001e20000100800 */
[----:B-1----:R-:W-:-:S03]  /*1c770*/  F2FP.BF16.PACK_AB R3, R20, R21 ;  /* 0x000000151403723e */ /* 0x002fc600000010ff */
[----:B------:R1:W-:Y:S04]  /*1c780*/  STL [R1+0x95c], R0 ;  /* 0x00095c0001007387 */ /* 0x0003e80000100800 */
[----:B------:R-:W-:Y:S04]  /*1c790*/  STL [R1+0x958], R3 ;  /* 0x0009580301007387 */ /* 0x000fe80000100800 */
[----:B------:R-:W2:Y:S01]  /*1c7a0*/  LDL.LU R14, [R1+0x6a8] ;  /* 0x0006a800010e7983 */ /* 0x000ea20000300800 */
[----:B0-----:R-:W-:Y:S02]  /*1c7b0*/  F2FP.BF16.PACK_AB R2, R10, R11 ;  /* 0x0000000b0a02723e */ /* 0x001fe400000010ff */
[----:B-1----:R-:W-:-:S03]  /*1c7c0*/  F2FP.BF16.PACK_AB R0, R12, R13 ;  /* 0x0000000d0c00723e */ /* 0x002fc600000010ff */
[----:B------:R-:W-:Y:S04]  /*1c7d0*/  STL [R1+0x954], R2 ;  /* 0x0009540201007387 */ /* 0x000fe80000100800 */
[----:B--2---:R0:W-:Y:S04]  /*1c7e0*/  STL [R1+0x1314], R14 ;  /* 0x0013140e01007387 */ /* 0x0041e80000100800 */
[----:B------:R-:W-:Y:S04]  /*1c7f0*/  STL [R1+0x950], R0 ;  /* 0x0009500001007387 */ /* 0x000fe80000100800 */
[----:B0-----:R-:W2:Y:S04]  /*1c800*/  LDL.LU R14, [R1+0x2e8] ;  /* 0x0002e800010e7983 */ /* 0x001ea80000300800 */
[----:B--2---:R0:W-:Y:S04]  /*1c810*/  STL [R1+0x131c], R14 ;  /* 0x00131c0e01007387 */ /* 0x0041e80000100800 */
        /* <DEDUP_REMOVED lines=31> */
[----:B------:R-:W3:Y:S04]  /*1ca10*/  LDL.LU R15, [R1+0x2fc] ;  /* 0x0002fc00010f7983 */ /* 0x000ee80000300800 */
[----:B---3--:R0:W-:Y:S04]  /*1ca20*/  STL [R1+0x1310], R15 ;  /* 0x0013100f01007387 */ /* 0x0081e80000100800 */
[----:B0-----:R-:W3:Y:S04]  /*1ca30*/  LDL.LU R15, [R1+0x6ac] ;  /* 0x0006ac00010f7983 */ /* 0x001ee80000300800 */
        /* <DEDUP_REMOVED lines=33> */
[----:B0-----:R-:W2:Y:S04]  /*1cc50*/  LDL.LU R15, [R1+0x25c] ;  /* 0x00025c00010f7983 */ /* 0x001ea80000300800 */
[----:B------:R-:W3:Y:S04]  /*1cc60*/  LDL.LU R16, [R1+0x2f8] ;  /* 0x0002f80001107983 */ /* 0x000ee80000300800 */
[----:B------:R-:W4:Y:S04]  /*1cc70*/  LDL.LU R17, [R1+0x30c] ;  /* 0x00030c0001117983 */ /* 0x000f280000300800 */
[----:B------:R-:W4:Y:S04]  /*1cc80*/  LDL.LU R18, [R1+0x308] ;  /* 0x0003080001127983 */ /* 0x000f280000300800 */
        /* <DEDUP_REMOVED lines=23> */
[----:B------:R-:W3:Y:S01]  /*1ce00*/  LDL.LU R13, [R1+0x6d0] ;  /* 0x0006d000010d7983 */ /* 0x000ee20000300800 */
[----:B--2---:R-:W-:-:S03]  /*1ce10*/  F2FP.BF16.PACK_AB R14, R15, R14 ;  /* 0x0000000e0f0e723e */ /* 0x004fc600000010ff */
[----:B------:R-:W2:Y:S04]  /*1ce20*/  LDL.LU R15, [R1+0x1398] ;  /* 0x00139800010f7983 */ /* 0x000ea80000300800 */
[----:B------:R0:W-:Y:S04]  /*1ce30*/  STL [R1+0x94c], R14 ;  /* 0x00094c0e01007387 */ /* 0x0001e80000100800 */
[----:B0-----:R-:W2:Y:S02]  /*1ce40*/  LDL.LU R14, [R1+0x1394] ;  /* 0x00139400010e7983 */ /* 0x001ea40000300800 */
[----:B--2---:R-:W-:-:S02]  /*1ce50*/  F2FP.BF16.PACK_AB R14, R15, R14 ;  /* 0x0000000e0f0e723e */ /* 0x004fc400000010ff */
        /* <DEDUP_REMOVED lines=64> */
[----:B------:R-:W3:Y:S04]  /*1d260*/  LDL.LU R15, [R1+0x1310] ;  /* 0x00131000010f7983 */ /* 0x000ee80000300800 */
[----:B------:R3:W-:Y:S02]  /*1d270*/  STL [R1+0x8f8], R14 ;  /* 0x0008f80e01007387 */ /* 0x0007e40000100800 */
[----:B---3--:R-:W-:Y:S02]  /*1d280*/  F2FP.BF16.PACK_AB R14, R15, R16 ;  /* 0x000000100f0e723e */ /* 0x008fe400000010ff */
[----:B----4-:R-:W-:Y:S02]  /*1d290*/  F2FP.BF16.PACK_AB R16, R17, R18 ;  /* 0x000000121110723e */ /* 0x010fe400000010ff */
[----:B------:R-:W-:Y:S01]  /*1d2a0*/  F2FP.BF16.PACK_AB R15, R19, R28 ;  /* 0x0000001c130f723e */ /* 0x000fe200000010ff */
[----:B------:R0:W-:Y:S04]  /*1d2b0*/  STL [R1+0x8f4], R14 ;  /* 0x0008f40e01007387 */ /* 0x0001e80000100800 */
[----:B------:R-:W-:Y:S01]  /*1d2c0*/  STL [R1+0x8f0], R16 ;  /* 0x0008f01001007387 */ /* 0x000fe20000100800 */
[----:B0-----:R-:W-:-:S02]  /*1d2d0*/  F2FP.BF16.PACK_AB R14, R0, R29 ;  /* 0x0000001d000e723e */ /* 0x001fc400000010ff */
[----:B------:R-:W-:Y:S01]  /*1d2e0*/  F2FP.BF16.PACK_AB R0, R27, R25 ;  /* 0x000000191b00723e */ /* 0x000fe200000010ff */
[----:B------:R0:W-:Y:S04]  /*1d2f0*/  STL [R1+0x8ec], R15 ;  /* 0x0008ec0f01007387 */ /* 0x0001e80000100800 */
[----:B------:R1:W-:Y:S04]  /*1d300*/  STL [R1+0x8e8], R14 ;  /* 0x0008e80e01007387 */ /* 0x0003e80000100800 */
[----:B------:R2:W-:Y:S01]  /*1d310*/  STL [R1+0x8e4], R0 ;  /* 0x0008e40001007387 */ /* 0x0005e20000100800 */
[----:B0-----:R-:W-:-:S02]  /*1d320*/  F2FP.BF16.PACK_AB R15, R23, R26 ;  /* 0x0000001a170f723e */ /* 0x001fc400000010ff */
[----:B-1----:R-:W-:-:S03]  /*1d330*/  F2FP.BF16.PACK_AB R14, R24, R22 ;  /* 0x00000016180e723e */ /* 0x002fc600000010ff */
[----:B------:R-:W-:Y:S01]  /*1d340*/  STL [R1+0x8e0], R15 ;  /* 0x0008e00f01007387 */ /* 0x000fe20000100800 */
[----:B--2---:R-:W-:Y:S02]  /*1d350*/  F2FP.BF16.PACK_AB R0, R2, R3 ;  /* 0x000000030200723e */ /* 0x004fe400000010ff */
        /* <DEDUP_REMOVED lines=798> */
[----:B------:R-:W-:Y:S01]  /*20540*/  STL [R1+0xf0], R2 ;  /* 0x0000f00201007387 */ /* 0x000fe20000100800 */
[----:B-1----:R-:W-:-:S03]  /*20550*/  F2FP.BF16.PACK_AB R3, R20, R21 ;  /* 0x000000151403723e */ /* 0x002fc600000010ff */
[----:B------:R0:W-:Y:S04]  /*20560*/  STL [R1+0xec], R0 ;  /* 0x0000ec0001007387 */ /* 0x0001e80000100800 */
[----:B------:R-:W-:Y:S01]  /*20570*/  STL [R1+0xe8], R3 ;  /* 0x0000e80301007387 */ /* 0x000fe20000100800 */
[----:B0-----:R-:W-:-:S03]  /*20580*/  F2FP.BF16.PACK_AB R0, R12, R13 ;  /* 0x0000000d0c00723e */ /* 0x001fc600000010ff */
[----:B------:R-:W2:Y:S01]  /*20590*/  LDL.LU R13, [R1+0x468] ;  /* 0x00046800010d7983 */ /* 0x000ea20000300800 */
[----:B------:R-:W-:-:S05]  /*205a0*/  F2FP.BF16.PACK_AB R2, R10, R11 ;  /* 0x0000000b0a02723e */ /* 0x000fca00000010ff */
        /* <DEDUP_REMOVED lines=24> */
[----:B---3--:R0:W-:Y:S04]  /*20730*/  STL [R1+0x10a8], R18 ;  /* 0x0010a81201007387 */ /* 0x0081e80000100800 */
[----:B0-----:R-:W3:Y:S04]  /*20740*/  LDL.LU R18, [R1+0x464] ;  /* 0x0004640001127983 */ /* 0x001ee80000300800 */
[----:B---3--:R0:W-:Y:S04]  /*20750*/  STL [R1+0x10b0], R18 ;  /* 0x0010b01201007387 */ /* 0x0081e80000100800 */
[----:B0-----:R-:W3:Y:S04]  /*20760*/  LDL.LU R18, [R1+0x454] ;  /* 0x0004540001127983 */ /* 0x001ee80000300800 */
[----:B---3--:R0:W-:Y:S04]  /*20770*/  STL [R1+0x10b8], R18 ;  /* 0x0010b81201007387 */ /* 0x0081e80000100800 */
[----:B0-----:R-:W3:Y:S01]  /*20780*/  LDL.LU R18, [R1+0x7c4] ;  /* 0x0007c40001127983 */ /* 0x001ee20000300800 */
[----:B--2---:R-:W-:-:S03]  /*20790*/  F2FP.BF16.PACK_AB R13, R19, R13 ;  /* 0x0000000d130d723e */ /* 0x004fc600000010ff */
[----:B---3--:R0:W-:Y:S04]  /*207a0*/  STL [R1+0x10c0], R18 ;  /* 0x0010c01201007387 */ /* 0x0081e80000100800 */
[----:B0-----:R-:W2:Y:S04]  /*207b0*/  LDL.LU R18, [R1+0x7b4] ;  /* 0x0007b40001127983 */ /* 0x001ea80000300800 */
        /* <DEDUP_REMOVED lines=40> */
[----:B0-----:R-:W3:Y:S01]  /*20a40*/  LDL.LU R13, [R1+0x144] ;  /* 0x00014400010d7983 */ /* 0x001ee20000300800 */
        /* <DEDUP_REMOVED lines=14> */
[----:B------:R0:W-:Y:S01]  /*20b30*/  STL [R1+0xc0], R19 ;  /* 0x0000c01301007387 */ /* 0x0001e20000100800 */
[----:B----4-:R-:W-:-:S03]  /*20b40*/  F2FP.BF16.PACK_AB R15, R16, R15 ;  /* 0x0000000f100f723e */ /* 0x010fc600000010ff */
[----:B0-----:R-:W2:Y:S01]  /*20b50*/  LDL.LU R19, [R1+0x10a4] ;  /* 0x0010a40001137983 */ /* 0x001ea20000300800 */
[----:B---3--:R-:W-:-:S03]  /*20b60*/  F2FP.BF16.PACK_AB R17, R18, R17 ;  /* 0x000000111211723e */ /* 0x008fc600000010ff */
[----:B------:R-:W3:Y:S04]  /*20b70*/  LDL.LU R18, [R1+0x10a0] ;  /* 0x0010a00001127983 */ /* 0x000ee80000300800 */
[----:B------:R0:W-:Y:S04]  /*20b80*/  STL [R1+0xbc], R17 ;  /* 0x0000bc1101007387 */ /* 0x0001e80000100800 */
[----:B0-----:R-:W4:Y:S04]  /*20b90*/  LDL.LU R17, [R1+0x109c] ;  /* 0x00109c0001117983 */ /* 0x001f280000300800 */
[----:B------:R-:W4:Y:S01]  /*20ba0*/  LDL.LU R16, [R1+0x1098] ;  /* 0x0010980001107983 */ /* 0x000f220000300800 */
[----:B------:R-:W-:-:S02]  /*20bb0*/  F2FP.BF16.PACK_AB R14, R14, R28 ;  /* 0x0000001c0e0e723e */ /* 0x000fc400000010ff */
[----:B------:R-:W-:Y:S01]  /*20bc0*/  F2FP.BF16.PACK_AB R27, R27, R25 ;  /* 0x000000191b1b723e */ /* 0x000fe200000010ff */
[----:B------:R0:W-:Y:S01]  /*20bd0*/  STL [R1+0xb8], R15 ;  /* 0x0000b80f01007387 */ /* 0x0001e20000100800 */
[----:B------:R-:W-:Y:S02]  /*20be0*/  F2FP.BF16.PACK_AB R0, R0, R29 ;  /* 0x0000001d0000723e */ /* 0x000fe400000010ff */
[----:B------:R-:W-:Y:S02]  /*20bf0*/  F2FP.BF16.PACK_AB R26, R23, R26 ;  /* 0x0000001a171a723e */ /* 0x000fe400000010ff */
[----:B------:R-:W-:Y:S02]  /*20c00*/  F2FP.BF16.PACK_AB R25, R24, R22 ;  /* 0x000000161819723e */ /* 0x000fe400000010ff */
[----:B------:R-:W-:Y:S01]  /*20c10*/  F2FP.BF16.PACK_AB R24, R2, R3 ;  /* 0x000000030218723e */ /* 0x000fe200000010ff */
[----:B0-----:R-:W4:Y:S01]  /*20c20*/  LDL.LU R15, [R1+0x1094] ;  /* 0x00109400010f7983 */ /* 0x001f220000300800 */
[----:B------:R-:W-:-:S03]  /*20c30*/  F2FP.BF16.PACK_AB R23, R8, R9 ;  /* 0x000000090817723e */ /* 0x000fc600000010ff */
[----:B------:R0:W-:Y:S01]  /*20c40*/  STL [R1+0xb4], R14 ;  /* 0x0000b40e01007387 */ /* 0x0001e20000100800 */
[----:B------:R-:W-:-:S03]  /*20c50*/  F2FP.BF16.PACK_AB R22, R6, R7 ;  /* 0x000000070616723e */ /* 0x000fc600000010ff */
[----:B------:R-:W-:Y:S01]  /*20c60*/  STL [R1+0xf80], R27 ;  /* 0x000f801b01007387 */ /* 0x000fe20000100800 */
[----:B------:R-:W-:-:S03]  /*20c70*/  F2FP.BF16.PACK_AB R21, R4, R21 ;  /* 0x000000150415723e */ /* 0x000fc600000010ff */
[----:B------:R-:W-:Y:S01]  /*20c80*/  STL [R1+0xb0], R0 ;  /* 0x0000b00001007387 */ /* 0x000fe20000100800 */
[----:B------:R-:W-:-:S03]  /*20c90*/  F2FP.BF16.PACK_AB R20, R5, R20 ;  /* 0x000000140514723e */ /* 0x000fc600000010ff */
[----:B------:R-:W-:Y:S01]  /*20ca0*/  STL [R1+0xf84], R26 ;  /* 0x000f841a01007387 */ /* 0x000fe20000100800 */
[----:B--2---:R-:W-:-:S03]  /*20cb0*/  F2FP.BF16.PACK_AB R19, R10, R19 ;  /* 0x000000130a13723e */ /* 0x004fc600000010ff */
[----:B------:R-:W-:Y:S04]  /*20cc0*/  STL [R1+0xf88], R25 ;  /* 0x000f881901007387 */ /* 0x000fe80000100800 */
[----:B------:R-:W-:Y:S04]  /*20cd0*/  STL [R1+0xf8c], R24 ;  /* 0x000f8c1801007387 */ /* 0x000fe80000100800 */
[----:B------:R-:W-:Y:S04]  /*20ce0*/  STL [R1+0xf90], R23 ;  /* 0x000f901701007387 */ /* 0x000fe80000100800 */
[----:B------:R-:W-:Y:S04]  /*20cf0*/  STL [R1+0xf94], R22 ;  /* 0x000f941601007387 */ /* 0x000fe80000100800 */
[----:B------:R-:W-:Y:S04]  /*20d00*/  STL [R1+0xf98], R21 ;  /* 0x000f981501007387 */ /* 0x000fe80000100800 */
[----:B------:R-:W-:Y:S04]  /*20d10*/  STL [R1+0xf9c], R20 ;  /* 0x000f9c1401007387 */ /* 0x000fe80000100800 */
[----:B------:R-:W-:Y:S01]  /*20d20*/  STL [R1+0xfa0], R19 ;  /* 0x000fa01301007387 */ /* 0x000fe20000100800 */
[----:B---3--:R-:W-:-:S05]  /*20d30*/  F2FP.BF16.PACK_AB R18, R11, R18 ;  /* 0x000000120b12723e */ /* 0x008fca00000010ff */
[----:B------:R-:W-:Y:S01]  /*20d40*/  STL [R1+0xfa4], R18 ;  /* 0x000fa41201007387 */ /* 0x000fe20000100800 */
[----:B----4-:R-:W-:Y:S02]  /*20d50*/  F2FP.BF16.PACK_AB R17, R12, R17 ;  /* 0x000000110c11723e */ /* 0x010fe400000010ff */
[----:B------:R-:W-:-:S03]  /*20d60*/  F2FP.BF16.PACK_AB R16, R13, R16 ;  /* 0x000000100d10723e */ /* 0x000fc600000010ff */
[----:B------:R-:W-:Y:S04]  /*20d70*/  STL [R1+0xfa8], R17 ;  /* 0x000fa81101007387 */ /* 0x000fe80000100800 */
[----:B0-----:R-:W2:Y:S04]  /*20d80*/  LDL.LU R14, [R1+0x21c] ;  /* 0x00021c00010e7983 */ /* 0x001ea80000300800 */
[----:B------:R-:W3:Y:S04]  /*20d90*/  LDL.LU R13, [R1+0x238] ;  /* 0x00023800010d7983 */ /* 0x000ee80000300800 */
[----:B---3--:R0:W-:Y:S04]  /*20da0*/  STL [R1+0x108c], R13 ;  /* 0x00108c0d01007387 */ /* 0x0081e80000100800 */
[----:B0-----:R-:W3:Y:S04]  /*20db0*/  LDL.LU R13, [R1+0x22c] ;  /* 0x00022c00010d7983 */ /* 0x001ee80000300800 */
[----:B------:R-:W4:Y:S04]  /*20dc0*/  LDL.LU R12, [R1+0x248] ;  /* 0x00024800010c7983 */ /* 0x000f280000300800 */
[----:B----4-:R0:W-:Y:S04]  /*20dd0*/  STL [R1+0x1088], R12 ;  /* 0x0010880c01007387 */ /* 0x0101e80000100800 */
[----:B0-----:R-:W4:Y:S04]  /*20de0*/  LDL.LU R12, [R1+0x23c] ;  /* 0x00023c00010c7983 */ /* 0x001f280000300800 */
[----:B------:R-:W2:Y:S04]  /*20df0*/  LDL.LU R11, [R1+0x210] ;  /* 0x00021000010b7983 */ /* 0x000ea80000300800 */
[----:B--2---:R0:W-:Y:S04]  /*20e00*/  STL [R1+0x1084], R11 ;  /* 0x0010840b01007387 */ /* 0x0041e80000100800 */
[----:B0-----:R-:W2:Y:S04]  /*20e10*/  LDL.LU R11, [R1+0x24c] ;  /* 0x00024c00010b7983 */ /* 0x001ea80000300800 */
        /* <DEDUP_REMOVED lines=15> */
[----:B------:R-:W2:Y:S01]  /*20f10*/  LDL.LU R5, [R1+0x608] ;  /* 0x0006080001057983 */ /* 0x000ea20000300800 */
[----:B------:R-:W-:-:S03]  /*20f20*/  F2FP.BF16.PACK_AB R15, R14, R15 ;  /* 0x0000000f0e0f723e */ /* 0x000fc600000010ff */
[----:B--2---:R0:W-:Y:S04]  /*20f30*/  STL [R1+0x106c], R5 ;  /* 0x00106c0501007387 */ /* 0x0041e80000100800 */
[----:B0-----:R-:W2:Y:S04]  /*20f40*/  LDL.LU R5, [R1+0x5fc] ;  /* 0x0005fc0001057983 */ /* 0x001ea80000300800 */
        /* <DEDUP_REMOVED lines=18> */
[----:B0-----:R-:W2:Y:S04]  /*21070*/  LDL.LU R16, [R1+0x610] ;  /* 0x0006100001107983 */ /* 0x001ea80000300800 */
[----:B------:R-:W3:Y:S04]  /*21080*/  LDL.LU R14, [R1+0x1090] ;  /* 0x00109000010e7983 */ /* 0x000ee80000300800 */
[----:B------:R0:W-:Y:S04]  /*21090*/  STL [R1+0xfb0], R15 ;  /* 0x000fb00f01007387 */ /* 0x0001e80000100800 */
[----:B0-----:R-:W2:Y:S01]  /*210a0*/  LDL.LU R15, [R1+0x614] ;  /* 0x00061400010f7983 */ /* 0x001ea20000300800 */
[----:B---3--:R-:W-:-:S03]  /*210b0*/  F2FP.BF16.PACK_AB R14, R13, R14 ;  /* 0x0000000e0d0e723e */ /* 0x008fc600000010ff */
[----:B------:R-:W4:Y:S04]  /*210c0*/  LDL.LU R13, [R1+0x108c] ;  /* 0x00108c00010d7983 */ /* 0x000f280000300800 */
[----:B------:R0:W-:Y:S04]  /*210d0*/  STL [R1+0xfb4], R14 ;  /* 0x000fb40e01007387 */ /* 0x0001e80000100800 */
[----:B0-----:R-:W3:Y:S01]  /*210e0*/  LDL.LU R14, [R1+0x600] ;  /* 0x00060000010e7983 */ /* 0x001ee20000300800 */
[----:B----4-:R-:W-:-:S03]  /*210f0*/  F2FP.BF16.PACK_AB R13, R12, R13 ;  /* 0x0000000d0c0d723e */ /* 0x010fc600000010ff */
[----:B------:R-:W4:Y:S04]  /*21100*/  LDL.LU R12, [R1+0x1088] ;  /* 0x00108800010c7983 */ /* 0x000f280000300800 */
[----:B------:R0:W-:Y:S04]  /*21110*/  STL [R1+0xfb8], R13 ;  /* 0x000fb80d01007387 */ /* 0x0001e80000100800 */
[----:B0-----:R-:W3:Y:S01]  /*21120*/  LDL.LU R13, [R1+0x604] ;  /* 0x00060400010d7983 */ /* 0x001ee20000300800 */
[----:B----4-:R-:W-:-:S03]  /*21130*/  F2FP.BF16.PACK_AB R12, R11, R12 ;  /* 0x0000000c0b0c723e */ /* 0x010fc600000010ff */
[----:B------:R-:W4:Y:S04]  /*21140*/  LDL.LU R11, [R1+0x1084] ;  /* 0x00108400010b7983 */ /* 0x000f280000300800 */
[----:B------:R0:W-:Y:S04]  /*21150*/  STL [R1+0xfbc], R12 ;  /* 0x000fbc0c01007387 */ /* 0x0001e80000100800 */
[----:B0-----:R-:W2:Y:S01]  /*21160*/  LDL.LU R12, [R1+0x5f0] ;  /* 0x0005f000010c7983 */ /* 0x001ea20000300800 */
        /* <DEDUP_REMOVED lines=17> */
[----:B------:R-:W2:Y:S04]  /*21280*/  LDL.LU R6, [R1+0x1070] ;  /* 0x0010700001067983 */ /* 0x000ea80000300800 */
[----:B------:R0:W-:Y:S04]  /*21290*/  STL [R1+0xfd0], R7 ;  /* 0x000fd00701007387 */ /* 0x0001e80000100800 */
[----:B0-----:R-:W4:Y:S01]  /*212a0*/  LDL.LU R7, [R1+0x60c] ;  /* 0x00060c0001077983 */ /* 0x001f220000300800 */
[----:B--2---:R-:W-:-:S03]  /*212b0*/  F2FP.BF16.PACK_AB R6, R5, R6 ;  /* 0x000000060506723e */ /* 0x004fc600000010ff */
[----:B------:R-:W4:Y:S01]  /*212c0*/  LDL.LU R5, [R1+0x106c] ;  /* 0x00106c0001057983 */ /* 0x000f220000300800 */
[----:B------:R-:W-:-:S03]  /*212d0*/  F2FP.BF16.PACK_AB R4, R8, R4 ;  /* 0x000000040804723e */ /* 0x000fc600000010ff */
[----:B------:R3:W-:Y:S02]  /*212e0*/  STL [R1+0xfd4], R6 ;  /* 0x000fd40601007387 */ /* 0x0007e40000100800 */
[----:B---3--:R-:W-:Y:S02]  /*212f0*/  F2FP.BF16.PACK_AB R6, R13, R14 ;  /* 0x0000000e0d06723e */ /* 0x008fe400000010ff */
[----:B----4-:R-:W-:-:S05]  /*21300*/  F2FP.BF16.PACK_AB R5, R7, R5 ;  /* 0x000000050705723e */ /* 0x010fca00000010ff */
[----:B------:R0:W-:Y:S04]  /*21310*/  STL [R1+0xfd8], R5 ;  /* 0x000fd80501007387 */ /* 0x0001e80000100800 */
[----:B------:R1:W-:Y:S01]  /*21320*/  STL [R1+0xfdc], R4 ;  /* 0x000fdc0401007387 */ /* 0x0003e20000100800 */
[----:B0-----:R-:W-:Y:S02]  /*21330*/  F2FP.BF16.PACK_AB R5, R11, R12 ;  /* 0x0000000c0b05723e */ /* 0x001fe400000010ff */
[----:B-1----:R-:W-:-:S05]  /*21340*/  F2FP.BF16.PACK_AB R4, R9, R10 ;  /* 0x0000000a0904723e */ /* 0x002fca00000010ff */
[----:B------:R0:W-:Y:S04]  /*21350*/  STL [R1+0xc], R4 ;  /* 0x00000c0401007387 */ /* 0x0001e80000100800 */
[----:B------:R1:W-:Y:S01]  /*21360*/  STL [R1+0x8], R5 ;  /* 0x0000080501007387 */ /* 0x0003e20000100800 */
[----:B0-----:R-:W-:-:S03]  /*21370*/  F2FP.BF16.PACK_AB R4, R15, R16 ;  /* 0x000000100f04723e */ /* 0x001fc600000010ff */
[----:B------:R0:W-:Y:S01]  /*21380*/  STL [R1+0x4], R6 ;  /* 0x0000040601007387 */ /* 0x0001e20000100800 */
[----:B-1----:R-:W-:-:S03]  /*21390*/  F2FP.BF16.PACK_AB R5, R17, R18 ;  /* 0x000000121105723e */ /* 0x002fc600000010ff */
[----:B------:R1:W-:Y:S01]  /*213a0*/  STL [R1], R4 ;  /* 0x0000000401007387 */ /* 0x0003e20000100800 */
[----:B0-----:R-:W-:-:S03]  /*213b0*/  F2FP.BF16.PACK_AB R6, R19, R20 ;  /* 0x000000141306723e */ /* 0x001fc600000010ff */
[----:B------:R0:W-:Y:S01]  /*213c0*/  STL [R1+0x1c], R5 ;  /* 0x00001c0501007387 */ /* 0x0001e20000100800 */
[----:B-1----:R-:W-:-:S03]  /*213d0*/  F2FP.BF16.PACK_AB R4, R21, R22 ;  /* 0x000000161504723e */ /* 0x002fc600000010ff */
[----:B------:R1:W-:Y:S04]  /*213e0*/  STL [R1+0x18], R6 ;  /* 0x0000180601007387 */ /* 0x0003e80000100800 */
[----:B------:R2:W-:Y:S01]  /*213f0*/  STL [R1+0x14], R4 ;  /* 0x0000140401007387 */ /* 0x0005e20000100800 */
[----:B0-----:R-:W-:Y:S02]  /*21400*/  F2FP.BF16.PACK_AB R5, R23, R24 ;  /* 0x000000181705723e */ /* 0x001fe400000010ff */
[----:B-1----:R-:W-:-:S03]  /*21410*/  F2FP.BF16.PACK_AB R6, R25, R26 ;  /* 0x0000001a1906723e */ /* 0x002fc600000010ff */
[----:B------:R-:W-:Y:S01]  /*21420*/  STL [R1+0x10], R5 ;  /* 0x0000100501007387 */ /* 0x000fe20000100800 */
[----:B--2---:R-:W-:-:S03]  /*21430*/  F2FP.BF16.PACK_AB R4, R27, R28 ;  /* 0x0000001c1b04723e */ /* 0x004fc600000010ff */
[----:B------:R-:W-:Y:S04]  /*21440*/  STL [R1+0x2c], R6 ;  /* 0x00002c0601007387 */ /* 0x000fe80000100800 */
[----:B------:R0:W-:Y:S04]  /*21450*/  STL [R1+0x28], R4 ;  /* 0x0000280401007387 */ /* 0x0001e80000100800 */
[----:B0-----:R-:W2:Y:S01]  /*21460*/  LDL.LU R4, [R1+0x488] ;  /* 0x0004880001047983 */ /* 0x001ea20000300800 */
[----:B------:R-:W-:Y:S02]  /*21470*/  F2FP.BF16.PACK_AB R5, R0, R29 ;  /* 0x0000001d0005723e */ /* 0x000fe400000010ff */
[----:B------:R-:W-:-:S03]  /*21480*/  F2FP.BF16.PACK_AB R0, R2, R3 ;  /* 0x000000030200723e */ /* 0x000fc600000010ff */
        /* <DEDUP_REMOVED lines=35> */
[----:B0-----:R-:W2:Y:S01]  /*216c0*/  LDL.LU R4, [R1+0x398] ;  /* 0x0003980001047983 */ /* 0x001ea20000300800 */
[----:B------:R-:W3:Y:S03]  /*216d0*/  LDL.LU R5, [R1+0x49c] ;  /* 0x00049c0001057983 */ /* 0x000ee60000300800 */
        /* <DEDUP_REMOVED lines=35> */
[----:B0-----:R-:W2:Y:S01]  /*21910*/  LDL.LU R5, [R1+0x39c] ;  /* 0x00039c0001057983 */ /* 0x001ea20000300800 */
[----:B------:R-:W3:Y:S02]  /*21920*/  LDL.LU R6, [R1+0x498] ;  /* 0x0004980001067983 */ /* 0x000ee40000300800 */
[----:B------:R-:W4:Y:S02]  /*21930*/  LDL.LU R7, [R1+0x4ac] ;  /* 0x0004ac0001077983 */ /* 0x000f240000300800 */
[----:B------:R-:W4:Y:S01]  /*21940*/  LDL.LU R8, [R1+0x4a8] ;  /* 0x0004a80001087983 */ /* 0x000f220000300800 */
[----:B------:R-:W3:Y:S01]  /*21950*/  LDL.LU R9, [R1+0x474] ;  /* 0x0004740001097983 */ /* 0x000ee20000300800 */
[----:B------:R-:W3:Y:S02]  /*21960*/  LDL.LU R10, [R1+0x470] ;  /* 0x00047000010a7983 */ /* 0x000ee40000300800 */
[----:B------:R-:W3:Y:S02]  /*21970*/  LDL.LU R11, [R1+0x484] ;  /* 0x00048400010b7983 */ /* 0x000ee40000300800 */
[----:B------:R-:W3:Y:S01]  /*21980*/  LDL.LU R12, [R1+0x480] ;  /* 0x00048000010c7983 */ /* 0x000ee20000300800 */
        /* <DEDUP_REMOVED lines=20> */
[----:B--2---:R-:W-:-:S02]  /*21ad0*/  F2FP.BF16.PACK_AB R4, R5, R4 ;  /* 0x000000040504723e */ /* 0x004fc400000010ff */
[----:B------:R-:W2:Y:S03]  /*21ae0*/  LDL.LU R5, [R1+0x1068] ;  /* 0x0010680001057983 */ /* 0x000ea60000300800 */
[----:B------:R0:W-:Y:S02]  /*21af0*/  STL [R1+0x3c], R4 ;  /* 0x00003c0401007387 */ /* 0x0001e40000100800 */
[----:B0-----:R-:W2:Y:S02]  /*21b00*/  LDL.LU R4, [R1+0x1064] ;  /* 0x0010640001047983 */ /* 0x001ea40000300800 */
[----:B--2---:R-:W-:Y:S02]  /*21b10*/  F2FP.BF16.PACK_AB R4, R5, R4 ;  /* 0x000000040504723e */ /* 0x004fe400000010ff */
[----:B------:R-:W2:Y:S03]  /*21b20*/  LDL.LU R5, [R1+0x1060] ;  /* 0x0010600001057983 */ /* 0x000ea60000300800 */
[----:B------:R0:W-:Y:S02]  /*21b30*/  STL [R1+0x38], R4 ;  /* 0x0000380401007387 */ /* 0x0001e40000100800 */
[----:B0-----:R-:W2:Y:S02]  /*21b40*/  LDL.LU R4, [R1+0x105c] ;  /* 0x00105c0001047983 */ /* 0x001ea40000300800 */
        /* <DEDUP_REMOVED lines=62> */
[----:B------:R0:W-:Y:S01]  /*21f30*/  STL [R1+0x78], R4 ;  /* 0x0000780401007387 */ /* 0x0001e20000100800 */
[----:B----4-:R-:W-:-:S02]  /*21f40*/  F2FP.BF16.PACK_AB R8, R7, R8 ;  /* 0x000000080708723e */ /* 0x010fc400000010ff */
[----:B---3--:R-:W-:Y:S02]  /*21f50*/  F2FP.BF16.PACK_AB R10, R9, R10 ;  /* 0x0000000a090a723e */ /* 0x008fe400000010ff */
[----:B------:R-:W-:Y:S01]  /*21f60*/  F2FP.BF16.PACK_AB R12, R11, R12 ;  /* 0x0000000c0b0c723e */ /* 0x000fe200000010ff */
[----:B0-----:R0:W5:Y:S01]  /*21f70*/  LDL.LU R4, [R1+0xfdc] ;  /* 0x000fdc0001047983 */ /* 0x0011620000300800 */
[----:B------:R-:W-:Y:S02]  /*21f80*/  F2FP.BF16.PACK_AB R14, R13, R14 ;  /* 0x0000000e0d0e723e */ /* 0x000fe400000010ff */
[----:B------:R-:W-:Y:S02]  /*21f90*/  F2FP.BF16.PACK_AB R16, R15, R16 ;  /* 0x000000100f10723e */ /* 0x000fe400000010ff */
[----:B------:R-:W-:Y:S02]  /*21fa0*/  F2FP.BF16.PACK_AB R18, R17, R18 ;  /* 0x000000121112723e */ /* 0x000fe400000010ff */
[----:B------:R-:W-:-:S02]  /*21fb0*/  F2FP.BF16.PACK_AB R20, R19, R20 ;  /* 0x000000141314723e */ /* 0x000fc400000010ff */
[----:B------:R-:W-:Y:S02]  /*21fc0*/  F2FP.BF16.PACK_AB R22, R21, R22 ;  /* 0x000000161516723e */ /* 0x000fe400000010ff */
[----:B------:R-:W-:Y:S02]  /*21fd0*/  F2FP.BF16.PACK_AB R24, R23, R24 ;  /* 0x000000181718723e */ /* 0x000fe400000010ff */
[----:B------:R-:W-:Y:S02]  /*21fe0*/  F2FP.BF16.PACK_AB R26, R25, R26 ;  /* 0x0000001a191a723e */ /* 0x000fe400000010ff */
[----:B------:R-:W-:Y:S02]  /*21ff0*/  F2FP.BF16.PACK_AB R28, R27, R28 ;  /* 0x0000001c1b1c723e */ /* 0x000fe400000010ff */
[----:B--2---:R-:W-:Y:S02]  /*22000*/  F2FP.BF16.PACK_AB R6, R5, R6 ;  /* 0x000000060506723e */ /* 0x004fe400000010ff */
[----:B------:R0:W5:Y:S03]  /*22010*/  LDL.LU R5, [R1+0xfd8] ;  /* 0x000fd80001057983 */ /* 0x0001660000300800 */
[----:B------:R1:W-:Y:S02]  /*22020*/  STL [R1+0x74], R6 ;  /* 0x0000740601007387 */ /* 0x0003e40000100800 */
[----:B-1----:R0:W5:Y:S01]  /*22030*/  LDL.LU R6, [R1+0xfd4] ;  /* 0x000fd40001067983 */ /* 0x0021620000300800 */
[----:B------:R0:W5:Y:S02]  /*22040*/  LDL.LU R7, [R1+0xfd0] ;  /* 0x000fd00001077983 */ /* 0x0001640000300800 */
        /* <DEDUP_REMOVED lines=31> */
[----:B-1----:R-:W-:Y:S01]  /*22240*/  F2FP.BF16.PACK_AB R28, R0, R29 ;  /* 0x0000001d001c723e */ /* 0x002fe200000010ff */
[----:B------:R-:W-:-:S05]  /*22250*/  F2FP.BF16.PACK_AB R0, R2, R3 ;  /* 0x000000030200723e */ /* 0x000fca00000010ff */
[----:B------:R0:W-:Y:S01]  /*22260*/  STL [R1+0xa0], R0 ;  /* 0x0000a00001007387 */ /* 0x0001e20000100800 */
[----:B------:R0:W-:Y:S02]  /*22270*/  STL [R1+0xa4], R28 ;  /* 0x0000a41c01007387 */ /* 0x0001e40000100800 */
.L_x_0:
[----:B-----5:R-:W-:Y:S04]  /*22280*/  STL.64 [R1+0x11c8], R6 ;  /* 0x0011c80601007387 */ /* 0x020fe80000100a00 */
[----:B------:R-:W-:Y:S04]  /*22290*/  STL.64 [R1+0x11c0], R4 ;  /* 0x0011c00401007387 */ /* 0x000fe80000100a00 */
        /* <DEDUP_REMOVED lines=9> */
[----:B------:R2:W-:Y:S04]  /*22330*/  STL.64 [R1+0x1170], R24 ;  /* 0x0011701801007387 */ /* 0x0005e80000100a00 */
[----:B-1----:R-:W1:Y:S04]  /*22340*/  S2R R29, SR_TID.X ;  /* 0x00000000001d7919 */ /* 0x002e680000002100 */
[----:B0-----:R-:W0:Y:S04]  /*22350*/  S2R R0, SR_TID.X ;  /* 0x0000000000007919 */ /* 0x001e280000002100 */
[----:B--2---:R-:W2:Y:S04]  /*22360*/  LDL.LU R24, [R1] ;  /* 0x0000000001187983 */ /* 0x004ea80000300800 */
[----:B------:R-:W2:Y:S04]  /*22370*/  LDL.LU R25, [R1+0x4] ;  /* 0x0000040001197983 */ /* 0x000ea80000300800 */
[----:B------:R-:W3:Y:S04]  /*22380*/  LDL.LU R26, [R1+0x8] ;  /* 0x00000800011a7983 */ /* 0x000ee80000300800 */
[----:B------:R-:W3:Y:S01]  /*22390*/  LDL.LU R27, [R1+0xc] ;  /* 0x00000c00011b7983 */ /* 0x000ee20000300800 */
[----:B-1----:R-:W-:-:S02]  /*223a0*/  IMAD.SHL.U32 R2, R29, 0x400, RZ ;  /* 0x000004001d027824 */ /* 0x002fc400078e00ff */
[----:B------:R-:W-:Y:S01]  /*223b0*/  IMAD.SHL.U32 R3, R29, 0x100, RZ ;  /* 0x000001001d037824 */ /* 0x000fe200078e00ff */
[----:B0-----:R-:W-:Y:S02]  /*223c0*/  LOP3.LUT R0, R0, 0x7f, RZ, 0xc0, !PT ;  /* 0x0000007f00007812 */ /* 0x001fe400078ec0ff */
[----:B------:R-:W-:Y:S01]  /*223d0*/  LOP3.LUT R2, R2, 0x1800, RZ, 0xc0, !PT ;  /* 0x0000180002027812 */ /* 0x000fe200078ec0ff */
[----:B------:R-:W-:Y:S06]  /*223e0*/  BAR.SYNC.DEFER_BLOCKING 0x0 ;  /* 0x0000000000007b1d */ /* 0x000fec0000010000 */
[----:B---3--:R-:W-:Y:S01]  /*223f0*/  STL.64 [R1+0x11d8], R26 ;  /* 0x0011d81a01007387 */ /* 0x008fe20000100a00 */
[----:B------:R-:W-:-:S03]  /*22400*/  IMAD R2, R0, 0x10, R2 ;  /* 0x0000001000027824 */ /* 0x000fc600078e0202 */
[----:B--2---:R-:W-:Y:S04]  /*22410*/  STL.64 [R1+0x11d0], R24 ;  /* 0x0011d01801007387 */ /* 0x004fe80000100a00 */
[----:B------:R-:W2:Y:S04]  /*22420*/  LDL.LU R12, [R1+0x30] ;  /* 0x00003000010c7983 */ /* 0x000ea80000300800 */
[----:B------:R-:W2:Y:S04]  /*22430*/  LDL.LU R13, [R1+0x34] ;  /* 0x00003400010d7983 */ /* 0x000ea80000300800 */
[----:B------:R-:W3:Y:S04]  /*22440*/  LDL.LU R14, [R1+0x38] ;  /* 0x00003800010e7983 */ /* 0x000ee80000300800 */
[----:B------:R-:W3:Y:S04]  /*22450*/  LDL.LU R15, [R1+0x3c] ;  /* 0x00003c00010f7983 */ /* 0x000ee80000300800 */
[----:B---3--:R-:W-:Y:S04]  /*22460*/  STL.64 [R1+0x11e8], R14 ;  /* 0x0011e80e01007387 */ /* 0x008fe80000100a00 */
[----:B--2---:R0:W-:Y:S04]  /*22470*/  STL.64 [R1+0x11e0], R12 ;  /* 0x0011e00c01007387 */ /* 0x0041e80000100a00 */
[----:B0-----:R-:W2:Y:S04]  /*22480*/  LDL.LU R12, [R1+0x70] ;  /* 0x00007000010c7983 */ /* 0x001ea80000300800 */
        /* <DEDUP_REMOVED lines=14> */
[----:B------:R-:W3:Y:S01]  /*22570*/  LDL.LU R15, [R1+0x9c] ;  /* 0x00009c00010f7983 */ /* 0x000ee20000300800 */
[----:B------:R-:W-:Y:S01]  /*22580*/  IMAD.SHL.U32 R0, R29, 0x20, RZ ;  /* 0x000000201d007824 */ /* 0x000fe200078e00ff */
[----:B------:R-:W-:-:S04]  /*22590*/  LOP3.LUT R3, R3, 0x1800, RZ, 0xc0, !PT ;  /* 0x0000180003037812 */ /* 0x000fc800078ec0ff */
[----:B------:R-:W-:Y:S01]  /*225a0*/  LOP3.LUT R3, R3, 0x60, R0, 0xf8, !PT ;  /* 0x0000006003037812 */ /* 0x000fe200078ef800 */
[C---:B------:R-:W-:Y:S01]  /*225b0*/  IMAD.SHL.U32 R0, R29.reuse, 0x4, RZ ;  /* 0x000000041d007824 */ /* 0x040fe200078e00ff */
[----:B------:R-:W-:Y:S01]  /*225c0*/  LOP3.LUT R28, R29, 0x60, RZ, 0xc0, !PT ;  /* 0x000000601d1c7812 */ /* 0x000fe200078ec0ff */
[----:B---3--:R-:W-:Y:S04]  /*225d0*/  STL.64 [R1+0x1218], R14 ;  /* 0x0012180e01007387 */ /* 0x008fe80000100a00 */
[----:B--2---:R0:W-:Y:S04]  /*225e0*/  STL.64 [R1+0x1210], R12 ;  /* 0x0012100c01007387 */ /* 0x0041e80000100a00 */
[----:B0-----:R-:W2:Y:S04]  /*225f0*/  LDL.LU R12, [R1+0xa0] ;  /* 0x0000a000010c7983 */ /* 0x001ea80000300800 */
[----:B------:R-:W2:Y:S04]  /*22600*/  LDL.LU R13, [R1+0xa4] ;  /* 0x0000a400010d7983 */ /* 0x000ea80000300800 */
[----:B------:R-:W2:Y:S04]  /*22610*/  LDL.LU R14, [R1+0xa8] ;  /* 0x0000a800010e7983 */ /* 0x000ea80000300800 */
[----:B------:R-:W2:Y:S04]  /*22620*/  LDL.LU R15, [R1+0xac] ;  /* 0x0000ac00010f7983 */ /* 0x000ea80000300800 */
[----:B------:R-:W3:Y:S01]  /*22630*/  LDL.LU R8, [R1+0x40] ;  /* 0x0000400001087983 */ /* 0x000ee20000300800 */
[----:B------:R-:W-:-:S03]  /*22640*/  LOP3.LUT R0, R0, 0x70, RZ, 0xc0, !PT ;  /* 0x0000007000007812 */ /* 0x000fc600078ec0ff */
[----:B------:R-:W3:Y:S04]  /*22650*/  LDL.LU R9, [R1+0x44] ;  /* 0x0000440001097983 */ /* 0x000ee80000300800 */
[----:B------:R-:W3:Y:S04]  /*22660*/  LDL.LU R10, [R1+0x48] ;  /* 0x00004800010a7983 */ /* 0x000ee80000300800 */
[----:B------:R-:W3:Y:S04]  /*22670*/  LDL.LU R11, [R1+0x4c] ;  /* 0x00004c00010b7983 */ /* 0x000ee80000300800 */
[----:B------:R-:W4:Y:S04]  /*22680*/  LDL.LU R4, [R1+0x50] ;  /* 0x0000500001047983 */ /* 0x000f280000300800 */
[----:B------:R-:W4:Y:S01]  /*22690*/  LDL.LU R5, [R1+0x54] ;  /* 0x0000540001057983 */ /* 0x000f220000300800 */
[----:B------:R-:W-:-:S03]  /*226a0*/  IMAD R0, R28, 0x8, R0 ;  /* 0x000000081c007824 */ /* 0x000fc600078e0200 */
[----:B------:R-:W4:Y:S04]  /*226b0*/  LDL.LU R6, [R1+0x58] ;  /* 0x0000580001067983 */ /* 0x000f280000300800 */
[----:B------:R-:W4:Y:S04]  /*226c0*/  LDL.LU R7, [R1+0x5c] ;  /* 0x00005c0001077983 */ /* 0x000f280000300800 */
[----:B------:R-:W3:Y:S04]  /*226d0*/  LDL.LU R24, [R1+0x60] ;  /* 0x0000600001187983 */ /* 0x000ee80000300800 */
[----:B------:R-:W3:Y:S04]  /*226e0*/  LDL.LU R25, [R1+0x64] ;  /* 0x0000640001197983 */ /* 0x000ee80000300800 */
[----:B------:R-:W3:Y:S01]  /*226f0*/  LDL.LU R26, [R1+0x68] ;  /* 0x00006800011a7983 */ /* 0x000ee20000300800 */
[----:B------:R-:W-:-:S03]  /*22700*/  LOP3.LUT R0, R3, R0, RZ, 0x3c, !PT ;  /* 0x0000000003007212 */ /* 0x000fc600078e3cff */
        /* <DEDUP_REMOVED lines=9> */
[----:B--2---:R0:W-:Y:S04]  /*227a0*/  STS.128 [R0], R12 ;  /* 0x0000000c00007388 */ /* 0x0041e80000000c00 */
[----:B0-----:R-:W2:Y:S04]  /*227b0*/  LDL.LU.64 R14, [R1+0x1218] ;  /* 0x00121800010e7983 */ /* 0x001ea80000300a00 */
[----:B------:R-:W2:Y:S04]  /*227c0*/  LDL.LU.64 R12, [R1+0x1210] ;  /* 0x00121000010c7983 */ /* 0x000ea80000300a00 */
[----:B--2---:R0:W-:Y:S04]  /*227d0*/  STS.128 [R0+0x80], R12 ;  /* 0x0000800c00007388 */ /* 0x0041e80000000c00 */
[----:B0-----:R-:W2:Y:S04]  /*227e0*/  LDL.LU.64 R14, [R1+0x1208] ;  /* 0x00120800010e7983 */ /* 0x001ea80000300a00 */
[----:B------:R-:W2:Y:S04]  /*227f0*/  LDL.LU.64 R12, [R1+0x1200] ;  /* 0x00120000010c7983 */ /* 0x000ea80000300a00 */
[----:B--2---:R0:W-:Y:S04]  /*22800*/  STS.128 [R0+0x400], R12 ;  /* 0x0004000c00007388 */ /* 0x0041e80000000c00 */
[----:B0-----:R-:W2:Y:S04]  /*22810*/  LDL.LU.64 R14, [R1+0x11f8] ;  /* 0x0011f800010e7983 */ /* 0x001ea80000300a00 */
[----:B------:R-:W2:Y:S01]  /*22820*/  LDL.LU.64 R12, [R1+0x11f0] ;  /* 0x0011f000010c7983 */ /* 0x000ea20000300a00 */
[----:B------:R-:W-:-:S02]  /*22830*/  LOP3.LUT R28, R2, 0x20, RZ, 0x3c, !PT ;  /* 0x00000020021c7812 */ /* 0x000fc400078e3cff */
[C---:B------:R-:W-:Y:S02]  /*22840*/  LOP3.LUT R29, R2.reuse, 0x40, RZ, 0x3c, !PT ;  /* 0x00000040021d7812 */ /* 0x040fe400078e3cff */
[----:B------:R-:W-:Y:S01]  /*22850*/  LOP3.LUT R3, R2, 0x60, RZ, 0x3c, !PT ;  /* 0x0000006002037812 */ /* 0x000fe200078e3cff */
[----:B--2---:R-:W-:Y:S04]  /*22860*/  STS.128 [R0+0x480], R12 ;  /* 0x0004800c00007388 */ /* 0x004fe80000000c00 */
[----:B------:R-:W-:Y:S06]  /*22870*/  BAR.SYNC.DEFER_BLOCKING 0x0 ;  /* 0x0000000000007b1d */ /* 0x000fec0000010000 */
[----:B------:R-:W0:Y:S04]  /*22880*/  LDS.128 R12, [R2] ;  /* 0x00000000020c7984 */ /* 0x000e280000000c00 */
[----:B0-----:R-:W-:Y:S04]  /*22890*/  STL.64 [R1+0x70], R12 ;  /* 0x0000700c01007387 */ /* 0x001fe80000100a00 */
[----:B------:R-:W-:Y:S04]  /*228a0*/  STL.64 [R1+0x78], R14 ;  /* 0x0000780e01007387 */ /* 0x000fe80000100a00 */
[----:B------:R-:W0:Y:S04]  /*228b0*/  LDS.128 R12, [R28] ;  /* 0x000000001c0c7984 */ /* 0x000e280000000c00 */
[----:B0-----:R-:W-:Y:S04]  /*228c0*/  STL.64 [R1+0x80], R12 ;  /* 0x0000800c01007387 */ /* 0x001fe80000100a00 */
[----:B------:R-:W-:Y:S04]  /*228d0*/  STL.64 [R1+0x88], R14 ;  /* 0x0000880e01007387 */ /* 0x000fe80000100a00 */
[----:B------:R-:W0:Y:S04]  /*228e0*/  LDS.128 R12, [R29] ;  /* 0x000000001d0c7984 */ /* 0x000e280000000c00 */
[----:B0-----:R-:W-:Y:S04]  /*228f0*/  STL.64 [R1+0x100], R12 ;  /* 0x0001000c01007387 */ /* 0x001fe80000100a00 */
[----:B------:R-:W-:Y:S04]  /*22900*/  STL.64 [R1+0x108], R14 ;  /* 0x0001080e01007387 */ /* 0x000fe80000100a00 */
[----:B------:R-:W0:Y:S04]  /*22910*/  LDS.128 R12, [R3] ;  /* 0x00000000030c7984 */ /* 0x000e280000000c00 */
[----:B------:R-:W-:Y:S06]  /*22920*/  BAR.SYNC.DEFER_BLOCKING 0x0 ;  /* 0x0000000000007b1d */ /* 0x000fec0000010000 */
[----:B0-----:R-:W-:Y:S04]  /*22930*/  STL.64 [R1+0x140], R12 ;  /* 0x0001400c01007387 */ /* 0x001fe80000100a00 */
[----:B------:R0:W-:Y:S04]  /*22940*/  STL.64 [R1+0x148], R14 ;  /* 0x0001480e01007387 */ /* 0x0001e80000100a00 */
[----:B0-----:R-:W2:Y:S04]  /*22950*/  LDL.LU.64 R14, [R1+0x11e8] ;  /* 0x0011e800010e7983 */ /* 0x001ea80000300a00 */
[----:B------:R-:W2:Y:S04]  /*22960*/  LDL.LU.64 R12, [R1+0x11e0] ;  /* 0x0011e000010c7983 */ /* 0x000ea80000300a00 */
[----:B---3--:R0:W-:Y:S04]  /*22970*/  STS.128 [R0], R24 ;  /* 0x0000001800007388 */ /* 0x0081e80000000c00 */
[----:B----4-:R1:W-:Y:S04]  /*22980*/  STS.128 [R0+0x80], R4 ;  /* 0x0000800400007388 */ /* 0x0103e80000000c00 */
[----:B------:R3:W-:Y:S04]  /*22990*/  STS.128 [R0+0x400], R8 ;  /* 0x0004000800007388 */ /* 0x0007e80000000c00 */
[----:B0-----:R-:W4:Y:S04]  /*229a0*/  LDL.LU.64 R26, [R1+0x11d8] ;  /* 0x0011d800011a7983 */ /* 0x001f280000300a00 */
[----:B------:R-:W4:Y:S04]  /*229b0*/  LDL.LU.64 R24, [R1+0x11d0] ;  /* 0x0011d00001187983 */ /* 0x000f280000300a00 */
[----:B-1----:R-:W4:Y:S04]  /*229c0*/  LDL.LU.64 R6, [R1+0x11c8] ;  /* 0x0011c80001067983 */ /* 0x002f280000300a00 */
[----:B------:R-:W4:Y:S04]  /*229d0*/  LDL.LU.64 R4, [R1+0x11c0] ;  /* 0x0011c00001047983 */ /* 0x000f280000300a00 */
[----:B---3--:R-:W3:Y:S04]  /*229e0*/  LDL.LU.64 R10, [R1+0x11b8] ;  /* 0x0011b800010a7983 */ /* 0x008ee80000300a00 */
[----:B------:R-:W3:Y:S04]  /*229f0*/  LDL.LU.64 R8, [R1+0x11b0] ;  /* 0x0011b00001087983 */ /* 0x000ee80000300a00 */
        /* <DEDUP_REMOVED lines=13> */
[----:B------:R-:W-:Y:S04]  /*22ad0*/  STS.128 [R0], R16 ;  /* 0x0000001000007388 */ /* 0x000fe80000000c00 */
[----:B------:R-:W-:Y:S04]  /*22ae0*/  STS.128 [R0+0x80], R20 ;  /* 0x0000801400007388 */ /* 0x000fe80000000c00 */
[----:B0-----:R-:W-:Y:S04]  /*22af0*/  STL.64 [R1+0x130], R12 ;  /* 0x0001300c01007387 */ /* 0x001fe80000100a00 */
[----:B------:R0:W-:Y:S04]  /*22b00*/  STL.64 [R1+0x138], R14 ;  /* 0x0001380e01007387 */ /* 0x0001e80000100a00 */
[----:B0-----:R-:W2:Y:S04]  /*22b10*/  LDL.LU.64 R14, [R1+0x11a8] ;  /* 0x0011a800010e7983 */ /* 0x001ea80000300a00 */
[----:B------:R-:W2:Y:S04]  /*22b20*/  LDL.LU.64 R12, [R1+0x11a0] ;  /* 0x0011a000010c7983 */ /* 0x000ea80000300a00 */
[----:B------:R-:W2:Y:S04]  /*22b30*/  LDL.LU.64 R18, [R1+0x1198] ;  /* 0x0011980001127983 */ /* 0x000ea80000300a00 */
[----:B------:R-:W2:Y:S04]  /*22b40*/  LDL.LU.64 R16, [R1+0x1190] ;  /* 0x0011900001107983 */ /* 0x000ea80000300a00 */
[----:B------:R-:W2:Y:S04]  /*22b50*/  LDL.LU.64 R22, [R1+0x1188] ;  /* 0x0011880001167983 */ /* 0x000ea80000300a00 */
[----:B------:R-:W2:Y:S04]  /*22b60*/  LDL.LU.64 R20, [R1+0x1180] ;  /* 0x0011800001147983 */ /* 0x000ea80000300a00 */
[----:B----4-:R-:W-:Y:S04]  /*22b70*/  STS.128 [R0+0x400], R24 ;  /* 0x0004001800007388 */ /* 0x010fe80000000c00 */
[----:B------:R-:W-:Y:S04]  /*22b80*/  STS.128 [R0+0x480], R4 ;  /* 0x0004800400007388 */ /* 0x000fe80000000c00 */
[----:B------:R-:W-:Y:S06]  /*22b90*/  BAR.SYNC.DEFER_BLOCKING 0x0 ;  /* 0x0000000000007b1d */ /* 0x000fec0000010000 */
[----:B------:R-:W0:Y:S04]  /*22ba0*/  LDS.128 R24, [R2] ;  /* 0x0000000002187984 */ /* 0x000e280000000c00 */
[----:B------:R-:W1:Y:S04]  /*22bb0*/  LDS.128 R4, [R28] ;  /* 0x000000001c047984 */ /* 0x000e680000000c00 */
[----:B0-----:R-:W-:Y:S04]  /*22bc0*/  STL.64 [R1+0x10], R24 ;  /* 0x0000101801007387 */ /* 0x001fe80000100a00 */
[----:B------:R-:W-:Y:S04]  /*22bd0*/  STL.64 [R1+0x18], R26 ;  /* 0x0000181a01007387 */ /* 0x000fe80000100a00 */
[----:B-1----:R-:W-:Y:S04]  /*22be0*/  STL.64 [R1+0x40], R4 ;  /* 0x0000400401007387 */ /* 0x002fe80000100a00 */
[----:B------:R-:W-:Y:S04]  /*22bf0*/  STL.64 [R1+0x48], R6 ;  /* 0x0000480601007387 */ /* 0x000fe80000100a00 */
[----:B------:R-:W0:Y:S04]  /*22c00*/  LDS.128 R24, [R29] ;  /* 0x000000001d187984 */ /* 0x000e280000000c00 */
[----:B------:R-:W1:Y:S04]  /*22c10*/  LDS.128 R4, [R3] ;  /* 0x0000000003047984 */ /* 0x000e680000000c00 */
[----:B------:R-:W-:Y:S06]  /*22c20*/  BAR.SYNC.DEFER_BLOCKING 0x0 ;  /* 0x0000000000007b1d */ /* 0x000fec0000010000 */
[----:B---3--:R-:W-:Y:S04]  /*22c30*/  STS.128 [R0], R8 ;  /* 0x0000000800007388 */ /* 0x008fe80000000c00 */
[----:B0-----:R-:W-:Y:S04]  /*22c40*/  STL.64 [R1+0x60], R24 ;  /* 0x0000601801007387 */ /* 0x001fe80000100a00 */
[----:B------:R-:W-:Y:S04]  /*22c50*/  STL.64 [R1+0x68], R26 ;  /* 0x0000681a01007387 */ /* 0x000fe80000100a00 */
[----:B-1----:R-:W-:Y:S04]  /*22c60*/  STL.64 [R1+0x120], R4 ;  /* 0x0001200401007387 */ /* 0x002fe80000100a00 */
[----:B------:R-:W-:Y:S04]  /*22c70*/  STL.64 [R1+0x128], R6 ;  /* 0x0001280601007387 */ /* 0x000fe80000100a00 */
[----:B--2---:R-:W-:Y:S04]  /*22c80*/  STS.128 [R0+0x80], R12 ;  /* 0x0000800c00007388 */ /* 0x004fe80000000c00 */
[----:B------:R-:W-:Y:S04]  /*22c90*/  STS.128 [R0+0x400], R16 ;  /* 0x0004001000007388 */ /* 0x000fe80000000c00 */
[----:B------:R-:W-:Y:S04]  /*22ca0*/  STS.128 [R0+0x480], R20 ;  /* 0x0004801400007388 */ /* 0x000fe80000000c00 */
[----:B------:R-:W-:Y:S06]  /*22cb0*/  BAR.SYNC.DEFER_BLOCKING 0x0 ;  /* 0x0000000000007b1d */ /* 0x000fec0000010000 */
[----:B------:R-:W0:Y:S04]  /*22cc0*/  LDS.128 R4, [R2] ;  /* 0x0000000002047984 */ /* 0x000e280000000c00 */
[----:B------:R-:W-:Y:S01]  /*22cd0*/  LDS.128 R24, [R3] ;  /* 0x0000000003187984 */ /* 0x000fe20000000c00 */
[----:B0-----:R-:W-:-:S03]  /*22ce0*/  IMAD.MOV.U32 R20, RZ, RZ, R4 ;  /* 0x000000ffff147224 */ /* 0x001fc600078e0004 */
[----:B------:R-:W-:Y:S01]  /*22cf0*/  STL.64 [R1+0x8], R6 ;  /* 0x0000080601007387 */ /* 0x000fe20000100a00 */
[----:B------:R-:W-:-:S03]  /*22d00*/  IMAD.MOV.U32 R21, RZ, RZ, R5 ;  /* 0x000000ffff157224 */ /* 0x000fc600078e0005 */
[----:B------:R-:W0:Y:S04]  /*22d10*/  LDS.128 R4, [R28] ;  /* 0x000000001c047984 */ /* 0x000e280000000c00 */
[----:B------:R-:W-:Y:S04]  /*22d20*/  STL [R1+0x1010], R22 ;  /* 0x0010101601007387 */ /* 0x000fe80000100800 */
[----:B------:R1:W-:Y:S04]  /*22d30*/  STL.64 [R1+0x1008], R20 ;  /* 0x0010081401007387 */ /* 0x0003e80000100a00 */
[----:B0-----:R-:W-:Y:S04]  /*22d40*/  STL [R1+0x24], R5 ;  /* 0x0000240501007387 */ /* 0x001fe80000100800 */
[----:B------:R-:W-:Y:S04]  /*22d50*/  STL.64 [R1+0x28], R6 ;  /* 0x0000280601007387 */ /* 0x000fe80000100a00 */
[----:B------:R-:W2:Y:S04]  /*22d60*/  LDL.LU R8, [R1+0x190] ;  /* 0x0001900001087983 */ /* 0x000ea80000300800 */
[----:B------:R-:W2:Y:S04]  /*22d70*/  LDL.LU R9, [R1+0x194] ;  /* 0x0001940001097983 */ /* 0x000ea80000300800 */
[----:B------:R-:W3:Y:S04]  /*22d80*/  LDL.LU R10, [R1+0x198] ;  /* 0x00019800010a7983 */ /* 0x000ee80000300800 */
[----:B------:R-:W3:Y:S04]  /*22d90*/  LDL.LU R11, [R1+0x19c] ;  /* 0x00019c00010b7983 */ /* 0x000ee80000300800 */
[----:B---3--:R-:W-:Y:S04]  /*22da0*/  STL.64 [R1+0x1128], R10 ;  /* 0x0011280a01007387 */ /* 0x008fe80000100a00 */
[----:B--2---:R-:W-:Y:S04]  /*22db0*/  STL.64 [R1+0x1120], R8 ;  /* 0x0011200801007387 */ /* 0x004fe80000100a00 */
[----:B------:R-:W2:Y:S04]  /*22dc0*/  LDL.LU R12, [R1+0x180] ;  /* 0x00018000010c7983 */ /* 0x000ea80000300800 */
[----:B------:R-:W2:Y:S04]  /*22dd0*/  LDL.LU R13, [R1+0x184] ;  /* 0x00018400010d7983 */ /* 0x000ea80000300800 */
[----:B------:R-:W3:Y:S04]  /*22de0*/  LDL.LU R14, [R1+0x188] ;  /* 0x00018800010e7983 */ /* 0x000ee80000300800 */
[----:B------:R-:W3:Y:S04]  /*22df0*/  LDL.LU R15, [R1+0x18c] ;  /* 0x00018c00010f7983 */ /* 0x000ee80000300800 */
[----:B---3--:R-:W-:Y:S04]  /*22e00*/  STL.64 [R1+0x1138], R14 ;  /* 0x0011380e01007387 */ /* 0x008fe80000100a00 */
[----:B--2---:R-:W-:Y:S04]  /*22e10*/  STL.64 [R1+0x1130], R12 ;  /* 0x0011300c01007387 */ /* 0x004fe80000100a00 */
[----:B-1----:R-:W2:Y:S04]  /*22e20*/  LDL.LU R20, [R1+0x170] ;  /* 0x0001700001147983 */ /* 0x002ea80000300800 */
        /* <DEDUP_REMOVED lines=9> */
[----:B------:R-:W-:-:S03]  /*22ec0*/  IMAD.MOV.U32 R18, RZ, RZ, R4 ;  /* 0x000000ffff127224 */ /* 0x000fc600078e0004 */
[----:B------:R-:W0:Y:S04]  /*22ed0*/  LDS.128 R4, [R29] ;  /* 0x000000001d047984 */ /* 0x000e280000000c00 */
[----:B------:R-:W-:Y:S06]  /*22ee0*/  BAR.SYNC.DEFER_BLOCKING 0x0 ;  /* 0x0000000000007b1d */ /* 0x000fec0000010000 */
[----:B---3--:R-:W-:Y:S04]  /*22ef0*/  STL.64 [R1+0x1158], R22 ;  /* 0x0011581601007387 */ /* 0x008fe80000100a00 */
[----:B--2---:R1:W-:Y:S04]  /*22f00*/  STL.64 [R1+0x1150], R20 ;  /* 0x0011501401007387 */ /* 0x0043e80000100a00 */
[----:B-1----:R-:W2:Y:S04]  /*22f10*/  LDL.LU R20, [R1+0xc0] ;  /* 0x0000c00001147983 */ /* 0x002ea80000300800 */
[----:B------:R-:W2:Y:S04]  /*22f20*/  LDL.LU R21, [R1+0xc4] ;  /* 0x0000c40001157983 */ /* 0x000ea80000300800 */
[----:B------:R-:W3:Y:S04]  /*22f30*/  LDL.LU R22, [R1+0xc8] ;  /* 0x0000c80001167983 */ /* 0x000ee80000300800 */
[----:B------:R-:W3:Y:S04]  /*22f40*/  LDL.LU R23, [R1+0xcc] ;  /* 0x0000cc0001177983 */ /* 0x000ee80000300800 */
[----:B---3--:R-:W-:Y:S04]  /*22f50*/  STL.64 [R1+0x1168], R22 ;  /* 0x0011681601007387 */ /* 0x008fe80000100a00 */
[----:B--2---:R1:W-:Y:S04]  /*22f60*/  STL.64 [R1+0x1160], R20 ;  /* 0x0011601401007387 */ /* 0x0043e80000100a00 */
[----:B-1----:R-:W2:Y:S04]  /*22f70*/  LDL.LU R20, [R1+0xb0] ;  /* 0x0000b00001147983 */ /* 0x002ea80000300800 */
[----:B------:R-:W2:Y:S04]  /*22f80*/  LDL.LU R21, [R1+0xb4] ;  /* 0x0000b40001157983 */ /* 0x000ea80000300800 */
[----:B------:R-:W2:Y:S04]  /*22f90*/  LDL.LU R22, [R1+0xb8] ;  /* 0x0000b80001167983 */ /* 0x000ea80000300800 */
[----:B------:R-:W2:Y:S04]  /*22fa0*/  LDL.LU R23, [R1+0xbc] ;  /* 0x0000bc0001177983 */ /* 0x000ea80000300800 */
[----:B------:R-:W3:Y:S04]  /*22fb0*/  LDL.LU R8, [R1+0xf0] ;  /* 0x0000f00001087983 */ /* 0x000ee80000300800 */
[----:B------:R-:W3:Y:S04]  /*22fc0*/  LDL.LU R9, [R1+0xf4] ;  /* 0x0000f40001097983 */ /* 0x000ee80000300800 */
[----:B------:R-:W3:Y:S04]  /*22fd0*/  LDL.LU R10, [R1+0xf8] ;  /* 0x0000f800010a7983 */ /* 0x000ee80000300800 */
[----:B------:R-:W3:Y:S04]  /*22fe0*/  LDL.LU R11, [R1+0xfc] ;  /* 0x0000fc00010b7983 */ /* 0x000ee80000300800 */
[----:B------:R-:W4:Y:S04]  /*22ff0*/  LDL.LU R12, [R1+0xe0] ;  /* 0x0000e000010c7983 */ /* 0x000f280000300800 */
[----:B------:R-:W4:Y:S04]  /*23000*/  LDL.LU R13, [R1+0xe4] ;  /* 0x0000e400010d7983 */ /* 0x000f280000300800 */
[----:B------:R-:W4:Y:S04]  /*23010*/  LDL.LU R14, [R1+0xe8] ;  /* 0x0000e800010e7983 */ /* 0x000f280000300800 */
[----:B------:R-:W4:Y:S04]  /*23020*/  LDL.LU R15, [R1+0xec] ;  /* 0x0000ec00010f7983 */ /* 0x000f280000300800 */
[----:B------:R1:W-:Y:S04]  /*23030*/  STL [R1+0x1014], R18 ;  /* 0x0010141201007387 */ /* 0x0003e80000100800 */
[----:B------:R-:W3:Y:S04]  /*23040*/  LDL.LU R16, [R1+0x160] ;  /* 0x0001600001107983 */ /* 0x000ee80000300800 */
[----:B------:R-:W3:Y:S04]  /*23050*/  LDL.LU R17, [R1+0x164] ;  /* 0x0001640001117983 */ /* 0x000ee80000300800 */
[----:B-1----:R-:W3:Y:S04]  /*23060*/  LDL.LU R18, [R1+0x168] ;  /* 0x0001680001127983 */ /* 0x002ee80000300800 */
[----:B------:R-:W3:Y:S04]  /*23070*/  LDL.LU R19, [R1+0x16c] ;  /* 0x00016c0001137983 */ /* 0x000ee80000300800 */
[----:B0-----:R-:W-:Y:S04]  /*23080*/  STL [R1+0x1004], R5 ;  /* 0x0010040501007387 */ /* 0x001fe80000100800 */
[----:B------:R0:W-:Y:S04]  /*23090*/  STL [R1+0x1000], R6 ;  /* 0x0010000601007387 */ /* 0x0001e80000100800 */
[----:B------:R-:W-:Y:S04]  /*230a0*/  STL [R1+0xffc], R7 ;  /* 0x000ffc0701007387 */ /* 0x000fe80000100800 */
[----:B------:R-:W-:Y:S01]  /*230b0*/  STL [R1+0x94], R25 ;  /* 0x0000941901007387 */ /* 0x000fe20000100800 */
[----:B0-----:R-:W-:-:S03]  /*230c0*/  IMAD.MOV.U32 R6, RZ, RZ, R24 ;  /* 0x000000ffff067224 */ /* 0x001fc600078e0018 */
[----:B------:R0:W-:Y:S04]  /*230d0*/  STL.64 [R1+0x98], R26 ;  /* 0x0000981a01007387 */ /* 0x0001e80000100a00 */
[----:B0-----:R-:W3:Y:S04]  /*230e0*/  LDL.LU.64 R26, [R1+0x1178] ;  /* 0x00117800011a7983 */ /* 0x001ee80000300a00 */
[----:B------:R-:W3:Y:S04]  /*230f0*/  LDL.LU.64 R24, [R1+0x1170] ;  /* 0x0011700001187983 */ /* 0x000ee80000300a00 */
[----:B------:R-:W-:Y:S04]  /*23100*/  STL [R1+0x102c], R6 ;  /* 0x00102c0601007387 */ /* 0x000fe80000100800 */
[----:B------:R0:W-:Y:S04]  /*23110*/  STL [R1+0x1028], R4 ;  /* 0x0010280401007387 */ /* 0x0001e80000100800 */
[----:B0-----:R-:W4:Y:S04]  /*23120*/  LDL.LU R4, [R1+0x150] ;  /* 0x0001500001047983 */ /* 0x001f280000300800 */
[----:B------:R-:W4:Y:S04]  /*23130*/  LDL.LU R5, [R1+0x154] ;  /* 0x0001540001057983 */ /* 0x000f280000300800 */
[----:B------:R-:W4:Y:S04]  /*23140*/  LDL.LU R6, [R1+0x158] ;  /* 0x0001580001067983 */ /* 0x000f280000300800 */
[----:B------:R-:W4:Y:S04]  /*23150*/  LDL.LU R7, [R1+0x15c] ;  /* 0x00015c0001077983 */ /* 0x000f280000300800 */
[----:B--2---:R-:W-:Y:S04]  /*23160*/  STS.128 [R0+0x80], R20 ;  /* 0x0000801400007388 */ /* 0x004fe80000000c00 */
[----:B---3--:R0:W-:Y:S04]  /*23170*/  STS.128 [R0], R24 ;  /* 0x0000001800007388 */ /* 0x0081e80000000c00 */
[----:B0-----:R-:W2:Y:S04]  /*23180*/  LDL.LU R24, [R1+0x110] ;  /* 0x0001100001187983 */ /* 0x001ea80000300800 */
[----:B------:R-:W2:Y:S04]  /*23190*/  LDL.LU R25, [R1+0x114] ;  /* 0x0001140001197983 */ /* 0x000ea80000300800 */
[----:B------:R-:W2:Y:S04]  /*231a0*/  LDL.LU R26, [R1+0x118] ;  /* 0x00011800011a7983 */ /* 0x000ea80000300800 */
[----:B------:R-:W2:Y:S04]  /*231b0*/  LDL.LU R27, [R1+0x11c] ;  /* 0x00011c00011b7983 */ /* 0x000ea80000300800 */
[----:B------:R-:W3:Y:S04]  /*231c0*/  LDL.LU.64 R22, [R1+0x1168] ;  /* 0x0011680001167983 */ /* 0x000ee80000300a00 */
[----:B------:R-:W3:Y:S04]  /*231d0*/  LDL.LU.64 R20, [R1+0x1160] ;  /* 0x0011600001147983 */ /* 0x000ee80000300a00 */
[----:B---3--:R0:W-:Y:S04]  /*231e0*/  STS.128 [R0+0x400], R20 ;  /* 0x0004001400007388 */ /* 0x0081e80000000c00 */
[----:B0-----:R-:W3:Y:S04]  /*231f0*/  LDL.LU.64 R22, [R1+0x1158] ;  /* 0x0011580001167983 */ /* 0x001ee80000300a00 */
[----:B------:R-:W3:Y:S04]  /*23200*/  LDL.LU.64 R20, [R1+0x1150] ;  /* 0x0011500001147983 */ /* 0x000ee80000300a00 */
[----:B---3--:R-:W-:Y:S04]  /*23210*/  STS.128 [R0+0x480], R20 ;  /* 0x0004801400007388 */ /* 0x008fe80000000c00 */
        /* <DEDUP_REMOVED lines=12> */
[----:B----4-:R-:W-:Y:S04]  /*232e0*/  STS.128 [R0], R12 ;  /* 0x0000000c00007388 */ /* 0x010fe80000000c00 */
[----:B------:R-:W-:Y:S04]  /*232f0*/  STS.128 [R0+0x80], R8 ;  /* 0x0000800800007388 */ /* 0x000fe80000000c00 */
[----:B0-----:R-:W-:Y:S04]  /*23300*/  STL.64 [R1+0x220], R20 ;  /* 0x0002201401007387 */ /* 0x001fe80000100a00 */
[----:B------:R0:W-:Y:S04]  /*23310*/  STL.64 [R1+0x228], R22 ;  /* 0x0002281601007387 */ /* 0x0001e80000100a00 */
[----:B0-----:R-:W3:Y:S04]  /*23320*/  LDL.LU.64 R22, [R1+0x1148] ;  /* 0x0011480001167983 */ /* 0x001ee80000300a00 */
[----:B------:R-:W3:Y:S04]  /*23330*/  LDL.LU.64 R20, [R1+0x1140] ;  /* 0x0011400001147983 */ /* 0x000ee80000300a00 */
[----:B------:R-:W4:Y:S04]  /*23340*/  LDL.LU.64 R14, [R1+0x1138] ;  /* 0x00113800010e7983 */ /* 0x000f280000300a00 */
[----:B------:R-:W4:Y:S04]  /*23350*/  LDL.LU.64 R12, [R1+0x1130] ;  /* 0x00113000010c7983 */ /* 0x000f280000300a00 */
[----:B------:R-:W4:Y:S04]  /*23360*/  LDL.LU.64 R10, [R1+0x1128] ;  /* 0x00112800010a7983 */ /* 0x000f280000300a00 */
[----:B------:R-:W4:Y:S04]  /*23370*/  LDL.LU.64 R8, [R1+0x1120] ;  /* 0x0011200001087983 */ /* 0x000f280000300a00 */
[----:B--2---:R-:W-:Y:S04]  /*23380*/  STS.128 [R0+0x400], R24 ;  /* 0x0004001800007388 */ /* 0x004fe80000000c00 */
        /* <DEDUP_REMOVED lines=11> */
[----:B------:R-:W-:Y:S04]  /*23440*/  STS.128 [R0], R16 ;  /* 0x0000001000007388 */ /* 0x000fe80000000c00 */
[----:B0-----:R-:W-:Y:S04]  /*23450*/  STL.64 [R1+0x1f0], R24 ;  /* 0x0001f01801007387 */ /* 0x001fe80000100a00 */
[----:B------:R-:W-:Y:S04]  /*23460*/  STL.64 [R1+0x1f8], R26 ;  /* 0x0001f81a01007387 */ /* 0x000fe80000100a00 */
[----:B-1----:R-:W-:Y:S04]  /*23470*/  STL.64 [R1+0x210], R4 ;  /* 0x0002100401007387 */ /* 0x002fe80000100a00 */
[----:B------:R-:W-:Y:S04]  /*23480*/  STL.64 [R1+0x218], R6 ;  /* 0x0002180601007387 */ /* 0x000fe80000100a00 */
[----:B---3--:R0:W-:Y:S04]  /*23490*/  STS.128 [R0+0x80], R20 ;  /* 0x0000801400007388 */ /* 0x0081e80000000c00 */
[----:B----4-:R-:W-:Y:S04]  /*234a0*/  STS.128 [R0+0x400], R12 ;  /* 0x0004000c00007388 */ /* 0x010fe80000000c00 */
[----:B------:R-:W-:Y:S04]  /*234b0*/  STS.128 [R0+0x480], R8 ;  /* 0x0004800800007388 */ /* 0x000fe80000000c00 */
[----:B------:R-:W-:Y:S06]  /*234c0*/  BAR.SYNC.DEFER_BLOCKING 0x0 ;  /* 0x0000000000007b1d */ /* 0x000fec0000010000 */
[----:B0-----:R-:W2:Y:S04]  /*234d0*/  LDL.LU R20, [R1+0x330] ;  /* 0x0003300001147983 */ /* 0x001ea80000300800 */
[----:B------:R-:W0:Y:S04]  /*234e0*/  LDS.128 R8, [R2] ;  /* 0x0000000002087984 */ /* 0x000e280000000c00 */
[----:B------:R-:W1:Y:S04]  /*234f0*/  LDS.128 R4, [R28] ;  /* 0x000000001c047984 */ /* 0x000e680000000c00 */
[----:B0-----:R-:W-:Y:S04]  /*23500*/  STL.64 [R1+0xd0], R8 ;  /* 0x0000d00801007387 */ /* 0x001fe80000100a00 */
[----:B------:R-:W-:Y:S04]  /*23510*/  STL.64 [R1+0xd8], R10 ;  /* 0x0000d80a01007387 */ /* 0x000fe80000100a00 */
[----:B-1----:R-:W-:Y:S04]  /*23520*/  STL.64 [R1+0x110], R4 ;  /* 0x0001100401007387 */ /* 0x002fe80000100a00 */
[----:B------:R-:W-:Y:S04]  /*23530*/  STL.64 [R1+0x118], R6 ;  /* 0x0001180601007387 */ /* 0x000fe80000100a00 */
[----:B------:R-:W2:Y:S04]  /*23540*/  LDL.LU R21, [R1+0x334] ;  /* 0x0003340001157983 */ /* 0x000ea80000300800 */
[----:B------:R-:W3:Y:S04]  /*23550*/  LDL.LU R22, [R1+0x338] ;  /* 0x0003380001167983 */ /* 0x000ee80000300800 */
[----:B------:R-:W3:Y:S04]  /*23560*/  LDL.LU R23, [R1+0x33c] ;  /* 0x00033c0001177983 */ /* 0x000ee80000300800 */
[----:B------:R-:W0:Y:S04]  /*23570*/  LDS.128 R8, [R29] ;  /* 0x000000001d087984 */ /* 0x000e280000000c00 */
[----:B---3--:R-:W-:Y:S04]  /*23580*/  STL.64 [R1+0x10b8], R22 ;  /* 0x0010b81601007387 */ /* 0x008fe80000100a00 */
[----:B--2---:R1:W-:Y:S04]  /*23590*/  STL.64 [R1+0x10b0], R20 ;  /* 0x0010b01401007387 */ /* 0x0043e80000100a00 */
        /* <DEDUP_REMOVED lines=56> */
[----:B0-----:R-:W-:Y:S04]  /*23920*/  STL.64 [R1+0x160], R8 ;  /* 0x0001600801007387 */ /* 0x001fe80000100a00 */
[----:B------:R-:W-:Y:S04]  /*23930*/  STL.64 [R1+0x168], R10 ;  /* 0x0001680a01007387 */ /* 0x000fe80000100a00 */
[----:B------:R-:W0:Y:S04]  /*23940*/  LDS.128 R8, [R3] ;  /* 0x0000000003087984 */ /* 0x000e280000000c00 */
[----:B------:R-:W-:Y:S06]  /*23950*/  BAR.SYNC.DEFER_BLOCKING 0x0 ;  /* 0x0000000000007b1d */ /* 0x000fec0000010000 */
[----:B0-----:R0:W-:Y:S04]  /*23960*/  STL.64 [R1+0x180], R8 ;  /* 0x0001800801007387 */ /* 0x0011e80000100a00 */
[----:B------:R1:W-:Y:S04]  /*23970*/  STL.64 [R1+0x188], R10 ;  /* 0x0001880a01007387 */ /* 0x0003e80000100a00 */
[----:B0-----:R-:W3:Y:S04]  /*23980*/  LDL.LU R8, [R1+0x440] ;  /* 0x0004400001087983 */ /* 0x001ee80000300800 */
[----:B------:R-:W3:Y:S04]  /*23990*/  LDL.LU R9, [R1+0x444] ;  /* 0x0004440001097983 */ /* 0x000ee80000300800 */
[----:B-1----:R-:W3:Y:S04]  /*239a0*/  LDL.LU R10, [R1+0x448] ;  /* 0x00044800010a7983 */ /* 0x002ee80000300800 */
        /* <DEDUP_REMOVED lines=9> */
[----:B------:R-:W2:Y:S04]  /*23a40*/  LDL.LU.64 R20, [R1+0x10f0] ;  /* 0x0010f00001147983 */ /* 0x000ea80000300a00 */
        /* <DEDUP_REMOVED lines=17> */
[----:B---3--:R-:W-:Y:S04]  /*23b60*/  STS.128 [R0+0x80], R24 ;  /* 0x0000801800007388 */ /* 0x008fe80000000c00 */
[----:B--2---:R0:W-:Y:S04]  /*23b70*/  STS.128 [R0], R20 ;  /* 0x0000001400007388 */ /* 0x0041e80000000c00 */
[----:B0-----:R-:W2:Y:S04]  /*23b80*/  LDL.LU.64 R22, [R1+0x10d8] ;  /* 0x0010d80001167983 */ /* 0x001ea80000300a00 */
[----:B------:R-:W2:Y:S04]  /*23b90*/  LDL.LU.64 R20, [R1+0x10d0] ;  /* 0x0010d00001147983 */ /* 0x000ea80000300a00 */
[----:B------:R-:W3:Y:S04]  /*23ba0*/  LDL.LU.64 R26, [R1+0x10c8] ;  /* 0x0010c800011a7983 */ /* 0x000ee80000300a00 */
[----:B------:R-:W3:Y:S04]  /*23bb0*/  LDL.LU.64 R24, [R1+0x10c0] ;  /* 0x0010c00001187983 */ /* 0x000ee80000300a00 */
[----:B--2---:R0:W-:Y:S04]  /*23bc0*/  STS.128 [R0+0x400], R20 ;  /* 0x0004001400007388 */ /* 0x0041e80000000c00 */
[----:B0-----:R-:W2:Y:S04]  /*23bd0*/  LDL.LU.64 R22, [R1+0x10b8] ;  /* 0x0010b80001167983 */ /* 0x001ea80000300a00 */
[----:B------:R-:W2:Y:S04]  /*23be0*/  LDL.LU.64 R20, [R1+0x10b0] ;  /* 0x0010b00001147983 */ /* 0x000ea80000300a00 */
        /* <DEDUP_REMOVED lines=14> */
[----:B----4-:R-:W-:Y:S04]  /*23cd0*/  STS.128 [R0+0x80], R16 ;  /* 0x0000801000007388 */ /* 0x010fe80000000c00 */
[----:B------:R-:W-:Y:S04]  /*23ce0*/  STS.128 [R0+0x480], R12 ;  /* 0x0004800c00007388 */ /* 0x000fe80000000c00 */
[----:B0-----:R-:W-:Y:S04]  /*23cf0*/  STL.64 [R1+0x2d0], R24 ;  /* 0x0002d01801007387 */ /* 0x001fe80000100a00 */
[----:B------:R-:W-:Y:S04]  /*23d00*/  STL.64 [R1+0x2d8], R26 ;  /* 0x0002d81a01007387 */ /* 0x000fe80000100a00 */
[----:B--2---:R-:W-:Y:S04]  /*23d10*/  STS.128 [R0+0x400], R20 ;  /* 0x0004001400007388 */ /* 0x004fe80000000c00 */
[----:B------:R-:W-:Y:S06]  /*23d20*/  BAR.SYNC.DEFER_BLOCKING 0x0 ;  /* 0x0000000000007b1d */ /* 0x000fec0000010000 */
[----:B------:R-:W0:Y:S04]  /*23d30*/  LDS.128 R4, [R2] ;  /* 0x0000000002047984 */ /* 0x000e280000000c00 */
[----:B------:R-:W1:Y:S04]  /*23d40*/  LDS.128 R16, [R28] ;  /* 0x000000001c107984 */ /* 0x000e680000000c00 */
[----:B------:R-:W2:Y:S04]  /*23d50*/  LDS.128 R12, [R29] ;  /* 0x000000001d0c7984 */ /* 0x000ea80000000c00 */
[----:B0-----:R-:W-:Y:S04]  /*23d60*/  STL.64 [R1+0x230], R4 ;  /* 0x0002300401007387 */ /* 0x001fe80000100a00 */
[----:B------:R-:W-:Y:S04]  /*23d70*/  STL.64 [R1+0x238], R6 ;  /* 0x0002380601007387 */ /* 0x000fe80000100a00 */
[----:B------:R-:W0:Y:S04]  /*23d80*/  LDS.128 R4, [R3] ;  /* 0x0000000003047984 */ /* 0x000e280000000c00 */
[----:B-1----:R1:W-:Y:S04]  /*23d90*/  STL.64 [R1+0x270], R16 ;  /* 0x0002701001007387 */ /* 0x0023e80000100a00 */
[----:B------:R3:W-:Y:S04]  /*23da0*/  STL.64 [R1+0x278], R18 ;  /* 0x0002781201007387 */ /* 0x0007e80000100a00 */
[----:B--2---:R-:W-:Y:S04]  /*23db0*/  STL.64 [R1+0x290], R12 ;  /* 0x0002900c01007387 */ /* 0x004fe80000100a00 */
[----:B------:R-:W-:Y:S04]  /*23dc0*/  STL.64 [R1+0x298], R14 ;  /* 0x0002980e01007387 */ /* 0x000fe80000100a00 */
[----:B------:R-:W-:Y:S06]  /*23dd0*/  BAR.SYNC.DEFER_BLOCKING 0x0 ;  /* 0x0000000000007b1d */ /* 0x000fec0000010000 */
[----:B0-----:R-:W-:Y:S04]  /*23de0*/  STL.64 [R1+0x2e0], R4 ;  /* 0x0002e00401007387 */ /* 0x001fe80000100a00 */
[----:B------:R-:W-:Y:S04]  /*23df0*/  STL.64 [R1+0x2e8], R6 ;  /* 0x0002e80601007387 */ /* 0x000fe80000100a00 */
[----:B-1----:R-:W2:Y:S04]  /*23e00*/  LDL.LU R16, [R1+0x6c0] ;  /* 0x0006c00001107983 */ /* 0x002ea80000300800 */
[----:B------:R-:W2:Y:S04]  /*23e10*/  LDL.LU R17, [R1+0x6c4] ;  /* 0x0006c40001117983 */ /* 0x000ea80000300800 */
[----:B---3--:R-:W3:Y:S04]  /*23e20*/  LDL.LU R18, [R1+0x6c8] ;  /* 0x0006c80001127983 */ /* 0x008ee80000300800 */
[----:B------:R-:W3:Y:S04]  /*23e30*/  LDL.LU R19, [R1+0x6cc] ;  /* 0x0006cc0001137983 */ /* 0x000ee80000300800 */
[----:B---3--:R-:W-:Y:S04]  /*23e40*/  STL.64 [R1+0x1068], R18 ;  /* 0x0010681201007387 */ /* 0x008fe80000100a00 */
[----:B--2---:R0:W-:Y:S04]  /*23e50*/  STL.64 [R1+0x1060], R16 ;  /* 0x0010601001007387 */ /* 0x0041e80000100a00 */
[----:B0-----:R-:W2:Y:S04]  /*23e60*/  LDL.LU R16, [R1+0x640] ;  /* 0x0006400001107983 */ /* 0x001ea80000300800 */
[----:B------:R-:W2:Y:S04]  /*23e70*/  LDL.LU R17, [R1+0x644] ;  /* 0x0006440001117983 */ /* 0x000ea80000300800 */
[----:B------:R-:W3:Y:S04]  /*23e80*/  LDL.LU R18, [R1+0x648] ;  /* 0x0006480001127983 */ /* 0x000ee80000300800 */
[----:B------:R-:W3:Y:S04]  /*23e90*/  LDL.LU R19, [R1+0x64c] ;  /* 0x00064c0001137983 */ /* 0x000ee80000300800 */
[----:B------:R-:W-:Y:S04]  /*23ea0*/  STS.128 [R0], R8 ;  /* 0x0000000800007388 */ /* 0x000fe80000000c00 */
[----:B---3--:R-:W-:Y:S04]  /*23eb0*/  STL.64 [R1+0x1078], R18 ;  /* 0x0010781201007387 */ /* 0x008fe80000100a00 */
[----:B--2---:R0:W-:Y:S04]  /*23ec0*/  STL.64 [R1+0x1070], R16 ;  /* 0x0010701001007387 */ /* 0x0041e80000100a00 */
[----:B0-----:R-:W2:Y:S04]  /*23ed0*/  LDL.LU R16, [R1+0x630] ;  /* 0x0006300001107983 */ /* 0x001ea80000300800 */
[----:B------:R-:W2:Y:S04]  /*23ee0*/  LDL.LU R17, [R1+0x634] ;  /* 0x0006340001117983 */ /* 0x000ea80000300800 */
[----:B------:R-:W3:Y:S04]  /*23ef0*/  LDL.LU R18, [R1+0x638] ;  /* 0x0006380001127983 */ /* 0x000ee80000300800 */
[----:B------:R-:W3:Y:S04]  /*23f00*/  LDL.LU R19, [R1+0x63c] ;  /* 0x00063c0001137983 */ /* 0x000ee80000300800 */
[----:B------:R-:W4:Y:S04]  /*23f10*/  LDL.LU R8, [R1+0x530] ;  /* 0x0005300001087983 */ /* 0x000f280000300800 */
[----:B------:R-:W4:Y:S04]  /*23f20*/  LDL.LU R9, [R1+0x534] ;  /* 0x0005340001097983 */ /* 0x000f280000300800 */
[----:B------:R-:W4:Y:S04]  /*23f30*/  LDL.LU R10, [R1+0x538] ;  /* 0x00053800010a7983 */ /* 0x000f280000300800 */
[----:B------:R-:W4:Y:S04]  /*23f40*/  LDL.LU R11, [R1+0x53c] ;  /* 0x00053c00010b7983 */ /* 0x000f280000300800 */
[----:B------:R-:W4:Y:S04]  /*23f50*/  LDL.LU R12, [R1+0x4b0] ;  /* 0x0004b000010c7983 */ /* 0x000f280000300800 */
[----:B------:R-:W4:Y:S04]  /*23f60*/  LDL.LU R13, [R1+0x4b4] ;  /* 0x0004b400010d7983 */ /* 0x000f280000300800 */
[----:B------:R-:W4:Y:S04]  /*23f70*/  LDL.LU R14, [R1+0x4b8] ;  /* 0x0004b800010e7983 */ /* 0x000f280000300800 */
[----:B------:R-:W4:Y:S04]  /*23f80*/  LDL.LU R15, [R1+0x4bc] ;  /* 0x0004bc00010f7983 */ /* 0x000f280000300800 */
        /* <DEDUP_REMOVED lines=16> */
[----:B------:R-:W2:Y:S04]  /*24090*/  LDL.LU R18, [R1+0x548] ;  /* 0x0005480001127983 */ /* 0x000ea80000300800 */
[----:B------:R-:W2:Y:S04]  /*240a0*/  LDL.LU R19, [R1+0x54c] ;  /* 0x00054c0001137983 */ /* 0x000ea80000300800 */
[----:B----4-:R0:W-:Y:S04]  /*240b0*/  STS.128 [R0+0x80], R12 ;  /* 0x0000800c00007388 */ /* 0x0101e80000000c00 */
[----:B------:R1:W-:Y:S04]  /*240c0*/  STS.128 [R0+0x400], R8 ;  /* 0x0004000800007388 */ /* 0x0003e80000000c00 */
        /* <DEDUP_REMOVED lines=12> */
[----:B0-----:R-:W3:Y:S04]  /*24190*/  LDL.LU R12, [R1+0x8c0] ;  /* 0x0008c000010c7983 */ /* 0x001ee80000300800 */
[----:B------:R-:W3:Y:S04]  /*241a0*/  LDL.LU R13, [R1+0x8c4] ;  /* 0x0008c400010d7983 */ /* 0x000ee80000300800 */
[----:B------:R-:W3:Y:S04]  /*241b0*/  LDL.LU R14, [R1+0x8c8] ;  /* 0x0008c800010e7983 */ /* 0x000ee80000300800 */
[----:B------:R-:W3:Y:S04]  /*241c0*/  LDL.LU R15, [R1+0x8cc] ;  /* 0x0008cc00010f7983 */ /* 0x000ee80000300800 */
[----:B-1----:R-:W3:Y:S04]  /*241d0*/  LDL.LU R8, [R1+0x8d0] ;  /* 0x0008d00001087983 */ /* 0x002ee80000300800 */
[----:B------:R-:W3:Y:S04]  /*241e0*/  LDL.LU R9, [R1+0x8d4] ;  /* 0x0008d40001097983 */ /* 0x000ee80000300800 */
[----:B------:R-:W3:Y:S04]  /*241f0*/  LDL.LU R10, [R1+0x8d8] ;  /* 0x0008d800010a7983 */ /* 0x000ee80000300800 */
[----:B------:R-:W3:Y:S04]  /*24200*/  LDL.LU R11, [R1+0x8dc] ;  /* 0x0008dc00010b7983 */ /* 0x000ee80000300800 */
        /* <DEDUP_REMOVED lines=13> */
[----:B------:R0:W-:Y:S04]  /*242e0*/  STL.64 [R1+0x2c8], R18 ;  /* 0x0002c81201007387 */ /* 0x0001e80000100a00 */
[----:B0-----:R-:W2:Y:S04]  /*242f0*/  LDL.LU.64 R18, [R1+0x10a8] ;  /* 0x0010a80001127983 */ /* 0x001ea80000300a00 */
[----:B------:R-:W2:Y:S04]  /*24300*/  LDL.LU.64 R16, [R1+0x10a0] ;  /* 0x0010a00001107983 */ /* 0x000ea80000300a00 */
[----:B------:R-:W-:Y:S06]  /*24310*/  BAR.SYNC.DEFER_BLOCKING 0x0 ;  /* 0x0000000000007b1d */ /* 0x000fec0000010000 */
        /* <DEDUP_REMOVED lines=26> */
[----:B----4-:R-:W-:Y:S04]  /*244c0*/  STS.128 [R0], R24 ;  /* 0x0000001800007388 */ /* 0x010fe80000000c00 */
[----:B---3--:R-:W-:Y:S04]  /*244d0*/  STS.128 [R0+0x80], R4 ;  /* 0x0000800400007388 */ /* 0x008fe80000000c00 */
[----:B------:R-:W-:Y:S04]  /*244e0*/  STS.128 [R0+0x480], R20 ;  /* 0x0004801400007388 */ /* 0x000fe80000000c00 */
[----:B--2---:R-:W-:Y:S04]  /*244f0*/  STS.128 [R0+0x400], R16 ;  /* 0x0004001000007388 */ /* 0x004fe80000000c00 */
[----:B------:R-:W-:Y:S06]  /*24500*/  BAR.SYNC.DEFER_BLOCKING 0x0 ;  /* 0x0000000000007b1d */ /* 0x000fec0000010000 */
[----:B------:R-:W0:Y:S04]  /*24510*/  LDS.128 R4, [R28] ;  /* 0x000000001c047984 */ /* 0x000e280000000c00 */
[----:B------:R-:W1:Y:S04]  /*24520*/  LDS.128 R16, [R2] ;  /* 0x0000000002107984 */ /* 0x000e680000000c00 */
[----:B0-----:R-:W-:Y:S01]  /*24530*/  STL [R1+0x344], R5 ;  /* 0x0003440501007387 */ /* 0x001fe20000100800 */
[----:B------:R-:W-:-:S03]  /*24540*/  IMAD.MOV.U32 R26, RZ, RZ, R4 ;  /* 0x000000ffff1a7224 */ /* 0x000fc600078e0004 */
[----:B-1----:R-:W-:Y:S04]  /*24550*/  STL.64 [R1+0x310], R16 ;  /* 0x0003101001007387 */ /* 0x002fe80000100a00 */
[----:B------:R-:W-:Y:S04]  /*24560*/  STL.64 [R1+0x318], R18 ;  /* 0x0003181201007387 */ /* 0x000fe80000100a00 */
[----:B------:R-:W0:Y:S04]  /*24570*/  LDS.128 R16, [R29] ;  /* 0x000000001d107984 */ /* 0x000e280000000c00 */
[----:B------:R-:W-:Y:S04]  /*24580*/  STL.64 [R1+0x348], R6 ;  /* 0x0003480601007387 */ /* 0x000fe80000100a00 */
[----:B------:R-:W1:Y:S04]  /*24590*/  LDS.128 R4, [R3] ;  /* 0x0000000003047984 */ /* 0x000e680000000c00 */
[----:B------:R-:W-:Y:S04]  /*245a0*/  STL [R1+0xfa4], R26 ;  /* 0x000fa41a01007387 */ /* 0x000fe80000100800 */
[----:B------:R-:W-:Y:S06]  /*245b0*/  BAR.SYNC.DEFER_BLOCKING 0x0 ;  /* 0x0000000000007b1d */ /* 0x000fec0000010000 */
[----:B0-----:R-:W-:Y:S04]  /*245c0*/  STL.64 [R1+0x390], R16 ;  /* 0x0003901001007387 */ /* 0x001fe80000100a00 */
[----:B------:R-:W-:Y:S04]  /*245d0*/  STL.64 [R1+0x398], R18 ;  /* 0x0003981201007387 */ /* 0x000fe80000100a00 */
[----:B-1----:R0:W-:Y:S04]  /*245e0*/  STL.64 [R1+0x3a0], R4 ;  /* 0x0003a00401007387 */ /* 0x0021e80000100a00 */
[----:B------:R1:W-:Y:S04]  /*245f0*/  STL.64 [R1+0x3a8], R6 ;  /* 0x0003a80601007387 */ /* 0x0003e80000100a00 */
[----:B0-----:R-:W2:Y:S04]  /*24600*/  LDL.LU R4, [R1+0x930] ;  /* 0x0009300001047983 */ /* 0x001ea80000300800 */
[----:B------:R-:W2:Y:S04]  /*24610*/  LDL.LU R5, [R1+0x934] ;  /* 0x0009340001057983 */ /* 0x000ea80000300800 */
[----:B-1----:R-:W3:Y:S04]  /*24620*/  LDL.LU R6, [R1+0x938] ;  /* 0x0009380001067983 */ /* 0x002ee80000300800 */
        /* <DEDUP_REMOVED lines=26> */
[----:B------:R-:W3:Y:S04]  /*247d0*/  LDL.LU R14, [R1+0x978] ;  /* 0x00097800010e7983 */ /* 0x000ee80000300800 */
[----:B------:R-:W3:Y:S04]  /*247e0*/  LDL.LU R15, [R1+0x97c] ;  /* 0x00097c00010f7983 */ /* 0x000ee80000300800 */
[----:B------:R-:W-:Y:S04]  /*247f0*/  STS.128 [R0+0x80], R8 ;  /* 0x0000800800007388 */ /* 0x000fe80000000c00 */
[----:B--2---:R-:W-:Y:S04]  /*24800*/  STS.128 [R0+0x400], R24 ;  /* 0x0004001800007388 */ /* 0x004fe80000000c00 */
[----:B---3--:R-:W-:Y:S04]  /*24810*/  STL.64 [R1+0x1020], R14 ;  /* 0x0010200e01007387 */ /* 0x008fe80000100a00 */
[----:B----4-:R0:W-:Y:S04]  /*24820*/  STL.64 [R1+0x1018], R12 ;  /* 0x0010180c01007387 */ /* 0x0101e80000100a00 */
        /* <DEDUP_REMOVED lines=12> */
[----:B------:R-:W2:Y:S04]  /*248f0*/  LDL.LU R8, [R1+0x980] ;  /* 0x0009800001087983 */ /* 0x000ea80000300800 */
[----:B------:R-:W2:Y:S04]  /*24900*/  LDL.LU R9, [R1+0x984] ;  /* 0x0009840001097983 */ /* 0x000ea80000300800 */
[----:B------:R-:W2:Y:S04]  /*24910*/  LDL.LU R10, [R1+0x988] ;  /* 0x00098800010a7983 */ /* 0x000ea80000300800 */
[----:B------:R-:W2:Y:S04]  /*24920*/  LDL.LU R11, [R1+0x98c] ;  /* 0x00098c00010b7983 */ /* 0x000ea80000300800 */
[----:B------:R-:W2:Y:S04]  /*24930*/  LDL.LU.64 R26, [R1+0x1058] ;  /* 0x00105800011a7983 */ /* 0x000ea80000300a00 */
        /* <DEDUP_REMOVED lines=15> */
[----:B0-----:R-:W-:Y:S04]  /*24a30*/  STL.64 [R1+0x370], R24 ;  /* 0x0003701801007387 */ /* 0x001fe80000100a00 */
[----:B------:R0:W-:Y:S04]  /*24a40*/  STL.64 [R1+0x378], R26 ;  /* 0x0003781a01007387 */ /* 0x0001e80000100a00 */
[----:B0-----:R-:W2:Y:S04]  /*24a50*/  LDL.LU.64 R26, [R1+0x1048] ;  /* 0x00104800011a7983 */ /* 0x001ea80000300a00 */
[----:B------:R-:W2:Y:S04]  /*24a60*/  LDL.LU.64 R24, [R1+0x1040] ;  /* 0x0010400001187983 */ /* 0x000ea80000300a00 */
[----:B------:R-:W3:Y:S04]  /*24a70*/  LDL.LU.64 R6, [R1+0x1038] ;  /* 0x0010380001067983 */ /* 0x000ee80000300a00 */
[----:B------:R-:W3:Y:S04]  /*24a80*/  LDL.LU.64 R4, [R1+0x1030] ;  /* 0x0010300001047983 */ /* 0x000ee80000300a00 */
[----:B------:R-:W-:Y:S04]  /*24a90*/  STS.128 [R0+0x480], R12 ;  /* 0x0004800c00007388 */ /* 0x000fe80000000c00 */
[----:B--2---:R0:W-:Y:S04]  /*24aa0*/  STS.128 [R0+0x80], R24 ;  /* 0x0000801800007388 */ /* 0x0041e80000000c00 */
[----:B---3--:R1:W-:Y:S04]  /*24ab0*/  STS.128 [R0+0x400], R4 ;  /* 0x0004000400007388 */ /* 0x0083e80000000c00 */
[----:B------:R-:W-:Y:S06]  /*24ac0*/  BAR.SYNC.DEFER_BLOCKING 0x0 ;  /* 0x0000000000007b1d */ /* 0x000fec0000010000 */
[----:B0-----:R-:W2:Y:S04]  /*24ad0*/  LDL R25, [R1+0x898] ;  /* 0x0008980001197983 */ /* 0x001ea80000100800 */
[----:B-1----:R-:W3:Y:S04]  /*24ae0*/  LDL.LU R6, [R1+0x102c] ;  /* 0x00102c0001067983 */ /* 0x002ee80000300800 */
[----:B------:R-:W2:Y:S04]  /*24af0*/  LDL.LU R4, [R1+0x1028] ;  /* 0x0010280001047983 */ /* 0x000ea80000300800 */
[----:B------:R-:W2:Y:S04]  /*24b00*/  LDL.LU R26, [R1+0x70] ;  /* 0x00007000011a7983 */ /* 0x000ea80000300800 */
[----:B------:R-:W0:Y:S04]  /*24b10*/  LDS.128 R12, [R2] ;  /* 0x00000000020c7984 */ /* 0x000e280000000c00 */
[----:B------:R-:W-:Y:S04]  /*24b20*/  STL [R1+0xfd0], R2 ;  /* 0x000fd00201007387 */ /* 0x000fe80000100800 */
[----:B0-----:R-:W-:Y:S04]  /*24b30*/  STL.64 [R1+0x2f0], R12 ;  /* 0x0002f00c01007387 */ /* 0x001fe80000100a00 */
[----:B------:R-:W-:Y:S04]  /*24b40*/  STL.64 [R1+0x2f8], R14 ;  /* 0x0002f80e01007387 */ /* 0x000fe80000100a00 */
[----:B------:R-:W0:Y:S04]  /*24b50*/  LDS.128 R12, [R28] ;  /* 0x000000001c0c7984 */ /* 0x000e280000000c00 */
[----:B------:R-:W-:Y:S04]  /*24b60*/  STL [R1+0xfd4], R28 ;  /* 0x000fd41c01007387 */ /* 0x000fe80000100800 */
[----:B0-----:R-:W-:Y:S04]  /*24b70*/  STL.64 [R1+0x320], R12 ;  /* 0x0003200c01007387 */ /* 0x001fe80000100a00 */
[----:B------:R-:W-:Y:S04]  /*24b80*/  STL.64 [R1+0x328], R14 ;  /* 0x0003280e01007387 */ /* 0x000fe80000100a00 */
[----:B------:R-:W0:Y:S04]  /*24b90*/  LDS.128 R12, [R29] ;  /* 0x000000001d0c7984 */ /* 0x000e280000000c00 */
[----:B------:R-:W2:Y:S04]  /*24ba0*/  LDL.LU R7, [R1+0x30] ;  /* 0x0000300001077983 */ /* 0x000ea80000300800 */
[----:B------:R1:W-:Y:S04]  /*24bb0*/  STL [R1+0xfb8], R29 ;  /* 0x000fb81d01007387 */ /* 0x0003e80000100800 */
[----:B0-----:R-:W-:Y:S04]  /*24bc0*/  STL.64 [R1+0x360], R12 ;  /* 0x0003600c01007387 */ /* 0x001fe80000100a00 */
[----:B------:R-:W-:Y:S04]  /*24bd0*/  STL.64 [R1+0x368], R14 ;  /* 0x0003680e01007387 */ /* 0x000fe80000100a00 */
[----:B------:R-:W0:Y:S04]  /*24be0*/  LDS.128 R12, [R3] ;  /* 0x00000000030c7984 */ /* 0x000e280000000c00 */
[----:B-1----:R-:W2:Y:S04]  /*24bf0*/  LDL R29, [R1+0x89c] ;  /* 0x00089c00011d7983 */ /* 0x002ea80000100800 */
[----:B------:R-:W-:Y:S06]  /*24c00*/  BAR.SYNC.DEFER_BLOCKING 0x0 ;  /* 0x0000000000007b1d */ /* 0x000fec0000010000 */
[----:B0-----:R-:W-:Y:S04]  /*24c10*/  STL.64 [R1+0x350], R12 ;  /* 0x0003500c01007387 */ /* 0x001fe80000100a00 */
[----:B------:R0:W-:Y:S04]  /*24c20*/  STL.64 [R1+0x358], R14 ;  /* 0x0003580e01007387 */ /* 0x0001e80000100a00 */
[----:B0-----:R-:W3:Y:S04]  /*24c30*/  LDL.LU.64 R14, [R1+0x1020] ;  /* 0x00102000010e7983 */ /* 0x001ee80000300a00 */
[----:B------:R-:W3:Y:S04]  /*24c40*/  LDL.LU.64 R12, [R1+0x1018] ;  /* 0x00101800010c7983 */ /* 0x000ee80000300a00 */
[----:B------:R0:W-:Y:S04]  /*24c50*/  STS.128 [R0], R16 ;  /* 0x0000001000007388 */ /* 0x0001e80000000c00 */
[----:B----4-:R1:W-:Y:S04]  /*24c60*/  STS.128 [R0+0x80], R20 ;  /* 0x0000801400007388 */ /* 0x0103e80000000c00 */
[----:B0-----:R-:W4:Y:S04]  /*24c70*/  LDL.LU R18, [R1+0x1014] ;  /* 0x0010140001127983 */ /* 0x001f280000300800 */
[----:B-1----:R-:W4:Y:S04]  /*24c80*/  LDL.LU R22, [R1+0x1010] ;  /* 0x0010100001167983 */ /* 0x002f280000300800 */
[----:B------:R-:W4:Y:S04]  /*24c90*/  LDL.LU.64 R20, [R1+0x1008] ;  /* 0x0010080001147983 */ /* 0x000f280000300a00 */
[----:B------:R-:W4:Y:S04]  /*24ca0*/  LDL.LU R5, [R1+0x10] ;  /* 0x0000100001057983 */ /* 0x000f280000300800 */
[----:B------:R-:W4:Y:S04]  /*24cb0*/  LDL R2, [R1+0x900] ;  /* 0x0009000001027983 */ /* 0x000f280000100800 */
[----:B------:R-:W4:Y:S04]  /*24cc0*/  LDL.LU R24, [R1+0x80] ;  /* 0x0000800001187983 */ /* 0x000f280000300800 */
[----:B------:R-:W4:Y:S04]  /*24cd0*/  LDL.LU R23, [R1+0x50] ;  /* 0x0000500001177983 */ /* 0x000f280000300800 */
[----:B------:R-:W4:Y:S04]  /*24ce0*/  LDL.LU R19, [R1+0x40] ;  /* 0x0000400001137983 */ /* 0x000f280000300800 */
[----:B------:R-:W4:Y:S04]  /*24cf0*/  LDL R28, [R1+0x904] ;  /* 0x00090400011c7983 */ /* 0x000f280000100800 */
[----:B------:R-:W4:Y:S04]  /*24d00*/  LDL R27, [R1+0xa08] ;  /* 0x000a0800011b7983 */ /* 0x000f280000100800 */
[----:B------:R-:W-:Y:S01]  /*24d10*/  STS.128 [R0+0x480], R8 ;  /* 0x0004800800007388 */ /* 0x000fe20000000c00 */
[----:B------:R-:W-:-:S02]  /*24d20*/  IMAD.MOV.U32 R16, RZ, RZ, c[0x0][0x194] ;  /* 0x00006500ff107624 */ /* 0x000fc400078e00ff */
[C---:B--2---:R-:W-:Y:S01]  /*24d30*/  IMAD R3, R29.reuse, c[0x0][0x194], RZ ;  /* 0x000065001d037a24 */ /* 0x044fe200078e02ff */
[----:B------:R-:W-:-:S04]  /*24d40*/  ISETP.GE.AND P0, PT, R29, c[0x0][0x178], PT ;  /* 0x00005e001d007a0c */ /* 0x000fc80003f06270 */
[----:B------:R-:W-:Y:S01]  /*24d50*/  ISETP.LT.AND P0, PT, R25, c[0x0][0x17c], !P0 ;  /* 0x00005f0019007a0c */ /* 0x000fe20004701270 */
[----:B---3--:R0:W-:Y:S04]  /*24d60*/  STS.128 [R0+0x400], R12 ;  /* 0x0004000c00007388 */ /* 0x0081e80000000c00 */
[----:B------:R-:W-:Y:S01]  /*24d70*/  BAR.SYNC.DEFER_BLOCKING 0x0 ;  /* 0x0000000000007b1d */ /* 0x000fe20000010000 */
[----:B0-----:R-:W-:Y:S01]  /*24d80*/  LEA R14, P1, R3, c[0x0][0x170], 0x1 ;  /* 0x00005c00030e7a11 */ /* 0x001fe200078208ff */
[----:B------:R-:W-:-:S03]  /*24d90*/  IMAD R0, R25, c[0x0][0x198], RZ ;  /* 0x0000660019007a24 */ /* 0x000fc600078e02ff */
[----:B------:R-:W-:Y:S01]  /*24da0*/  LEA.HI.X.SX32 R15, R3, c[0x0][0x174], 0x1, P1 ;  /* 0x00005d00030f7a11 */ /* 0x000fe200008f0eff */
[----:B------:R-:W-:-:S04]  /*24db0*/  IMAD R3, R16, 0x80, R3 ;  /* 0x0000008010037824 */ /* 0x000fc800078e0203 */
[----:B------:R-:W-:Y:S01]  /*24dc0*/  IMAD.WIDE R8, R0, 0x2, R14 ;  /* 0x0000000200087825 */ /* 0x000fe200078e020e */
[----:B------:R-:W-:-:S04]  /*24dd0*/  LEA R12, P1, R3, c[0x0][0x170], 0x1 ;  /* 0x00005c00030c7a11 */ /* 0x000fc800078208ff */
[----:B------:R0:W-:Y:S01]  /*24de0*/  @P0 STG.E.U16 [R8.64], R26 ;  /* 0x0000001a08000986 */ /* 0x0001e2000c101504 */
[----:B------:R-:W-:Y:S02]  /*24df0*/  ISETP.GE.AND P0, PT, R25, c[0x0][0x17c], PT ;  /* 0x00005f0019007a0c */ /* 0x000fe40003f06270 */
[----:B------:R-:W-:Y:S02]  /*24e00*/  LEA.HI.X.SX32 R13, R3, c[0x0][0x174], 0x1, P1 ;  /* 0x00005d00030d7a11 */ /* 0x000fe400008f0eff */
[----:B----4-:R-:W-:Y:S01]  /*24e10*/  ISETP.LT.AND P2, PT, R2, c[0x0][0x178], !P0 ;  /* 0x00005e0002007a0c */ /* 0x010fe20004741270 */
[----:B------:R-:W-:Y:S02]  /*24e20*/  IMAD R3, R16, 0x80, R3 ;  /* 0x0000008010037824 */ /* 0x000fe400078e0203 */
[----:B0-----:R-:W-:-:S03]  /*24e30*/  IMAD.WIDE R8, R0, 0x2, R12 ;  /* 0x0000000200087825 */ /* 0x001fc600078e020c */
[----:B------:R-:W-:-:S07]  /*24e40*/  LEA R10, P1, R3, c[0x0][0x170], 0x1 ;  /* 0x00005c00030a7a11 */ /* 0x000fce00078208ff */
[----:B------:R0:W-:Y:S01]  /*24e50*/  @P2 STG.E.U16 [R8.64], R7 ;  /* 0x0000000708002986 */ /* 0x0001e2000c101504 */
[----:B------:R-:W-:Y:S02]  /*24e60*/  ISETP.LT.AND P2, PT, R28, c[0x0][0x178], !P0 ;  /* 0x00005e001c007a0c */ /* 0x000fe40004741270 */
[----:B------:R-:W-:Y:S01]  /*24e70*/  LEA.HI.X.SX32 R11, R3, c[0x0][0x174], 0x1, P1 ;  /* 0x00005d00030b7a11 */ /* 0x000fe200008f0eff */
[----:B------:R-:W-:-:S04]  /*24e80*/  IMAD R3, R16, 0x80, R3 ;  /* 0x0000008010037824 */ /* 0x000fc800078e0203 */
[----:B0-----:R-:W-:Y:S01]  /*24e90*/  IMAD.WIDE R8, R0, 0x2, R10 ;  /* 0x0000000200087825 */ /* 0x001fe200078e020a */
[----:B------:R-:W-:-:S05]  /*24ea0*/  ISETP.LT.AND P1, PT, R27, c[0x0][0x178], !P0 ;  /* 0x00005e001b007a0c */ /* 0x000fca0004721270 */
[----:B------:R0:W-:Y:S02]  /*24eb0*/  @P2 STG.E.U16 [R8.64], R5 ;  /* 0x0000000508002986 */ /* 0x0001e4000c101504 */
[----:B0-----:R-:W-:-:S04]  /*24ec0*/  LEA R8, P2, R3, c[0x0][0x170], 0x1 ;  /* 0x00005c0003087a11 */ /* 0x001fc800078408ff */
[----:B------:R-:W-:Y:S02]  /*24ed0*/  LEA.HI.X.SX32 R9, R3, c[0x0][0x174], 0x1, P2 ;  /* 0x00005d0003097a11 */ /* 0x000fe400010f0eff */
[----:B------:R-:W-:-:S03]  /*24ee0*/  IADD3 R3, R25, 0x1, RZ ;  /* 0x0000000119037810 */ /* 0x000fc60007ffe0ff */
[----:B------:R-:W-:Y:S01]  /*24ef0*/  IMAD.WIDE R16, R0, 0x2, R8 ;  /* 0x0000000200107825 */ /* 0x000fe200078e0208 */
[----:B------:R-:W-:-:S04]  /*24f00*/  ISETP.GE.AND P0, PT, R3, c[0x0][0x17c], PT ;  /* 0x00005f0003007a0c */ /* 0x000fc80003f06270 */
[----:B------:R0:W-:Y:S01]  /*24f10*/  @P1 STG.E.U16 [R16.64], R20 ;  /* 0x0000001410001986 */ /* 0x0001e2000c101504 */
[----:B------:R-:W-:Y:S02]  /*24f20*/  ISETP.LT.AND P1, PT, R29, c[0x0][0x178], !P0 ;  /* 0x00005e001d007a0c */ /* 0x000fe40004721270 */
[----:B------:R-:W-:Y:S02]  /*24f30*/  IADD3 R0, R0, c[0x0][0x198], RZ ;  /* 0x0000660000007a10 */ /* 0x000fe40007ffe0ff */
[----:B------:R-:W-:-:S03]  /*24f40*/  PRMT R3, R26, 0x7632, R3 ;  /* 0x000076321a037816 */ /* 0x000fc60000000003 */
[----:B0-----:R-:W-:-:S06]  /*24f50*/  IMAD.WIDE R16, R0, 0x2, R14 ;  /* 0x0000000200107825 */ /* 0x001fcc00078e020e */
[----:B------:R0:W-:Y:S01]  /*24f60*/  @P1 STG.E.U16 [R16.64], R3 ;  /* 0x0000000310001986 */ /* 0x0001e2000c101504 */
[----:B------:R-:W-:Y:S02]  /*24f70*/  ISETP.LT.AND P1, PT, R2, c[0x0][0x178], !P0 ;  /* 0x00005e0002007a0c */ /* 0x000fe40004721270 */
[----:B0-----:R-:W-:Y:S01]  /*24f80*/  PRMT R3, R7, 0x7632, R3 ;  /* 0x0000763207037816 */ /* 0x001fe20000000003 */
[----:B------:R-:W-:Y:S01]  /*24f90*/  IMAD.WIDE R16, R0, 0x2, R12 ;  /* 0x0000000200107825 */ /* 0x000fe200078e020c */
[----:B------:R-:W2:Y:S09]  /*24fa0*/  LDL.LU R7, [R1+0x100] ;  /* 0x0001000001077983 */ /* 0x000eb20000300800 */
[----:B------:R0:W-:Y:S01]  /*24fb0*/  @P1 STG.E.U16 [R16.64], R3 ;  /* 0x0000000310001986 */ /* 0x0001e2000c101504 */
[----:B------:R-:W-:-:S02]  /*24fc0*/  ISETP.LT.AND P1, PT, R28, c[0x0][0x178], !P0 ;  /* 0x00005e001c007a0c */ /* 0x000fc40004721270 */
[----:B------:R-:W-:Y:S02]  /*24fd0*/  ISETP.LT.AND P0, PT, R27, c[0x0][0x178], !P0 ;  /* 0x00005e001b007a0c */ /* 0x000fe40004701270 */
[----:B0-----:R-:W-:Y:S01]  /*24fe0*/  PRMT R3, R5, 0x7632, R3 ;  /* 0x0000763205037816 */ /* 0x001fe20000000003 */
[----:B------:R-:W-:Y:S01]  /*24ff0*/  IMAD.WIDE R16, R0, 0x2, R10 ;  /* 0x0000000200107825 */ /* 0x000fe200078e020a */
[----:B------:R-:W3:Y:S07]  /*25000*/  LDL.LU R5, [R1+0xa0] ;  /* 0x0000a00001057983 */ /* 0x000eee0000300800 */
[----:B------:R0:W-:Y:S02]  /*25010*/  @P1 STG.E.U16 [R16.64], R3 ;  /* 0x0000000310001986 */ /* 0x0001e4000c101504 */
[----:B0-----:R-:W-:Y:S01]  /*25020*/  PRMT R3, R20, 0x7632, R3 ;  /* 0x0000763214037816 */ /* 0x001fe20000000003 */
[C---:B------:R-:W-:Y:S01]  /*25030*/  IMAD.WIDE R16, R0.reuse, 0x2, R8 ;  /* 0x0000000200107825 */ /* 0x040fe200078e0208 */
[----:B------:R-:W3:Y:S04]  /*25040*/  LDL.LU R20, [R1+0x60] ;  /* 0x0000600001147983 */ /* 0x000ee80000300800 */
[----:B------:R0:W-:Y:S01]  /*25050*/  @P0 STG.E.U16 [R16.64], R3 ;  /* 0x0000000310000986 */ /* 0x0001e2000c101504 */
[----:B------:R-:W-:-:S02]  /*25060*/  IADD3 R0, R0, c[0x0][0x198], RZ ;  /* 0x0000660000007a10 */ /* 0x000fc40007ffe0ff */
[----:B0-----:R-:W-:-:S04]  /*25070*/  IADD3 R3, R25, 0x2, RZ ;  /* 0x0000000219037810 */ /* 0x001fc80007ffe0ff */
[----:B------:R-:W-:-:S04]  /*25080*/  ISETP.GE.AND P0, PT, R3, c[0x0][0x17c], PT ;  /* 0x00005f0003007a0c */ /* 0x000fc80003f06270 */
[----:B------:R-:W-:Y:S01]  /*25090*/  ISETP.LT.AND P1, PT, R29, c[0x0][0x178], !P0 ;  /* 0x00005e001d007a0c */ /* 0x000fe20004721270 */
[----:B------:R-:W-:Y:S01]  /*250a0*/  IMAD.WIDE R16, R0, 0x2, R14 ;  /* 0x0000000200107825 */ /* 0x000fe200078e020e */
[----:B------:R-:W-:-:S11]  /*250b0*/  ISETP.LT.AND P2, PT, R2, c[0x0][0x178], !P0 ;  /* 0x00005e0002007a0c */ /* 0x000fd60004741270 */
[----:B------:R0:W-:Y:S01]  /*250c0*/  @P1 STG.E.U16 [R16.64], R24 ;  /* 0x0000001810001986 */ /* 0x0001e2000c101504 */
[----:B------:R-:W-:Y:S01]  /*250d0*/  ISETP.LT.AND P1, PT, R28, c[0x0][0x178], !P0 ;  /* 0x00005e001c007a0c */ /* 0x000fe20004721270 */
[----:B0-----:R-:W-:-:S05]  /*250e0*/  IMAD.WIDE R16, R0, 0x2, R12 ;  /* 0x0000000200107825 */ /* 0x001fca00078e020c */
[----:B------:R0:W-:Y:S02]  /*250f0*/  @P2 STG.E.U16 [R16.64], R23 ;  /* 0x0000001710002986 */ /* 0x0001e4000c101504 */
[----:B0-----:R-:W-:-:S05]  /*25100*/  IMAD.WIDE R16, R0, 0x2, R10 ;  /* 0x0000000200107825 */ /* 0x001fca00078e020a */
[----:B------:R0:W-:Y:S01]  /*25110*/  @P1 STG.E.U16 [R16.64], R19 ;  /* 0x0000001310001986 */ /* 0x0001e2000c101504 */
[----:B------:R-:W-:Y:S02]  /*25120*/  ISETP.LT.AND P1, PT, R27, c[0x0][0x178], !P0 ;  /* 0x00005e001b007a0c */ /* 0x000fe40004721270 */
[----:B------:R-:W-:-:S04]  /*25130*/  IADD3 R3, R25, 0x3, RZ ;  /* 0x0000000319037810 */ /* 0x000fc80007ffe0ff */
[----:B------:R-:W-:Y:S01]  /*25140*/  ISETP.GE.AND P0, PT, R3, c[0x0][0x17c], PT ;  /* 0x00005f0003007a0c */ /* 0x000fe20003f06270 */
[C---:B0-----:R-:W-:Y:S01]  /*25150*/  IMAD.WIDE R16, R0.reuse, 0x2, R8 ;  /* 0x0000000200107825 */ /* 0x041fe200078e0208 */
[----:B------:R-:W-:-:S05]  /*25160*/  IADD3 R0, R0, c[0x0][0x198], RZ ;  /* 0x0000660000007a10 */ /* 0x000fca0007ffe0ff */
[----:B------:R0:W-:Y:S01]  /*25170*/  @P1 STG.E.U16 [R16.64], R18 ;  /* 0x0000001210001986 */ /* 0x0001e2000c101504 */
[----:B------:R-:W-:Y:S02]  /*25180*/  ISETP.LT.AND P1, PT, R29, c[0x0][0x178], !P0 ;  /* 0x00005e001d007a0c */ /* 0x000fe40004721270 */
[----:B------:R-:W-:Y:S01]  /*25190*/  PRMT R3, R24, 0x7632, R3 ;  /* 0x0000763218037816 */ /* 0x000fe20000000003 */
[----:B0-----:R-:W-:-:S10]  /*251a0*/  IMAD.WIDE R16, R0, 0x2, R14 ;  /* 0x0000000200107825 */ /* 0x001fd400078e020e */
[----:B------:R0:W-:Y:S01]  /*251b0*/  @P1 STG.E.U16 [R16.64], R3 ;  /* 0x0000000310001986 */ /* 0x0001e2000c101504 */
[----:B------:R-:W-:Y:S02]  /*251c0*/  ISETP.LT.AND P1, PT, R2, c[0x0][0x178], !P0 ;  /* 0x00005e0002007a0c */ /* 0x000fe40004721270 */
[----:B0-----:R-:W-:Y:S01]  /*251d0*/  PRMT R3, R23, 0x7632, R3 ;  /* 0x0000763217037816 */ /* 0x001fe20000000003 */
[----:B------:R-:W-:Y:S01]  /*251e0*/  IMAD.WIDE R16, R0, 0x2, R12 ;  /* 0x0000000200107825 */ /* 0x000fe200078e020c */
[----:B------:R-:W4:Y:S09]  /*251f0*/  LDL.LU R23, [R1+0x140] ;  /* 0x0001400001177983 */ /* 0x000f320000300800 */
[----:B------:R0:W-:Y:S01]  /*25200*/  @P1 STG.E.U16 [R16.64], R3 ;  /* 0x0000000310001986 */ /* 0x0001e2000c101504 */
[----:B------:R-:W-:-:S02]  /*25210*/  ISETP.LT.AND P1, PT, R28, c[0x0][0x178], !P0 ;  /* 0x00005e001c007a0c */ /* 0x000fc40004721270 */
[----:B0-----:R-:W-:Y:S01]  /*25220*/  PRMT R3, R19, 0x7632, R3 ;  /* 0x0000763213037816 */ /* 0x001fe20000000003 */
[----:B------:R-:W-:-:S10]  /*25230*/  IMAD.WIDE R16, R0, 0x2, R10 ;  /* 0x0000000200107825 */ /* 0x000fd400078e020a */
[----:B------:R0:W-:Y:S02]  /*25240*/  @P1 STG.E.U16 [R16.64], R3 ;  /* 0x0000000310001986 */ /* 0x0001e4000c101504 */
[----:B0-----:R-:W-:Y:S02]  /*25250*/  PRMT R3, R18, 0x7632, R3 ;  /* 0x0000763212037816 */ /* 0x001fe40000000003 */
[----:B------:R-:W4:Y:S04]  /*25260*/  LDL.LU R18, [R1+0x130] ;  /* 0x0001300001127983 */ /* 0x000f280000300800 */
[----:B------:R-:W4:Y:S01]  /*25270*/  LDL.LU R19, [R1+0x120] ;  /* 0x0001200001137983 */ /* 0x000f220000300800 */
[----:B------:R-:W-:Y:S01]  /*25280*/  ISETP.LT.AND P0, PT, R27, c[0x0][0x178], !P0 ;  /* 0x00005e001b007a0c */ /* 0x000fe20004701270 */
[----:B------:R-:W-:-:S12]  /*25290*/  IMAD.WIDE R16, R0, 0x2, R8 ;  /* 0x0000000200107825 */ /* 0x000fd800078e0208 */
[----:B------:R0:W-:Y:S01]  /*252a0*/  @P0 STG.E.U16 [R16.64], R3 ;  /* 0x0000000310000986 */ /* 0x0001e2000c101504 */
[----:B------:R-:W-:Y:S02]  /*252b0*/  IADD3 R0, R0, c[0x0][0x198], RZ ;  /* 0x0000660000007a10 */ /* 0x000fe40007ffe0ff */
[----:B0-----:R-:W-:-:S04]  /*252c0*/  IADD3 R3, R25, 0x4, RZ ;  /* 0x0000000419037810 */ /* 0x001fc80007ffe0ff */
[----:B------:R-:W-:-:S04]  /*252d0*/  ISETP.GE.AND P0, PT, R3, c[0x0][0x17c], PT ;  /* 0x00005f0003007a0c */ /* 0x000fc80003f06270 */
[----:B------:R-:W-:Y:S01]  /*252e0*/  ISETP.LT.AND P1, PT, R29, c[0x0][0x178], !P0 ;  /* 0x00005e001d007a0c */ /* 0x000fe20004721270 */
[----:B------:R-:W-:Y:S01]  /*252f0*/  IMAD.WIDE R16, R0, 0x2, R14 ;  /* 0x0000000200107825 */ /* 0x000fe200078e020e */
[----:B------:R-:W-:Y:S02]  /*25300*/  ISETP.LT.AND P2, PT, R2, c[0x0][0x178], !P0 ;  /* 0x00005e0002007a0c */ /* 0x000fe40004741270 */
[----:B------:R-:W-:-:S09]  /*25310*/  IADD3 R3, R25, 0x5, RZ ;  /* 0x0000000519037810 */ /* 0x000fd20007ffe0ff */
[----:B--2---:R0:W-:Y:S01]  /*25320*/  @P1 STG.E.U16 [R16.64], R7 ;  /* 0x0000000710001986 */ /* 0x0041e2000c101504 */
[----:B------:R-:W-:Y:S01]  /*25330*/  ISETP.LT.AND P1, PT, R28, c[0x0][0x178], !P0 ;  /* 0x00005e001c007a0c */ /* 0x000fe20004721270 */
[----:B0-----:R-:W-:-:S05]  /*25340*/  IMAD.WIDE R16, R0, 0x2, R12 ;  /* 0x0000000200107825 */ /* 0x001fca00078e020c */
[----:B---3--:R0:W-:Y:S02]  /*25350*/  @P2 STG.E.U16 [R16.64], R5 ;  /* 0x0000000510002986 */ /* 0x0081e4000c101504 */
[----:B0-----:R-:W-:-:S05]  /*25360*/  IMAD.WIDE R16, R0, 0x2, R10 ;  /* 0x0000000200107825 */ /* 0x001fca00078e020a */
[----:B------:R0:W-:Y:S01]  /*25370*/  @P1 STG.E.U16 [R16.64], R20 ;  /* 0x0000001410001986 */ /* 0x0001e2000c101504 */
[----:B------:R-:W-:Y:S02]  /*25380*/  ISETP.LT.AND P1, PT, R27, c[0x0][0x178], !P0 ;  /* 0x00005e001b007a0c */ /* 0x000fe40004721270 */
[----:B------:R-:W-:Y:S01]  /*25390*/  ISETP.GE.AND P0, PT, R3, c[0x0][0x17c], PT ;  /* 0x00005f0003007a0c */ /* 0x000fe20003f06270 */
[C---:B0-----:R-:W-:Y:S01]  /*253a0*/  IMAD.WIDE R16, R0.reuse, 0x2, R8 ;  /* 0x0000000200107825 */ /* 0x041fe200078e0208 */
[----:B------:R-:W-:-:S09]  /*253b0*/  IADD3 R0, R0, c[0x0][0x198], RZ ;  /* 0x0000660000007a10 */ /* 0x000fd20007ffe0ff */
[----:B------:R0:W-:Y:S01]  /*253c0*/  @P1 STG.E.U16 [R16.64], R4 ;  /* 0x0000000410001986 */ /* 0x0001e2000c101504 */
[----:B------:R-:W-:Y:S02]  /*253d0*/  ISETP.LT.AND P1, PT, R29, c[0x0][0x178], !P0 ;  /* 0x00005e001d007a0c */ /* 0x000fe40004721270 */
[----:B------:R-:W-:Y:S01]  /*253e0*/  PRMT R3, R7, 0x7632, R3 ;  /* 0x0000763207037816 */ /* 0x000fe20000000003 */
[----:B0-----:R-:W-:-:S10]  /*253f0*/  IMAD.WIDE R16, R0, 0x2, R14 ;  /* 0x0000000200107825 */ /* 0x001fd400078e020e */
[----:B------:R0:W-:Y:S01]  /*25400*/  @P1 STG.E.U16 [R16.64], R3 ;  /* 0x0000000310001986 */ /* 0x0001e2000c101504 */
[----:B------:R-:W-:Y:S02]  /*25410*/  ISETP.LT.AND P1, PT, R2, c[0x0][0x178], !P0 ;  /* 0x00005e0002007a0c */ /* 0x000fe40004721270 */
[----:B0-----:R-:W-:Y:S01]  /*25420*/  PRMT R3, R5, 0x7632, R3 ;  /* 0x0000763205037816 */ /* 0x001fe20000000003 */
[----:B------:R-:W-:-:S10]  /*25430*/  IMAD.WIDE R16, R0, 0x2, R12 ;  /* 0x0000000200107825 */ /* 0x000fd400078e020c */
[----:B------:R0:W-:Y:S01]  /*25440*/  @P1 STG.E.U16 [R16.64], R3 ;  /* 0x0000000310001986 */ /* 0x0001e2000c101504 */
[----:B------:R-:W-:Y:S02]  /*25450*/  ISETP.LT.AND P1, PT, R28, c[0x0][0x178], !P0 ;  /* 0x00005e001c007a0c */ /* 0x000fe40004721270 */
[----:B------:R-:W-:Y:S02]  /*25460*/  ISETP.LT.AND P0, PT, R27, c[0x0][0x178], !P0 ;  /* 0x00005e001b007a0c */ /* 0x000fe40004701270 */
[----:B0-----:R-:W-:Y:S01]  /*25470*/  PRMT R3, R20, 0x7632, R3 ;  /* 0x0000763214037816 */ /* 0x001fe20000000003 */
[----:B------:R-:W-:Y:S01]  /*25480*/  IMAD.WIDE R16, R0, 0x2, R10 ;  /* 0x0000000200107825 */ /* 0x000fe200078e020a */
[----:B------:R-:W2:Y:S07]  /*25490*/  LDL.LU R20, [R1+0x74] ;  /* 0x0000740001147983 */ /* 0x000eae0000300800 */
[----:B------:R0:W-:Y:S04]  /*254a0*/  @P1 STG.E.U16 [R16.64], R3 ;  /* 0x0000000310001986 */ /* 0x0001e8000c101504 */
[----:B------:R-:W3:Y:S01]  /*254b0*/  LDL.LU R5, [R1+0x34] ;  /* 0x0000340001057983 */ /* 0x000ee20000300800 */
[----:B0-----:R-:W-:Y:S01]  /*254c0*/  PRMT R3, R4, 0x7632, R3 ;  /* 0x0000763204037816 */ /* 0x001fe20000000003 */
[----:B------:R-:W-:-:S05]  /*254d0*/  IMAD.WIDE R16, R0, 0x2, R8 ;  /* 0x0000000200107825 */ /* 0x000fca00078e0208 */
[----:B------:R0:W-:Y:S01]  /*254e0*/  @P0 STG.E.U16 [R16.64], R3 ;  /* 0x0000000310000986 */ /* 0x0001e2000c101504 */
[----:B------:R-:W-:Y:S02]  /*254f0*/  IADD3 R0, R0, c[0x0][0x198], RZ ;  /* 0x0000660000007a10 */ /* 0x000fe40007ffe0ff */
[----:B0-----:R-:W-:-:S04]  /*25500*/  IADD3 R3, R25, 0x6, RZ ;  /* 0x0000000619037810 */ /* 0x001fc80007ffe0ff */
[----:B------:R-:W-:-:S04]  /*25510*/  ISETP.GE.AND P0, PT, R3, c[0x0][0x17c], PT ;  /* 0x00005f0003007a0c */ /* 0x000fc80003f06270 */
[----:B------:R-:W-:Y:S01]  /*25520*/  ISETP.LT.AND P1, PT, R29, c[0x0][0x178], !P0 ;  /* 0x00005e001d007a0c */ /* 0x000fe20004721270 */
[----:B------:R-:W-:Y:S01]  /*25530*/  IMAD.WIDE R16, R0, 0x2, R14 ;  /* 0x0000000200107825 */ /* 0x000fe200078e020e */
[----:B------:R-:W-:-:S11]  /*25540*/  ISETP.LT.AND P2, PT, R2, c[0x0][0x178], !P0 ;  /* 0x00005e0002007a0c */ /* 0x000fd60004741270 */
[----:B----4-:R0:W-:Y:S01]  /*25550*/  @P1 STG.E.U16 [R16.64], R23 ;  /* 0x0000001710001986 */ /* 0x0101e2000c101504 */
[----:B------:R-:W-:Y:S01]  /*25560*/  ISETP.LT.AND P1, PT, R28, c[0x0][0x178], !P0 ;  /* 0x00005e001c007a0c */ /* 0x000fe20004721270 */
[----:B0-----:R-:W-:Y:S01]  /*25570*/  IMAD.WIDE R16, R0, 0x2, R12 ;  /* 0x0000000200107825 */ /* 0x001fe200078e020c */
[----:B------:R-:W-:-:S04]  /*25580*/  IADD3 R3, R25, 0x7, RZ ;  /* 0x0000000719037810 */ /* 0x000fc80007ffe0ff */
[----:B------:R0:W-:Y:S02]  /*25590*/  @P2 STG.E.U16 [R16.64], R18 ;  /* 0x0000001210002986 */ /* 0x0001e4000c101504 */
        /* <DEDUP_REMOVED lines=8> */
[----:B------:R-:W-:Y:S02]  /*25620*/  PRMT R3, R23, 0x7632, R3 ;  /* 0x0000763217037816 */ /* 0x000fe40000000003 */
[----:B------:R-:W4:Y:S01]  /*25630*/  LDL.LU R23, [R1+0x14] ;  /* 0x0000140001177983 */ /* 0x000f220000300800 */
[----:B------:R-:W-:Y:S01]  /*25640*/  ISETP.LT.AND P2, PT, R2, c[0x0][0x178], !P0 ;  /* 0x00005e0002007a0c */ /* 0x000fe20004741270 */
[----:B0-----:R-:W-:-:S07]  /*25650*/  IMAD.WIDE R16, R0, 0x2, R14 ;  /* 0x0000000200107825 */ /* 0x001fce00078e020e */
[----:B------:R0:W-:Y:S02]  /*25660*/  @P1 STG.E.U16 [R16.64], R3 ;  /* 0x0000000310001986 */ /* 0x0001e4000c101504 */
[----:B0-----:R-:W-:Y:S01]  /*25670*/  PRMT R3, R18, 0x7632, R3 ;  /* 0x0000763212037816 */ /* 0x001fe20000000003 */
[----:B------:R-:W-:-:S05]  /*25680*/  IMAD.WIDE R16, R0, 0x2, R12 ;  /* 0x0000000200107825 */ /* 0x000fca00078e020c */
[----:B------:R0:W-:Y:S02]  /*25690*/  @P2 STG.E.U16 [R16.64], R3 ;  /* 0x0000000310002986 */ /* 0x0001e4000c101504 */
[----:B0-----:R-:W-:-:S04]  /*256a0*/  IADD3 R3, R25, 0x8, RZ ;  /* 0x0000000819037810 */ /* 0x001fc80007ffe0ff */
[----:B------:R-:W-:Y:S02]  /*256b0*/  ISETP.GE.AND P1, PT, R3, c[0x0][0x17c], PT ;  /* 0x00005f0003007a0c */ /* 0x000fe40003f26270 */
[----:B------:R-:W-:Y:S02]  /*256c0*/  PRMT R3, R6, 0x7632, R3 ;  /* 0x0000763206037816 */ /* 0x000fe40000000003 */
[----:B------:R-:W4:Y:S01]  /*256d0*/  LDL.LU R6, [R1+0x84] ;  /* 0x0000840001067983 */ /* 0x000f220000300800 */
[----:B------:R-:W-:Y:S02]  /*256e0*/  ISETP.LT.AND P2, PT, R28, c[0x0][0x178], !P0 ;  /* 0x00005e001c007a0c */ /* 0x000fe40004741270 */
[----:B------:R-:W-:Y:S02]  /*256f0*/  ISETP.LT.AND P0, PT, R27, c[0x0][0x178], !P0 ;  /* 0x00005e001b007a0c */ /* 0x000fe40004701270 */
[----:B------:R-:W-:Y:S01]  /*25700*/  PRMT R4, R19, 0x7632, R4 ;  /* 0x0000763213047816 */ /* 0x000fe20000000004 */
[----:B------:R-:W-:Y:S01]  /*25710*/  IMAD.WIDE R18, R0, 0x2, R10 ;  /* 0x0000000200127825 */ /* 0x000fe200078e020a */
[----:B------:R-:W-:-:S03]  /*25720*/  ISETP.LT.AND P3, PT, R29, c[0x0][0x178], !P1 ;  /* 0x00005e001d007a0c */ /* 0x000fc60004f61270 */
[C---:B------:R-:W-:Y:S01]  /*25730*/  IMAD.WIDE R16, R0.reuse, 0x2, R8 ;  /* 0x0000000200107825 */ /* 0x040fe200078e0208 */
[----:B------:R-:W-:-:S03]  /*25740*/  IADD3 R0, R0, c[0x0][0x198], RZ ;  /* 0x0000660000007a10 */ /* 0x000fc60007ffe0ff */
[----:B------:R-:W-:Y:S01]  /*25750*/  @P2 STG.E.U16 [R18.64], R4 ;  /* 0x0000000412002986 */ /* 0x000fe2000c101504 */
[----:B------:R-:W-:-:S03]  /*25760*/  ISETP.LT.AND P4, PT, R2, c[0x0][0x178], !P1 ;  /* 0x00005e0002007a0c */ /* 0x000fc60004f81270 */
[----:B------:R0:W-:Y:S01]  /*25770*/  @P0 STG.E.U16 [R16.64], R3 ;  /* 0x0000000310000986 */ /* 0x0001e2000c101504 */
[----:B------:R-:W-:Y:S02]  /*25780*/  ISETP.LT.AND P5, PT, R28, c[0x0][0x178], !P1 ;  /* 0x00005e001c007a0c */ /* 0x000fe40004fa1270 */
[----:B0-----:R-:W-:Y:S01]  /*25790*/  IADD3 R3, R25, 0x9, RZ ;  /* 0x0000000919037810 */ /* 0x001fe20007ffe0ff */
[----:B------:R-:W-:-:S03]  /*257a0*/  IMAD.WIDE R16, R0, 0x2, R14 ;  /* 0x0000000200107825 */ /* 0x000fc600078e020e */
[----:B------:R-:W-:Y:S02]  /*257b0*/  ISETP.GE.AND P0, PT, R3, c[0x0][0x17c], PT ;  /* 0x00005f0003007a0c */ /* 0x000fe40003f06270 */
[----:B------:R-:W-:Y:S01]  /*257c0*/  IADD3 R3, R25, 0xa, RZ ;  /* 0x0000000a19037810 */ /* 0x000fe20007ffe0ff */
[C---:B------:R-:W-:Y:S01]  /*257d0*/  IMAD.WIDE R18, R0.reuse, 0x2, R12 ;  /* 0x0000000200127825 */ /* 0x040fe200078e020c */
[----:B------:R-:W-:Y:S02]  /*257e0*/  ISETP.LT.AND P6, PT, R29, c[0x0][0x178], !P0 ;  /* 0x00005e001d007a0c */ /* 0x000fe400047c1270 */
[----:B------:R-:W-:Y:S02]  /*257f0*/  ISETP.GE.AND P2, PT, R3, c[0x0][0x17c], PT ;  /* 0x00005f0003007a0c */ /* 0x000fe40003f46270 */
[----:B------:R-:W-:Y:S02]  /*25800*/  IADD3 R3, R0, c[0x0][0x198], RZ ;  /* 0x0000660000037a10 */ /* 0x000fe40007ffe0ff */
[----:B------:R-:W-:-:S02]  /*25810*/  PRMT R22, R21, 0x7632, R22 ;  /* 0x0000763215167816 */ /* 0x000fc40000000016 */
[----:B------:R-:W-:Y:S01]  /*25820*/  IADD3 R24, R25, 0xd, RZ ;  /* 0x0000000d19187810 */ /* 0x000fe20007ffe0ff */
[----:B--2---:R0:W-:Y:S01]  /*25830*/  @P3 STG.E.U16 [R16.64], R20 ;  /* 0x0000001410003986 */ /* 0x0041e2000c101504 */
[----:B------:R-:W-:Y:S02]  /*25840*/  ISETP.LT.AND P3, PT, R27, c[0x0][0x178], !P1 ;  /* 0x00005e001b007a0c */ /* 0x000fe40004f61270 */
[----:B------:R-:W-:Y:S01]  /*25850*/  PRMT R4, R20, 0x7632, R4 ;  /* 0x0000763214047816 */ /* 0x000fe20000000004 */
[----:B---3--:R1:W-:Y:S01]  /*25860*/  @P4 STG.E.U16 [R18.64], R5 ;  /* 0x0000000512004986 */ /* 0x0083e2000c101504 */
[----:B0-----:R-:W-:Y:S01]  /*25870*/  IMAD.WIDE R16, R0, 0x2, R10 ;  /* 0x0000000200107825 */ /* 0x001fe200078e020a */
[----:B------:R-:W-:Y:S02]  /*25880*/  ISETP.LT.AND P4, PT, R2, c[0x0][0x178], !P0 ;  /* 0x00005e0002007a0c */ /* 0x000fe40004781270 */
[----:B------:R-:W-:Y:S01]  /*25890*/  IADD3 R20, R25, 0xb, RZ ;  /* 0x0000000b19147810 */ /* 0x000fe20007ffe0ff */
[----:B-1----:R-:W-:-:S03]  /*258a0*/  IMAD.WIDE R18, R3, 0x2, R14 ;  /* 0x0000000203127825 */ /* 0x002fc600078e020e */
[----:B------:R-:W-:Y:S01]  /*258b0*/  ISETP.GE.AND P1, PT, R20, c[0x0][0x17c], PT ;  /* 0x00005f0014007a0c */ /* 0x000fe20003f26270 */
[----:B----4-:R0:W-:Y:S01]  /*258c0*/  @P5 STG.E.U16 [R16.64], R23 ;  /* 0x0000001710005986 */ /* 0x0101e2000c101504 */
[----:B------:R-:W-:Y:S01]  /*258d0*/  ISETP.LT.AND P5, PT, R28, c[0x0][0x178], !P0 ;  /* 0x00005e001c007a0c */ /* 0x000fe200047a1270 */
[----:B0-----:R-:W-:-:S05]  /*258e0*/  IMAD.WIDE R16, R0, 0x2, R8 ;  /* 0x0000000200107825 */ /* 0x001fca00078e0208 */
[----:B------:R0:W-:Y:S04]  /*258f0*/  @P3 STG.E.U16 [R16.64], R21 ;  /* 0x0000001510003986 */ /* 0x0001e8000c101504 */
[----:B------:R1:W-:Y:S01]  /*25900*/  @P6 STG.E.U16 [R18.64], R4 ;  /* 0x0000000412006986 */ /* 0x0003e2000c101504 */
[----:B------:R-:W-:Y:S02]  /*25910*/  ISETP.LT.AND P6, PT, R27, c[0x0][0x178], !P0 ;  /* 0x00005e001b007a0c */ /* 0x000fe400047c1270 */
[----:B------:R-:W-:Y:S02]  /*25920*/  ISETP.LT.AND P0, PT, R29, c[0x0][0x178], !P2 ;  /* 0x00005e001d007a0c */ /* 0x000fe40005701270 */
[----:B------:R-:W-:Y:S02]  /*25930*/  PRMT R0, R5, 0x7632, R0 ;  /* 0x0000763205007816 */ /* 0x000fe40000000000 */
[----:B------:R-:W2:Y:S01]  /*25940*/  LDL.LU R5, [R1+0x54] ;  /* 0x0000540001057983 */ /* 0x000ea20000300800 */
[----:B0-----:R-:W-:-:S04]  /*25950*/  IMAD.WIDE R16, R3, 0x2, R12 ;  /* 0x0000000203107825 */ /* 0x001fc800078e020c */
[----:B-1----:R-:W-:-:S04]  /*25960*/  IMAD.WIDE R18, R3, 0x2, R10 ;  /* 0x0000000203127825 */ /* 0x002fc800078e020a */
[C---:B------:R-:W-:Y:S01]  /*25970*/  IMAD.WIDE R20, R3.reuse, 0x2, R8 ;  /* 0x0000000203147825 */ /* 0x040fe200078e0208 */
[----:B------:R-:W-:Y:S01]  /*25980*/  IADD3 R3, R3, c[0x0][0x198], RZ ;  /* 0x0000660003037a10 */ /* 0x000fe20007ffe0ff */
[----:B------:R0:W-:Y:S01]  /*25990*/  @P4 STG.E.U16 [R16.64], R0 ;  /* 0x0000000010004986 */ /* 0x0001e2000c101504 */
[----:B------:R-:W-:-:S05]  /*259a0*/  PRMT R4, R23, 0x7632, R4 ;  /* 0x0000763217047816 */ /* 0x000fca0000000004 */
[----:B------:R1:W-:Y:S01]  /*259b0*/  @P5 STG.E.U16 [R18.64], R4 ;  /* 0x0000000412005986 */ /* 0x0003e2000c101504 */
[----:B0-----:R-:W-:-:S03]  /*259c0*/  IMAD.WIDE R16, R3, 0x2, R14 ;  /* 0x0000000203107825 */ /* 0x001fc600078e020e */
[----:B------:R0:W-:Y:S01]  /*259d0*/  @P6 STG.E.U16 [R20.64], R22 ;  /* 0x0000001614006986 */ /* 0x0001e2000c101504 */
[----:B------:R-:W-:-:S03]  /*259e0*/  IADD3 R0, R3, c[0x0][0x198], RZ ;  /* 0x0000660003007a10 */ /* 0x000fc60007ffe0ff */
[----:B------:R3:W-:Y:S01]  /*259f0*/  @P0 STG.E.U16 [R16.64], R6 ;  /* 0x0000000610000986 */ /* 0x0007e2000c101504 */
[----:B-1----:R-:W-:Y:S01]  /*25a00*/  PRMT R4, R6, 0x7632, R4 ;  /* 0x0000763206047816 */ /* 0x002fe20000000004 */
[----:B------:R-:W-:Y:S01]  /*25a10*/  IMAD.WIDE R18, R3, 0x2, R10 ;  /* 0x0000000203127825 */ /* 0x000fe200078e020a */
[----:B------:R-:W-:-:S03]  /*25a20*/  ISETP.GE.AND P0, PT, R24, c[0x0][0x17c], PT ;  /* 0x00005f0018007a0c */ /* 0x000fc60003f06270 */
[C---:B0-----:R-:W-:Y:S01]  /*25a30*/  IMAD.WIDE R20, R3.reuse, 0x2, R8 ;  /* 0x0000000203147825 */ /* 0x041fe200078e0208 */
[----:B---3--:R-:W3:Y:S03]  /*25a40*/  LDL.LU R6, [R1+0x104] ;  /* 0x0001040001067983 */ /* 0x008ee60000300800 */
[----:B------:R-:W-:Y:S01]  /*25a50*/  IMAD.WIDE R16, R3, 0x2, R12 ;  /* 0x0000000203107825 */ /* 0x000fe200078e020c */
[----:B------:R-:W4:Y:S04]  /*25a60*/  LDL.LU R26, [R1+0xa4] ;  /* 0x0000a400011a7983 */ /* 0x000f280000300800 */
[----:B------:R-:W3:Y:S04]  /*25a70*/  LDL.LU R7, [R1+0x64] ;  /* 0x0000640001077983 */ /* 0x000ee80000300800 */
[----:B------:R-:W3:Y:S04]  /*25a80*/  LDL.LU R3, [R1+0x24] ;  /* 0x0000240001037983 */ /* 0x000ee80000300800 */
[----:B------:R-:W3:Y:S01]  /*25a90*/  LDL.LU R24, [R1+0x44] ;  /* 0x0000440001187983 */ /* 0x000ee20000300800 */
[----:B------:R-:W-:-:S02]  /*25aa0*/  ISETP.LT.AND P4, PT, R2, c[0x0][0x178], !P2 ;  /* 0x00005e0002007a0c */ /* 0x000fc40005781270 */
[----:B------:R-:W-:Y:S02]  /*25ab0*/  ISETP.LT.AND P5, PT, R28, c[0x0][0x178], !P2 ;  /* 0x00005e001c007a0c */ /* 0x000fe400057a1270 */
[----:B------:R-:W-:Y:S02]  /*25ac0*/  ISETP.LT.AND P2, PT, R27, c[0x0][0x178], !P2 ;  /* 0x00005e001b007a0c */ /* 0x000fe40005741270 */
[----:B------:R-:W-:Y:S02]  /*25ad0*/  ISETP.LT.AND P6, PT, R29, c[0x0][0x178], !P1 ;  /* 0x00005e001d007a0c */ /* 0x000fe40004fc1270 */
[----:B------:R-:W-:-:S04]  /*25ae0*/  IADD3 R23, R25, 0xc, RZ ;  /* 0x0000000c19177810 */ /* 0x000fc80007ffe0ff */
[----:B------:R-:W-:Y:S01]  /*25af0*/  ISETP.GE.AND P3, PT, R23, c[0x0][0x17c], PT ;  /* 0x00005f0017007a0c */ /* 0x000fe20003f66270 */
[----:B------:R-:W-:Y:S01]  /*25b00*/  IMAD.WIDE R22, R0, 0x2, R14 ;  /* 0x0000000200167825 */ /* 0x000fe200078e020e */
[----:B--2---:R0:W-:Y:S01]  /*25b10*/  @P4 STG.E.U16 [R16.64], R5 ;  /* 0x0000000510004986 */ /* 0x0041e2000c101504 */
[----:B------:R-:W-:Y:S02]  /*25b20*/  ISETP.LT.AND P4, PT, R2, c[0x0][0x178], !P1 ;  /* 0x00005e0002007a0c */ /* 0x000fe40004f81270 */
[----:B0-----:R-:W-:Y:S01]  /*25b30*/  IMAD.WIDE R16, R0, 0x2, R12 ;  /* 0x0000000200107825 */ /* 0x001fe200078e020c */
[----:B---3--:R0:W-:Y:S01]  /*25b40*/  @P5 STG.E.U16 [R18.64], R24 ;  /* 0x0000001812005986 */ /* 0x0081e2000c101504 */
[----:B------:R-:W-:-:S03]  /*25b50*/  ISETP.LT.AND P5, PT, R28, c[0x0][0x178], !P1 ;  /* 0x00005e001c007a0c */ /* 0x000fc60004fa1270 */
[----:B------:R-:W-:Y:S04]  /*25b60*/  @P2 STG.E.U16 [R20.64], R3 ;  /* 0x0000000314002986 */ /* 0x000fe8000c101504 */
[----:B------:R1:W-:Y:S01]  /*25b70*/  @P6 STG.E.U16 [R22.64], R4 ;  /* 0x0000000416006986 */ /* 0x0003e2000c101504 */
[----:B------:R-:W-:Y:S02]  /*25b80*/  ISETP.LT.AND P6, PT, R27, c[0x0][0x178], !P1 ;  /* 0x00005e001b007a0c */ /* 0x000fe40004fc1270 */
[----:B------:R-:W-:Y:S01]  /*25b90*/  ISETP.LT.AND P1, PT, R29, c[0x0][0x178], !P3 ;  /* 0x00005e001d007a0c */ /* 0x000fe20005f21270 */
[C---:B0-----:R-:W-:Y:S01]  /*25ba0*/  IMAD.WIDE R18, R0.reuse, 0x2, R10 ;  /* 0x0000000200127825 */ /* 0x041fe200078e020a */
[----:B-1----:R-:W-:Y:S02]  /*25bb0*/  PRMT R4, R5, 0x7632, R4 ;  /* 0x0000763205047816 */ /* 0x002fe40000000004 */
[----:B------:R-:W-:Y:S01]  /*25bc0*/  PRMT R23, R3, 0x7632, R23 ;  /* 0x0000763203177816 */ /* 0x000fe20000000017 */
[----:B------:R-:W-:Y:S01]  /*25bd0*/  IMAD.WIDE R20, R0, 0x2, R8 ;  /* 0x0000000200147825 */ /* 0x000fe200078e0208 */
[----:B------:R-:W-:Y:S01]  /*25be0*/  PRMT R22, R24, 0x7632, R22 ;  /* 0x0000763218167816 */ /* 0x000fe20000000016 */
[----:B------:R-:W2:Y:S01]  /*25bf0*/  LDL.LU R5, [R1+0x1004] ;  /* 0x0010040001057983 */ /* 0x000ea20000300800 */
[----:B------:R-:W-:-:S02]  /*25c00*/  IADD3 R3, R0, c[0x0][0x198], RZ ;  /* 0x0000660000037a10 */ /* 0x000fc40007ffe0ff */
[C---:B------:R-:W-:Y:S01]  /*25c10*/  IADD3 R24, R25.reuse, 0xe, RZ ;  /* 0x0000000e19187810 */ /* 0x040fe20007ffe0ff */
[----:B------:R0:W-:Y:S03]  /*25c20*/  @P4 STG.E.U16 [R16.64], R4 ;  /* 0x0000000410004986 */ /* 0x0001e6000c101504 */
[----:B------:R-:W-:Y:S02]  /*25c30*/  ISETP.GE.AND P2, PT, R24, c[0x0][0x17c], PT ;  /* 0x00005f0018007a0c */ /* 0x000fe40003f46270 */
[----:B------:R-:W-:Y:S01]  /*25c40*/  IADD3 R24, R25, 0xf, RZ ;  /* 0x0000000f19187810 */ /* 0x000fe20007ffe0ff */
[----:B------:R-:W-:Y:S01]  /*25c50*/  @P5 STG.E.U16 [R18.64], R22 ;  /* 0x0000001612005986 */ /* 0x000fe2000c101504 */
[----:B0-----:R-:W-:-:S03]  /*25c60*/  IMAD.WIDE R16, R3, 0x2, R14 ;  /* 0x0000000203107825 */ /* 0x001fc600078e020e */
[----:B------:R-:W-:Y:S01]  /*25c70*/  @P6 STG.E.U16 [R20.64], R23 ;  /* 0x0000001714006986 */ /* 0x000fe2000c101504 */
[----:B------:R-:W-:-:S03]  /*25c80*/  PRMT R4, R6, 0x7632, R4 ;  /* 0x0000763206047816 */ /* 0x000fc60000000004 */
[----:B------:R0:W-:Y:S01]  /*25c90*/  @P1 STG.E.U16 [R16.64], R6 ;  /* 0x0000000610001986 */ /* 0x0001e2000c101504 */
[----:B------:R-:W-:-:S03]  /*25ca0*/  ISETP.GE.AND P1, PT, R24, c[0x0][0x17c], PT ;  /* 0x00005f0018007a0c */ /* 0x000fc60003f26270 */
[----:B0-----:R-:W3:Y:S04]  /*25cb0*/  LDL.LU R6, [R1+0x144] ;  /* 0x0001440001067983 */ /* 0x001ee80000300800 */
[----:B------:R-:W3:Y:S01]  /*25cc0*/  LDL R24, [R1+0x904] ;  /* 0x0009040001187983 */ /* 0x000ee20000100800 */
[----:B------:R-:W-:Y:S02]  /*25cd0*/  ISETP.LT.AND P4, PT, R2, c[0x0][0x178], !P3 ;  /* 0x00005e0002007a0c */ /* 0x000fe40005f81270 */
[----:B------:R-:W-:Y:S02]  /*25ce0*/  ISETP.LT.AND P5, PT, R28, c[0x0][0x178], !P3 ;  /* 0x00005e001c007a0c */ /* 0x000fe40005fa1270 */
[----:B------:R-:W-:Y:S02]  /*25cf0*/  ISETP.LT.AND P3, PT, R27, c[0x0][0x178], !P3 ;  /* 0x00005e001b007a0c */ /* 0x000fe40005f61270 */
[----:B------:R-:W-:Y:S01]  /*25d00*/  ISETP.LT.AND P6, PT, R29, c[0x0][0x178], !P0 ;  /* 0x00005e001d007a0c */ /* 0x000fe200047c1270 */
[C---:B------:R-:W-:Y:S01]  /*25d10*/  IMAD.WIDE R16, R3.reuse, 0x2, R12 ;  /* 0x0000000203107825 */ /* 0x040fe200078e020c */
[----:B------:R-:W-:-:S03]  /*25d20*/  IADD3 R0, R3, c[0x0][0x198], RZ ;  /* 0x0000660003007a10 */ /* 0x000fc60007ffe0ff */
[C---:B------:R-:W-:Y:S02]  /*25d30*/  IMAD.WIDE R18, R3.reuse, 0x2, R10 ;  /* 0x0000000203127825 */ /* 0x040fe400078e020a */
[----:B----4-:R0:W-:Y:S02]  /*25d40*/  @P4 STG.E.U16 [R16.64], R26 ;  /* 0x0000001a10004986 */ /* 0x0101e4000c101504 */
[----:B------:R-:W-:Y:S01]  /*25d50*/  IMAD.WIDE R20, R3, 0x2, R8 ;  /* 0x0000000203147825 */ /* 0x000fe200078e0208 */
[----:B------:R-:W-:-:S03]  /*25d60*/  ISETP.LT.AND P4, PT, R2, c[0x0][0x178], !P0 ;  /* 0x00005e0002007a0c */ /* 0x000fc60004781270 */
[C---:B------:R-:W-:Y:S01]  /*25d70*/  IMAD.WIDE R22, R0.reuse, 0x2, R14 ;  /* 0x0000000200167825 */ /* 0x040fe200078e020e */
[----:B------:R1:W-:Y:S01]  /*25d80*/  @P5 STG.E.U16 [R18.64], R7 ;  /* 0x0000000712005986 */ /* 0x0003e2000c101504 */
[C---:B------:R-:W-:Y:S02]  /*25d90*/  IADD3 R3, R0.reuse, c[0x0][0x198], RZ ;  /* 0x0000660000037a10 */ /* 0x040fe40007ffe0ff */
[----:B0-----:R-:W-:-:S04]  /*25da0*/  IMAD.WIDE R16, R0, 0x2, R10 ;  /* 0x0000000200107825 */ /* 0x001fc800078e020a */
[----:B-1----:R-:W-:Y:S01]  /*25db0*/  IMAD.WIDE R18, R0, 0x2, R8 ;  /* 0x0000000200127825 */ /* 0x002fe200078e0208 */
[----:B--2---:R0:W-:Y:S04]  /*25dc0*/  @P3 STG.E.U16 [R20.64], R5 ;  /* 0x0000000514003986 */ /* 0x0041e8000c101504 */
[----:B------:R1:W-:Y:S01]  /*25dd0*/  @P6 STG.E.U16 [R22.64], R4 ;  /* 0x0000000416006986 */ /* 0x0003e2000c101504 */
[----:B------:R-:W-:Y:S02]  /*25de0*/  ISETP.LT.AND P6, PT, R27, c[0x0][0x178], !P0 ;  /* 0x00005e001b007a0c */ /* 0x000fe400047c1270 */
[----:B0-----:R-:W-:Y:S02]  /*25df0*/  PRMT R20, R26, 0x7632, R20 ;  /* 0x000076321a147816 */ /* 0x001fe40000000014 */
[----:B------:R-:W-:Y:S01]  /*25e00*/  PRMT R21, R7, 0x7632, R21 ;  /* 0x0000763207157816 */ /* 0x000fe20000000015 */
[----:B------:R-:W2:Y:S01]  /*25e10*/  LDL.LU R26, [R1+0x94] ;  /* 0x00009400011a7983 */ /* 0x000ea20000300800 */
[----:B-1----:R-:W-:Y:S01]  /*25e20*/  PRMT R22, R5, 0x7632, R22 ;  /* 0x0000763205167816 */ /* 0x002fe20000000016 */
[----:B------:R-:W-:Y:S01]  /*25e30*/  IMAD.WIDE R4, R0, 0x2, R12 ;  /* 0x0000000200047825 */ /* 0x000fe200078e020c */
[----:B------:R-:W-:Y:S01]  /*25e40*/  IADD3 R23, R25, 0x10, RZ ;  /* 0x0000001019177810 */ /* 0x000fe20007ffe0ff */
[----:B------:R-:W4:Y:S04]  /*25e50*/  LDL.LU R7, [R1+0x78] ;  /* 0x0000780001077983 */ /* 0x000f280000300800 */
[----:B------:R0:W-:Y:S01]  /*25e60*/  @P4 STG.E.U16 [R4.64], R20 ;  /* 0x0000001404004986 */ /* 0x0001e2000c101504 */
[----:B------:R-:W-:-:S02]  /*25e70*/  ISETP.GE.AND P3, PT, R23, c[0x0][0x17c], PT ;  /* 0x00005f0017007a0c */ /* 0x000fc40003f66270 */
[----:B---3--:R-:W-:Y:S02]  /*25e80*/  ISETP.LT.AND P5, PT, R24, c[0x0][0x178], !P0 ;  /* 0x00005e0018007a0c */ /* 0x008fe400047a1270 */
[----:B------:R-:W-:Y:S01]  /*25e90*/  ISETP.LT.AND P0, PT, R29, c[0x0][0x178], !P2 ;  /* 0x00005e001d007a0c */ /* 0x000fe20005701270 */
[----:B0-----:R-:W-:Y:S01]  /*25ea0*/  IMAD.WIDE R4, R3, 0x2, R14 ;  /* 0x0000000203047825 */ /* 0x001fe200078e020e */
[----:B------:R-:W-:Y:S02]  /*25eb0*/  IADD3 R23, R25, 0x11, RZ ;  /* 0x0000001119177810 */ /* 0x000fe40007ffe0ff */
[----:B------:R-:W-:-:S07]  /*25ec0*/  IADD3 R0, R3, c[0x0][0x198], RZ ;  /* 0x0000660003007a10 */ /* 0x000fce0007ffe0ff */
[----:B------:R0:W-:Y:S04]  /*25ed0*/  @P5 STG.E.U16 [R16.64], R21 ;  /* 0x0000001510005986 */ /* 0x0001e8000c101504 */
[----:B------:R1:W-:Y:S04]  /*25ee0*/  @P6 STG.E.U16 [R18.64], R22 ;  /* 0x0000001612006986 */ /* 0x0003e8000c101504 */
[----:B------:R3:W-:Y:S01]  /*25ef0*/  @P0 STG.E.U16 [R4.64], R6 ;  /* 0x0000000604000986 */ /* 0x0007e2000c101504 */
[----:B------:R-:W-:Y:S01]  /*25f00*/  ISETP.GE.AND P0, PT, R23, c[0x0][0x17c], PT ;  /* 0x00005f0017007a0c */ /* 0x000fe20003f06270 */
[----:B0-----:R-:W-:Y:S01]  /*25f10*/  IMAD.WIDE R16, R3, 0x2, R10 ;  /* 0x0000000203107825 */ /* 0x001fe200078e020a */
[----:B-1----:R-:W-:-:S03]  /*25f20*/  PRMT R22, R6, 0x7632, R22 ;  /* 0x0000763206167816 */ /* 0x002fc60000000016 */
[C---:B------:R-:W-:Y:S01]  /*25f30*/  IMAD.WIDE R18, R3.reuse, 0x2, R8 ;  /* 0x0000000203127825 */ /* 0x040fe200078e0208 */
[----:B---3--:R-:W3:Y:S03]  /*25f40*/  LDL.LU R6, [R1+0x38] ;  /* 0x0000380001067983 */ /* 0x008ee60000300800 */
[----:B------:R-:W-:Y:S01]  /*25f50*/  IMAD.WIDE R4, R3, 0x2, R12 ;  /* 0x0000000203047825 */ /* 0x000fe200078e020c */
[----:B------:R-:W2:Y:S04]  /*25f60*/  LDL.LU R28, [R1+0x8] ;  /* 0x00000800011c7983 */ /* 0x000ea80000300800 */
[----:B------:R-:W2:Y:S04]  /*25f70*/  LDL.LU R3, [R1+0x124] ;  /* 0x0001240001037983 */ /* 0x000ea80000300800 */
[----:B------:R-:W2:Y:S01]  /*25f80*/  LDL.LU R23, [R1+0x134] ;  /* 0x0001340001177983 */ /* 0x000ea20000300800 */
[----:B------:R-:W-:-:S02]  /*25f90*/  ISETP.LT.AND P4, PT, R2, c[0x0][0x178], !P2 ;  /* 0x00005e0002007a0c */ /* 0x000fc40005781270 */
[----:B------:R-:W-:Y:S02]  /*25fa0*/  ISETP.LT.AND P5, PT, R24, c[0x0][0x178], !P2 ;  /* 0x00005e0018007a0c */ /* 0x000fe400057a1270 */
[----:B------:R-:W-:Y:S02]  /*25fb0*/  ISETP.LT.AND P2, PT, R27, c[0x0][0x178], !P2 ;  /* 0x00005e001b007a0c */ /* 0x000fe40005741270 */
[----:B------:R-:W-:Y:S01]  /*25fc0*/  ISETP.LT.AND P6, PT, R29, c[0x0][0x178], !P1 ;  /* 0x00005e001d007a0c */ /* 0x000fe20004fc1270 */
[----:B------:R-:W-:-:S06]  /*25fd0*/  IMAD.WIDE R20, R0, 0x2, R14 ;  /* 0x0000000200147825 */ /* 0x000fcc00078e020e */
[----:B--2---:R0:W-:Y:S01]  /*25fe0*/  @P4 STG.E.U16 [R4.64], R23 ;  /* 0x0000001704004986 */ /* 0x0041e2000c101504 */
[----:B------:R-:W-:-:S03]  /*25ff0*/  ISETP.LT.AND P4, PT, R2, c[0x0][0x178], !P1 ;  /* 0x00005e0002007a0c */ /* 0x000fc60004f81270 */
[----:B------:R1:W-:Y:S01]  /*26000*/  @P5 STG.E.U16 [R16.64], R3 ;  /* 0x0000000310005986 */ /* 0x0003e2000c101504 */
[----:B------:R-:W-:-:S03]  /*26010*/  ISETP.LT.AND P5, PT, R24, c[0x0][0x178], !P1 ;  /* 0x00005e0018007a0c */ /* 0x000fc60004fa1270 */
[----:B------:R-:W-:Y:S01]  /*26020*/  @P2 STG.E.U16 [R18.64], R26 ;  /* 0x0000001a12002986 */ /* 0x000fe2000c101504 */
[----:B------:R-:W-:-:S03]  /*26030*/  ISETP.LT.AND P2, PT, R29, c[0x0][0x178], !P3 ;  /* 0x00005e001d007a0c */ /* 0x000fc60005f41270 */
[----:B------:R2:W-:Y:S01]  /*26040*/  @P6 STG.E.U16 [R20.64], R22 ;  /* 0x0000001614006986 */ /* 0x0005e2000c101504 */
[----:B------:R-:W-:Y:S01]  /*26050*/  ISETP.LT.AND P6, PT, R27, c[0x0][0x178], !P1 ;  /* 0x00005e001b007a0c */ /* 0x000fe20004fc1270 */
[----:B0-----:R-:W-:-:S04]  /*26060*/  IMAD.WIDE R4, R0, 0x2, R12 ;  /* 0x0000000200047825 */ /* 0x001fc800078e020c */
[C---:B-1----:R-:W-:Y:S01]  /*26070*/  IMAD.WIDE R16, R0.reuse, 0x2, R10 ;  /* 0x0000000200107825 */ /* 0x042fe200078e020a */
[----:B--2---:R-:W-:Y:S02]  /*26080*/  PRMT R20, R23, 0x7632, R20 ;  /* 0x0000763217147816 */ /* 0x004fe40000000014 */
[----:B------:R-:W-:Y:S02]  /*26090*/  PRMT R21, R3, 0x7632, R21 ;  /* 0x0000763203157816 */ /* 0x000fe40000000015 */
[C---:B------:R-:W-:Y:S01]  /*260a0*/  IADD3 R3, R0.reuse, c[0x0][0x198], RZ ;  /* 0x0000660000037a10 */ /* 0x040fe20007ffe0ff */
[----:B------:R-:W-:Y:S01]  /*260b0*/  IMAD.WIDE R18, R0, 0x2, R8 ;  /* 0x0000000200127825 */ /* 0x000fe200078e0208 */
[----:B------:R-:W-:Y:S01]  /*260c0*/  PRMT R22, R26, 0x7632, R22 ;  /* 0x000076321a167816 */ /* 0x000fe20000000016 */
[----:B------:R0:W-:Y:S01]  /*260d0*/  @P4 STG.E.U16 [R4.64], R20 ;  /* 0x0000001404004986 */ /* 0x0001e2000c101504 */
[----:B------:R-:W-:-:S03]  /*260e0*/  IADD3 R0, R3, c[0x0][0x198], RZ ;  /* 0x0000660003007a10 */ /* 0x000fc60007ffe0ff */
[----:B------:R1:W-:Y:S04]  /*260f0*/  @P5 STG.E.U16 [R16.64], R21 ;  /* 0x0000001510005986 */ /* 0x0003e8000c101504 */
[----:B------:R2:W-:Y:S01]  /*26100*/  @P6 STG.E.U16 [R18.64], R22 ;  /* 0x0000001612006986 */ /* 0x0005e2000c101504 */
[----:B0-----:R-:W-:-:S04]  /*26110*/  IMAD.WIDE R4, R3, 0x2, R14 ;  /* 0x0000000203047825 */ /* 0x001fc800078e020e */
[----:B-1----:R-:W-:Y:S01]  /*26120*/  IMAD.WIDE R16, R3, 0x2, R10 ;  /* 0x0000000203107825 */ /* 0x002fe200078e020a */
[----:B----4-:R0:W-:Y:S01]  /*26130*/  @P2 STG.E.U16 [R4.64], R7 ;  /* 0x0000000704002986 */ /* 0x0101e2000c101504 */
[----:B--2---:R-:W-:Y:S02]  /*26140*/  PRMT R22, R7, 0x7632, R22 ;  /* 0x0000763207167816 */ /* 0x004fe40000000016 */
[C---:B------:R-:W-:Y:S01]  /*26150*/  IMAD.WIDE R18, R3.reuse, 0x2, R8 ;  /* 0x0000000203127825 */ /* 0x040fe200078e0208 */
[----:B0-----:R-:W2:Y:S03]  /*26160*/  LDL.LU R7, [R1+0x88] ;  /* 0x0000880001077983 */ /* 0x001ea60000300800 */
[----:B------:R-:W-:Y:S02]  /*26170*/  IMAD.WIDE R4, R3, 0x2, R12 ;  /* 0x0000000203047825 */ /* 0x000fe400078e020c */
[----:B------:R-:W4:Y:S01]  /*26180*/  LDL.LU R3, [R1+0x18] ;  /* 0x0000180001037983 */ /* 0x000f220000300800 */
[----:B------:R-:W-:-:S02]  /*26190*/  ISETP.LT.AND P4, PT, R2, c[0x0][0x178], !P3 ;  /* 0x00005e0002007a0c */ /* 0x000fc40005f81270 */
[----:B------:R-:W-:Y:S02]  /*261a0*/  ISETP.LT.AND P5, PT, R24, c[0x0][0x178], !P3 ;  /* 0x00005e0018007a0c */ /* 0x000fe40005fa1270 */
[----:B------:R-:W-:Y:S02]  /*261b0*/  ISETP.LT.AND P3, PT, R27, c[0x0][0x178], !P3 ;  /* 0x00005e001b007a0c */ /* 0x000fe40005f61270 */
[----:B------:R-:W-:Y:S01]  /*261c0*/  ISETP.LT.AND P6, PT, R29, c[0x0][0x178], !P0 ;  /* 0x00005e001d007a0c */ /* 0x000fe200047c1270 */
[----:B------:R-:W-:Y:S01]  /*261d0*/  IMAD.WIDE R20, R0, 0x2, R14 ;  /* 0x0000000200147825 */ /* 0x000fe200078e020e */
[----:B------:R-:W-:-:S05]  /*261e0*/  IADD3 R23, R25, 0x12, RZ ;  /* 0x0000001219177810 */ /* 0x000fca0007ffe0ff */
[----:B---3--:R0:W-:Y:S01]  /*261f0*/  @P4 STG.E.U16 [R4.64], R6 ;  /* 0x0000000604004986 */ /* 0x0081e2000c101504 */
[----:B------:R-:W-:Y:S02]  /*26200*/  ISETP.LT.AND P4, PT, R2, c[0x0][0x178], !P0 ;  /* 0x00005e0002007a0c */ /* 0x000fe40004781270 */
[----:B------:R-:W-:Y:S01]  /*26210*/  ISETP.GE.AND P1, PT, R23, c[0x0][0x17c], PT ;  /* 0x00005f0017007a0c */ /* 0x000fe20003f26270 */
[----:B0-----:R-:W-:Y:S01]  /*26220*/  IMAD.WIDE R4, R0, 0x2, R12 ;  /* 0x0000000200047825 */ /* 0x001fe200078e020c */
[----:B----4-:R0:W-:Y:S01]  /*26230*/  @P5 STG.E.U16 [R16.64], R3 ;  /* 0x0000000310005986 */ /* 0x0101e2000c101504 */
[----:B------:R-:W-:-:S03]  /*26240*/  ISETP.LT.AND P5, PT, R24, c[0x0][0x178], !P0 ;  /* 0x00005e0018007a0c */ /* 0x000fc600047a1270 */
[----:B------:R-:W-:Y:S01]  /*26250*/  @P3 STG.E.U16 [R18.64], R28 ;  /* 0x0000001c12003986 */ /* 0x000fe2000c101504 */
[----:B------:R-:W-:-:S03]  /*26260*/  ISETP.LT.AND P3, PT, R29, c[0x0][0x178], !P1 ;  /* 0x00005e001d007a0c */ /* 0x000fc60004f61270 */
[----:B------:R1:W-:Y:S01]  /*26270*/  @P6 STG.E.U16 [R20.64], R22 ;  /* 0x0000001614006986 */ /* 0x0003e2000c101504 */
[----:B------:R-:W-:Y:S01]  /*26280*/  ISETP.LT.AND P6, PT, R27, c[0x0][0x178], !P0 ;  /* 0x00005e001b007a0c */ /* 0x000fe200047c1270 */
[----:B0-----:R-:W-:Y:S01]  /*26290*/  IMAD.WIDE R16, R0, 0x2, R10 ;  /* 0x0000000200107825 */ /* 0x001fe200078e020a */
[----:B-1----:R-:W-:Y:S02]  /*262a0*/  PRMT R20, R6, 0x7632, R20 ;  /* 0x0000763206147816 */ /* 0x002fe40000000014 */
[----:B------:R-:W-:Y:S01]  /*262b0*/  PRMT R21, R3, 0x7632, R21 ;  /* 0x0000763203157816 */ /* 0x000fe20000000015 */
[C---:B------:R-:W-:Y:S01]  /*262c0*/  IMAD.WIDE R18, R0.reuse, 0x2, R8 ;  /* 0x0000000200127825 */ /* 0x040fe200078e0208 */
[----:B------:R-:W-:Y:S01]  /*262d0*/  IADD3 R3, R0, c[0x0][0x198], RZ ;  /* 0x0000660000037a10 */ /* 0x000fe20007ffe0ff */
[----:B------:R0:W-:Y:S01]  /*262e0*/  @P4 STG.E.U16 [R4.64], R20 ;  /* 0x0000001404004986 */ /* 0x0001e2000c101504 */
[----:B------:R-:W-:-:S03]  /*262f0*/  PRMT R22, R28, 0x7632, R22 ;  /* 0x000076321c167816 */ /* 0x000fc60000000016 */
[----:B------:R-:W3:Y:S01]  /*26300*/  LDL.LU R6, [R1+0x58] ;  /* 0x0000580001067983 */ /* 0x000ee20000300800 */
[----:B------:R-:W-:-:S03]  /*26310*/  IADD3 R0, R3, c[0x0][0x198], RZ ;  /* 0x0000660003007a10 */ /* 0x000fc60007ffe0ff */
[----:B------:R1:W-:Y:S01]  /*26320*/  @P5 STG.E.U16 [R16.64], R21 ;  /* 0x0000001510005986 */ /* 0x0003e2000c101504 */
[----:B0-----:R-:W-:-:S03]  /*26330*/  IMAD.WIDE R4, R3, 0x2, R14 ;  /* 0x0000000203047825 */ /* 0x001fc600078e020e */
[----:B------:R-:W4:Y:S04]  /*26340*/  LDL.LU R26, [R1+0x48] ;  /* 0x00004800011a7983 */ /* 0x000f280000300800 */
[----:B------:R0:W-:Y:S01]  /*26350*/  @P6 STG.E.U16 [R18.64], R22 ;  /* 0x0000001612006986 */ /* 0x0001e2000c101504 */
[----:B-1----:R-:W-:-:S03]  /*26360*/  IMAD.WIDE R16, R3, 0x2, R10 ;  /* 0x0000000203107825 */ /* 0x002fc600078e020a */
[----:B--2---:R1:W-:Y:S04]  /*26370*/  @P3 STG.E.U16 [R4.64], R7 ;  /* 0x0000000704003986 */ /* 0x0043e8000c101504 */
[----:B------:R-:W2:Y:S01]  /*26380*/  LDL.LU R28, [R1+0x108] ;  /* 0x00010800011c7983 */ /* 0x000ea20000300800 */
[----:B0-----:R-:W-:Y:S01]  /*26390*/  PRMT R22, R7, 0x7632, R22 ;  /* 0x0000763207167816 */ /* 0x001fe20000000016 */
[C---:B------:R-:W-:Y:S02]  /*263a0*/  IMAD.WIDE R18, R3.reuse, 0x2, R8 ;  /* 0x0000000203127825 */ /* 0x040fe400078e0208 */
[----:B-1----:R-:W2:Y:S02]  /*263b0*/  LDL.LU R7, [R1+0xa8] ;  /* 0x0000a80001077983 */ /* 0x002ea40000300800 */
[----:B------:R-:W-:-:S02]  /*263c0*/  IMAD.WIDE R4, R3, 0x2, R12 ;  /* 0x0000000203047825 */ /* 0x000fc400078e020c */
[----:B------:R-:W2:Y:S01]  /*263d0*/  LDL.LU R3, [R1+0x28] ;  /* 0x0000280001037983 */ /* 0x000ea20000300800 */
[----:B------:R-:W-:Y:S02]  /*263e0*/  IADD3 R23, R25, 0x13, RZ ;  /* 0x0000001319177810 */ /* 0x000fe40007ffe0ff */
[----:B------:R-:W-:Y:S02]  /*263f0*/  ISETP.LT.AND P4, PT, R2, c[0x0][0x178], !P1 ;  /* 0x00005e0002007a0c */ /* 0x000fe40004f81270 */
[----:B------:R-:W-:Y:S02]  /*26400*/  ISETP.GE.AND P2, PT, R23, c[0x0][0x17c], PT ;  /* 0x00005f0017007a0c */ /* 0x000fe40003f46270 */
[----:B------:R-:W-:Y:S02]  /*26410*/  ISETP.LT.AND P5, PT, R24, c[0x0][0x178], !P1 ;  /* 0x00005e0018007a0c */ /* 0x000fe40004fa1270 */
[----:B------:R-:W-:Y:S02]  /*26420*/  ISETP.LT.AND P1, PT, R27, c[0x0][0x178], !P1 ;  /* 0x00005e001b007a0c */ /* 0x000fe40004f21270 */
[----:B------:R-:W-:-:S02]  /*26430*/  ISETP.LT.AND P6, PT, R29, c[0x0][0x178], !P2 ;  /* 0x00005e001d007a0c */ /* 0x000fc400057c1270 */
[----:B------:R-:W-:Y:S01]  /*26440*/  IADD3 R23, R25, 0x14, RZ ;  /* 0x0000001419177810 */ /* 0x000fe20007ffe0ff */
[----:B------:R-:W-:-:S03]  /*26450*/  IMAD.WIDE R20, R0, 0x2, R14 ;  /* 0x0000000200147825 */ /* 0x000fc600078e020e */
[----:B------:R-:W-:Y:S02]  /*26460*/  ISETP.GE.AND P0, PT, R23, c[0x0][0x17c], PT ;  /* 0x00005f0017007a0c */ /* 0x000fe40003f06270 */
[----:B------:R-:W-:-:S04]  /*26470*/  IADD3 R23, R25, 0x15, RZ ;  /* 0x0000001519177810 */ /* 0x000fc80007ffe0ff */
[----:B------:R-:W-:Y:S01]  /*26480*/  ISETP.GE.AND P3, PT, R23, c[0x0][0x17c], PT ;  /* 0x00005f0017007a0c */ /* 0x000fe20003f66270 */
[----:B---3--:R0:W-:Y:S01]  /*26490*/  @P4 STG.E.U16 [R4.64], R6 ;  /* 0x0000000604004986 */ /* 0x0081e2000c101504 */
[----:B------:R-:W-:-:S03]  /*264a0*/  PRMT R23, R6, 0x7632, R23 ;  /* 0x0000763206177816 */ /* 0x000fc60000000017 */
[----:B----4-:R-:W-:Y:S04]  /*264b0*/  @P5 STG.E.U16 [R16.64], R26 ;  /* 0x0000001a10005986 */ /* 0x010fe8000c101504 */
[----:B0-----:R-:W3:Y:S04]  /*264c0*/  LDL.LU R6, [R1+0x1000] ;  /* 0x0010000001067983 */ /* 0x001ee80000300800 */
[----:B--2---:R-:W-:Y:S04]  /*264d0*/  @P1 STG.E.U16 [R18.64], R3 ;  /* 0x0000000312001986 */ /* 0x004fe8000c101504 */
[----:B------:R0:W-:Y:S02]  /*264e0*/  @P6 STG.E.U16 [R20.64], R22 ;  /* 0x0000001614006986 */ /* 0x0001e4000c101504 */
[----:B0-----:R-:W-:-:S02]  /*264f0*/  PRMT R20, R26, 0x7632, R20 ;  /* 0x000076321a147816 */ /* 0x001fc40000000014 */
[----:B------:R-:W2:Y:S01]  /*26500*/  LDL.LU R26, [R1+0x68] ;  /* 0x00006800011a7983 */ /* 0x000ea20000300800 */
[----:B------:R-:W-:Y:S02]  /*26510*/  ISETP.LT.AND P1, PT, R2, c[0x0][0x178], !P2 ;  /* 0x00005e0002007a0c */ /* 0x000fe40005721270 */
[----:B------:R-:W-:Y:S02]  /*26520*/  ISETP.LT.AND P5, PT, R24, c[0x0][0x178], !P2 ;  /* 0x00005e0018007a0c */ /* 0x000fe400057a1270 */
[----:B------:R-:W-:Y:S02]  /*26530*/  ISETP.LT.AND P2, PT, R27, c[0x0][0x178], !P2 ;  /* 0x00005e001b007a0c */ /* 0x000fe40005741270 */
[----:B------:R-:W-:Y:S01]  /*26540*/  ISETP.LT.AND P6, PT, R29, c[0x0][0x178], !P0 ;  /* 0x00005e001d007a0c */ /* 0x000fe200047c1270 */
[C---:B------:R-:W-:Y:S01]  /*26550*/  IMAD.WIDE R16, R0.reuse, 0x2, R12 ;  /* 0x0000000200107825 */ /* 0x040fe200078e020c */
[----:B------:R-:W-:Y:S02]  /*26560*/  PRMT R21, R3, 0x7632, R21 ;  /* 0x0000763203157816 */ /* 0x000fe40000000015 */
[----:B------:R-:W-:-:S02]  /*26570*/  IADD3 R3, R0, c[0x0][0x198], RZ ;  /* 0x0000660000037a10 */ /* 0x000fc40007ffe0ff */
[----:B------:R-:W-:Y:S01]  /*26580*/  ISETP.LT.AND P4, PT, R2, c[0x0][0x178], !P0 ;  /* 0x00005e0002007a0c */ /* 0x000fe20004781270 */
[C---:B------:R-:W-:Y:S01]  /*26590*/  IMAD.WIDE R4, R0.reuse, 0x2, R10 ;  /* 0x0000000200047825 */ /* 0x040fe200078e020a */
[----:B------:R0:W-:Y:S03]  /*265a0*/  @P1 STG.E.U16 [R16.64], R23 ;  /* 0x0000001710001986 */ /* 0x0001e6000c101504 */
[----:B------:R-:W-:Y:S01]  /*265b0*/  IMAD.WIDE R18, R0, 0x2, R8 ;  /* 0x0000000200127825 */ /* 0x000fe200078e0208 */
[----:B------:R1:W-:Y:S01]  /*265c0*/  @P5 STG.E.U16 [R4.64], R20 ;  /* 0x0000001404005986 */ /* 0x0003e2000c101504 */
[----:B------:R-:W-:-:S03]  /*265d0*/  IADD3 R0, R25, 0x17, RZ ;  /* 0x0000001719007810 */ /* 0x000fc60007ffe0ff */
[----:B------:R-:W-:Y:S01]  /*265e0*/  @P2 STG.E.U16 [R18.64], R21 ;  /* 0x0000001512002986 */ /* 0x000fe2000c101504 */
[----:B0-----:R-:W-:-:S04]  /*265f0*/  IMAD.WIDE R16, R3, 0x2, R14 ;  /* 0x0000000203107825 */ /* 0x001fc800078e020e */
[----:B-1----:R-:W-:Y:S01]  /*26600*/  IMAD.WIDE R4, R3, 0x2, R12 ;  /* 0x0000000203047825 */ /* 0x002fe200078e020c */
[----:B------:R0:W-:Y:S01]  /*26610*/  @P6 STG.E.U16 [R16.64], R28 ;  /* 0x0000001c10006986 */ /* 0x0001e2000c101504 */
[----:B------:R-:W-:Y:S02]  /*26620*/  ISETP.LT.AND P6, PT, R24, c[0x0][0x178], !P0 ;  /* 0x00005e0018007a0c */ /* 0x000fe400047c1270 */
[----:B------:R-:W-:Y:S01]  /*26630*/  ISETP.LT.AND P0, PT, R27, c[0x0][0x178], !P0 ;  /* 0x00005e001b007a0c */ /* 0x000fe20004701270 */
[----:B------:R1:W-:Y:S01]  /*26640*/  @P4 STG.E.U16 [R4.64], R7 ;  /* 0x0000000704004986 */ /* 0x0003e2000c101504 */
[----:B------:R-:W-:Y:S02]  /*26650*/  ISETP.LT.AND P2, PT, R29, c[0x0][0x178], !P3 ;  /* 0x00005e001d007a0c */ /* 0x000fe40005f41270 */
[----:B------:R-:W-:Y:S02]  /*26660*/  ISETP.LT.AND P5, PT, R2, c[0x0][0x178], !P3 ;  /* 0x00005e0002007a0c */ /* 0x000fe40005fa1270 */
[----:B------:R-:W-:-:S02]  /*26670*/  ISETP.GE.AND P4, PT, R0, c[0x0][0x17c], PT ;  /* 0x00005f0000007a0c */ /* 0x000fc40003f86270 */
[----:B------:R-:W-:Y:S02]  /*26680*/  IADD3 R22, R25, 0x16, RZ ;  /* 0x0000001619167810 */ /* 0x000fe40007ffe0ff */
[C---:B------:R-:W-:Y:S01]  /*26690*/  IADD3 R0, R3.reuse, c[0x0][0x198], RZ ;  /* 0x0000660003007a10 */ /* 0x040fe20007ffe0ff */
[----:B0-----:R-:W-:Y:S01]  /*266a0*/  IMAD.WIDE R16, R3, 0x2, R8 ;  /* 0x0000000203107825 */ /* 0x001fe200078e0208 */
[----:B------:R-:W-:-:S03]  /*266b0*/  ISETP.GE.AND P1, PT, R22, c[0x0][0x17c], PT ;  /* 0x00005f0016007a0c */ /* 0x000fc60003f26270 */
[----:B-1----:R-:W-:Y:S01]  /*266c0*/  IMAD.WIDE R4, R3, 0x2, R10 ;  /* 0x0000000203047825 */ /* 0x002fe200078e020a */
[----:B------:R-:W-:Y:S02]  /*266d0*/  PRMT R22, R28, 0x7632, R22 ;  /* 0x000076321c167816 */ /* 0x000fe40000000016 */
[----:B------:R-:W-:Y:S01]  /*266e0*/  PRMT R3, R7, 0x7632, R3 ;  /* 0x0000763207037816 */ /* 0x000fe20000000003 */
[C---:B------:R-:W-:Y:S01]  /*266f0*/  IMAD.WIDE R18, R0.reuse, 0x2, R14 ;  /* 0x0000000200127825 */ /* 0x040fe200078e020e */
[----:B------:R-:W4:Y:S03]  /*26700*/  LDL.LU R7, [R1+0x128] ;  /* 0x0001280001077983 */ /* 0x000f260000300800 */
[C---:B------:R-:W-:Y:S01]  /*26710*/  IMAD.WIDE R20, R0.reuse, 0x2, R12 ;  /* 0x0000000200147825 */ /* 0x040fe200078e020c */
[----:B--2---:R0:W-:Y:S04]  /*26720*/  @P6 STG.E.U16 [R4.64], R26 ;  /* 0x0000001a04006986 */ /* 0x0041e8000c101504 */
[----:B---3--:R1:W-:Y:S04]  /*26730*/  @P0 STG.E.U16 [R16.64], R6 ;  /* 0x0000000610000986 */ /* 0x0083e8000c101504 */
[----:B------:R-:W-:Y:S04]  /*26740*/  @P2 STG.E.U16 [R18.64], R22 ;  /* 0x0000001612002986 */ /* 0x000fe8000c101504 */
[----:B------:R2:W-:Y:S01]  /*26750*/  @P5 STG.E.U16 [R20.64], R3 ;  /* 0x0000000314005986 */ /* 0x0005e2000c101504 */
[----:B0-----:R-:W-:Y:S01]  /*26760*/  IMAD.WIDE R4, R0, 0x2, R10 ;  /* 0x0000000200047825 */ /* 0x001fe200078e020a */
[----:B-1----:R-:W-:-:S03]  /*26770*/  PRMT R6, R26, 0x7632, R6 ;  /* 0x000076321a067816 */ /* 0x002fc60000000006 */
[C---:B------:R-:W-:Y:S01]  /*26780*/  IMAD.WIDE R16, R0.reuse, 0x2, R8 ;  /* 0x0000000200107825 */ /* 0x040fe200078e0208 */
[----:B------:R-:W3:Y:S04]  /*26790*/  LDL.LU R26, [R1+0x98] ;  /* 0x00009800011a7983 */ /* 0x000ee80000300800 */
[----:B------:R-:W3:Y:S01]  /*267a0*/  LDL.LU R28, [R1+0x1c] ;  /* 0x00001c00011c7983 */ /* 0x000ee20000300800 */
[----:B--2---:R-:W-:-:S03]  /*267b0*/  IADD3 R3, R0, c[0x0][0x198], RZ ;  /* 0x0000660000037a10 */ /* 0x004fc60007ffe0ff */
[----:B------:R-:W2:Y:S01]  /*267c0*/  LDL R0, [R1+0x148] ;  /* 0x0001480001007983 */ /* 0x000ea20000100800 */
[----:B------:R-:W-:Y:S02]  /*267d0*/  ISETP.LT.AND P0, PT, R24, c[0x0][0x178], !P3 ;  /* 0x00005e0018007a0c */ /* 0x000fe40005f01270 */
[----:B------:R-:W-:Y:S02]  /*267e0*/  ISETP.LT.AND P3, PT, R27, c[0x0][0x178], !P3 ;  /* 0x00005e001b007a0c */ /* 0x000fe40005f61270 */
[----:B------:R-:W-:Y:S02]  /*267f0*/  ISETP.LT.AND P6, PT, R29, c[0x0][0x178], !P1 ;  /* 0x00005e001d007a0c */ /* 0x000fe40004fc1270 */
[----:B------:R-:W-:Y:S01]  /*26800*/  IADD3 R21, R25, 0x18, RZ ;  /* 0x0000001819157810 */ /* 0x000fe20007ffe0ff */
[----:B------:R-:W-:Y:S01]  /*26810*/  IMAD.WIDE R18, R3, 0x2, R14 ;  /* 0x0000000203127825 */ /* 0x000fe200078e020e */
[----:B------:R-:W-:-:S05]  /*26820*/  PRMT R20, R6, 0x7632, R20 ;  /* 0x0000763206147816 */ /* 0x000fca0000000014 */
[----:B------:R-:W-:Y:S01]  /*26830*/  @P0 STG.E.U16 [R4.64], R6 ;  /* 0x0000000604000986 */ /* 0x000fe2000c101504 */
[----:B------:R-:W-:-:S03]  /*26840*/  ISETP.GE.AND P0, PT, R21, c[0x0][0x17c], PT ;  /* 0x00005f0015007a0c */ /* 0x000fc60003f06270 */
[----:B------:R-:W3:Y:S04]  /*26850*/  LDL.LU R21, [R1+0x3c] ;  /* 0x00003c0001157983 */ /* 0x000ee80000300800 */
[----:B------:R0:W-:Y:S04]  /*26860*/  @P3 STG.E.U16 [R16.64], R20 ;  /* 0x0000001410003986 */ /* 0x0001e8000c101504 */
[----:B0-----:R-:W3:Y:S04]  /*26870*/  LDL.LU R20, [R1+0x7c] ;  /* 0x00007c0001147983 */ /* 0x001ee80000300800 */
[----:B--2---:R0:W-:Y:S04]  /*26880*/  @P6 STG.E.U16 [R18.64], R0 ;  /* 0x0000000012006986 */ /* 0x0041e8000c101504 */
[----:B0-----:R-:W2:Y:S04]  /*26890*/  LDL.LU R18, [R1+0x148] ;  /* 0x0001480001127983 */ /* 0x001ea80000300800 */
[----:B------:R-:W2:Y:S01]  /*268a0*/  LDL.LU R19, [R1+0x138] ;  /* 0x0001380001137983 */ /* 0x000ea20000300800 */
[----:B------:R-:W-:-:S02]  /*268b0*/  ISETP.LT.AND P2, PT, R2, c[0x0][0x178], !P1 ;  /* 0x00005e0002007a0c */ /* 0x000fc40004f41270 */
[----:B------:R-:W-:Y:S01]  /*268c0*/  ISETP.LT.AND P5, PT, R24, c[0x0][0x178], !P1 ;  /* 0x00005e0018007a0c */ /* 0x000fe20004fa1270 */
[----:B------:R-:W-:Y:S01]  /*268d0*/  IMAD.WIDE R16, R3, 0x2, R12 ;  /* 0x0000000203107825 */ /* 0x000fe200078e020c */
[----:B------:R-:W-:Y:S02]  /*268e0*/  ISETP.LT.AND P1, PT, R27, c[0x0][0x178], !P1 ;  /* 0x00005e001b007a0c */ /* 0x000fe40004f21270 */
[----:B------:R-:W-:Y:S01]  /*268f0*/  ISETP.LT.AND P6, PT, R29, c[0x0][0x178], !P4 ;  /* 0x00005e001d007a0c */ /* 0x000fe200067c1270 */
[----:B------:R-:W-:Y:S01]  /*26900*/  IMAD.WIDE R4, R3, 0x2, R10 ;  /* 0x0000000203047825 */ /* 0x000fe200078e020a */
[----:B------:R-:W-:Y:S02]  /*26910*/  ISETP.LT.AND P3, PT, R2, c[0x0][0x178], !P4 ;  /* 0x00005e0002007a0c */ /* 0x000fe40006761270 */
[----:B------:R-:W-:Y:S02]  /*26920*/  IADD3 R6, R25, 0x19, RZ ;  /* 0x0000001919067810 */ /* 0x000fe40007ffe0ff */
[----:B------:R-:W-:Y:S01]  /*26930*/  IADD3 R0, R3, c[0x0][0x198], RZ ;  /* 0x0000660003007a10 */ /* 0x000fe20007ffe0ff */
[----:B--2---:R0:W-:Y:S01]  /*26940*/  @P2 STG.E.U16 [R16.64], R19 ;  /* 0x0000001310002986 */ /* 0x0041e2000c101504 */
[----:B------:R-:W-:-:S03]  /*26950*/  ISETP.GE.AND P2, PT, R6, c[0x0][0x17c], PT ;  /* 0x00005f0006007a0c */ /* 0x000fc60003f46270 */
[----:B----4-:R1:W-:Y:S01]  /*26960*/  @P5 STG.E.U16 [R4.64], R7 ;  /* 0x0000000704005986 */ /* 0x0103e2000c101504 */
[----:B------:R-:W-:Y:S01]  /*26970*/  PRMT R6, R19, 0x7632, R6 ;  /* 0x0000763213067816 */ /* 0x000fe20000000006 */
[----:B0-----:R-:W-:-:S04]  /*26980*/  IMAD.WIDE R16, R0, 0x2, R14 ;  /* 0x0000000200107825 */ /* 0x001fc800078e020e */
[----:B-1----:R-:W-:Y:S01]  /*26990*/  IMAD.WIDE R4, R3, 0x2, R8 ;  /* 0x0000000203047825 */ /* 0x002fe200078e0208 */
[----:B------:R-:W-:-:S03]  /*269a0*/  PRMT R3, R18, 0x7632, R3 ;  /* 0x0000763212037816 */ /* 0x000fc60000000003 */
[----:B------:R-:W-:Y:S01]  /*269b0*/  IMAD.WIDE R18, R0, 0x2, R12 ;  /* 0x0000000200127825 */ /* 0x000fe200078e020c */
[----:B---3--:R-:W-:Y:S04]  /*269c0*/  @P1 STG.E.U16 [R4.64], R26 ;  /* 0x0000001a04001986 */ /* 0x008fe8000c101504 */
[----:B------:R-:W-:Y:S04]  /*269d0*/  @P6 STG.E.U16 [R16.64], R3 ;  /* 0x0000000310006986 */ /* 0x000fe8000c101504 */
[----:B------:R0:W-:Y:S02]  /*269e0*/  @P3 STG.E.U16 [R18.64], R6 ;  /* 0x0000000612003986 */ /* 0x0001e4000c101504 */
[----:B0-----:R-:W-:-:S02]  /*269f0*/  PRMT R6, R7, 0x7632, R6 ;  /* 0x0000763207067816 */ /* 0x001fc40000000006 */
[----:B------:R-:W2:Y:S01]  /*26a00*/  LDL.LU R7, [R1+0xffc] ;  /* 0x000ffc0001077983 */ /* 0x000ea20000300800 */
[----:B------:R-:W-:-:S03]  /*26a10*/  PRMT R18, R26, 0x7632, R18 ;  /* 0x000076321a127816 */ /* 0x000fc60000000012 */
[----:B------:R-:W3:Y:S01]  /*26a20*/  LDL.LU R26, [R1+0xc] ;  /* 0x00000c00011a7983 */ /* 0x000ee20000300800 */
[----:B------:R-:W-:Y:S02]  /*26a30*/  ISETP.LT.AND P5, PT, R24, c[0x0][0x178], !P4 ;  /* 0x00005e0018007a0c */ /* 0x000fe400067a1270 */
[----:B------:R-:W-:Y:S01]  /*26a40*/  ISETP.LT.AND P4, PT, R27, c[0x0][0x178], !P4 ;  /* 0x00005e001b007a0c */ /* 0x000fe20006781270 */
[----:B------:R-:W-:Y:S01]  /*26a50*/  IMAD.WIDE R4, R0, 0x2, R10 ;  /* 0x0000000200047825 */ /* 0x000fe200078e020a */
[----:B------:R-:W-:Y:S02]  /*26a60*/  ISETP.LT.AND P1, PT, R29, c[0x0][0x178], !P0 ;  /* 0x00005e001d007a0c */ /* 0x000fe40004721270 */
[----:B------:R-:W-:Y:S01]  /*26a70*/  ISETP.LT.AND P3, PT, R2, c[0x0][0x178], !P0 ;  /* 0x00005e0002007a0c */ /* 0x000fe20004761270 */
[----:B------:R-:W-:Y:S01]  /*26a80*/  IMAD.WIDE R16, R0, 0x2, R8 ;  /* 0x0000000200107825 */ /* 0x000fe200078e0208 */
[----:B------:R-:W-:Y:S02]  /*26a90*/  ISETP.LT.AND P6, PT, R24, c[0x0][0x178], !P0 ;  /* 0x00005e0018007a0c */ /* 0x000fe400047c1270 */
[----:B------:R-:W-:-:S02]  /*26aa0*/  IADD3 R19, R25, 0x1a, RZ ;  /* 0x0000001a19137810 */ /* 0x000fc40007ffe0ff */
[----:B------:R-:W-:Y:S01]  /*26ab0*/  IADD3 R3, R0, c[0x0][0x198], RZ ;  /* 0x0000660000037a10 */ /* 0x000fe20007ffe0ff */
[----:B------:R0:W-:Y:S01]  /*26ac0*/  @P5 STG.E.U16 [R4.64], R6 ;  /* 0x0000000604005986 */ /* 0x0001e2000c101504 */
[----:B------:R-:W-:-:S03]  /*26ad0*/  ISETP.GE.AND P5, PT, R19, c[0x0][0x17c], PT ;  /* 0x00005f0013007a0c */ /* 0x000fc60003fa6270 */
[----:B------:R1:W-:Y:S01]  /*26ae0*/  @P4 STG.E.U16 [R16.64], R18 ;  /* 0x0000001210004986 */ /* 0x0003e2000c101504 */
[----:B------:R-:W-:Y:S01]  /*26af0*/  ISETP.LT.AND P0, PT, R27, c[0x0][0x178], !P0 ;  /* 0x00005e001b007a0c */ /* 0x000fe20004701270 */
[----:B0-----:R-:W-:-:S04]  /*26b00*/  IMAD.WIDE R4, R3, 0x2, R10 ;  /* 0x0000000203047825 */ /* 0x001fc800078e020a */
[----:B-1----:R-:W-:-:S04]  /*26b10*/  IMAD.WIDE R18, R3, 0x2, R14 ;  /* 0x0000000203127825 */ /* 0x002fc800078e020e */
[----:B------:R-:W-:Y:S01]  /*26b20*/  IMAD.WIDE R16, R3, 0x2, R12 ;  /* 0x0000000203107825 */ /* 0x000fe200078e020c */
[----:B------:R-:W-:Y:S01]  /*26b30*/  @P1 STG.E.U16 [R18.64], R20 ;  /* 0x0000001412001986 */ /* 0x000fe2000c101504 */
[----:B------:R-:W-:-:S03]  /*26b40*/  ISETP.LT.AND P1, PT, R29, c[0x0][0x178], !P2 ;  /* 0x00005e001d007a0c */ /* 0x000fc60005721270 */
[----:B------:R0:W-:Y:S01]  /*26b50*/  @P3 STG.E.U16 [R16.64], R21 ;  /* 0x0000001510003986 */ /* 0x0001e2000c101504 */
[----:B------:R-:W-:-:S03]  /*26b60*/  ISETP.LT.AND P3, PT, R2, c[0x0][0x178], !P2 ;  /* 0x00005e0002007a0c */ /* 0x000fc60005761270 */
[----:B------:R1:W-:Y:S01]  /*26b70*/  @P6 STG.E.U16 [R4.64], R28 ;  /* 0x0000001c04006986 */ /* 0x0003e2000c101504 */
[----:B------:R-:W-:Y:S02]  /*26b80*/  ISETP.LT.AND P6, PT, R24, c[0x0][0x178], !P2 ;  /* 0x00005e0018007a0c */ /* 0x000fe400057c1270 */
[----:B------:R-:W-:Y:S02]  /*26b90*/  IADD3 R0, R25, 0x1b, RZ ;  /* 0x0000001b19007810 */ /* 0x000fe40007ffe0ff */
[----:B------:R-:W-:Y:S02]  /*26ba0*/  IADD3 R6, R3, c[0x0][0x198], RZ ;  /* 0x0000660003067a10 */ /* 0x000fe40007ffe0ff */
[----:B------:R-:W-:Y:S02]  /*26bb0*/  ISETP.GE.AND P4, PT, R0, c[0x0][0x17c], PT ;  /* 0x00005f0000007a0c */ /* 0x000fe40003f86270 */
[----:B------:R-:W-:Y:S01]  /*26bc0*/  PRMT R0, R20, 0x7632, R0 ;  /* 0x0000763214007816 */ /* 0x000fe20000000000 */
[----:B0-----:R-:W-:Y:S01]  /*26bd0*/  IMAD.WIDE R16, R6, 0x2, R14 ;  /* 0x0000000206107825 */ /* 0x001fe200078e020e */
[----:B------:R-:W-:-:S03]  /*26be0*/  PRMT R23, R21, 0x7632, R23 ;  /* 0x0000763215177816 */ /* 0x000fc60000000017 */
[----:B-1----:R-:W-:Y:S01]  /*26bf0*/  IMAD.WIDE R4, R3, 0x2, R8 ;  /* 0x0000000203047825 */ /* 0x002fe200078e0208 */
[----:B------:R-:W-:Y:S02]  /*26c00*/  PRMT R22, R28, 0x7632, R22 ;  /* 0x000076321c167816 */ /* 0x000fe40000000016 */
[----:B------:R-:W4:Y:S01]  /*26c10*/  LDL.LU R28, [R1+0x5c] ;  /* 0x00005c00011c7983 */ /* 0x000f220000300800 */
[----:B------:R-:W-:-:S04]  /*26c20*/  IMAD.WIDE R18, R6, 0x2, R12 ;  /* 0x0000000206127825 */ /* 0x000fc800078e020c */
[----:B------:R-:W-:Y:S01]  /*26c30*/  IMAD.WIDE R20, R6, 0x2, R10 ;  /* 0x0000000206147825 */ /* 0x000fe200078e020a */
[----:B---3--:R0:W-:Y:S01]  /*26c40*/  @P0 STG.E.U16 [R4.64], R26 ;  /* 0x0000001a04000986 */ /* 0x0081e2000c101504 */
[----:B------:R-:W-:-:S03]  /*26c50*/  PRMT R3, R26, 0x7632, R3 ;  /* 0x000076321a037816 */ /* 0x000fc60000000003 */
[----:B------:R-:W-:Y:S04]  /*26c60*/  @P1 STG.E.U16 [R16.64], R0 ;  /* 0x0000000010001986 */ /* 0x000fe8000c101504 */
[----:B------:R1:W-:Y:S04]  /*26c70*/  @P3 STG.E.U16 [R18.64], R23 ;  /* 0x0000001712003986 */ /* 0x0003e8000c101504 */
[----:B0-----:R-:W3:Y:S04]  /*26c80*/  LDL.LU R26, [R1+0x2c] ;  /* 0x00002c00011a7983 */ /* 0x001ee80000300800 */
[----:B------:R0:W-:Y:S04]  /*26c90*/  @P6 STG.E.U16 [R20.64], R22 ;  /* 0x0000001614006986 */ /* 0x0001e8000c101504 */
[----:B-1----:R-:W2:Y:S04]  /*26ca0*/  LDL.LU R23, [R1+0x10c] ;  /* 0x00010c0001177983 */ /* 0x002ea80000300800 */
[----:B0-----:R-:W2:Y:S04]  /*26cb0*/  LDL.LU R21, [R1+0x4c] ;  /* 0x00004c0001157983 */ /* 0x001ea80000300800 */
[----:B------:R-:W2:Y:S04]  /*26cc0*/  LDL.LU R20, [R1+0xac] ;  /* 0x0000ac0001147983 */ /* 0x000ea80000300800 */
[----:B------:R0:W-:Y:S04]  /*26cd0*/  STL [R1+0xfe8], R22 ;  /* 0x000fe81601007387 */ /* 0x0001e80000100800 */
[----:B0-----:R-:W2:Y:S01]  /*26ce0*/  LDL.LU R22, [R1+0x8c] ;  /* 0x00008c0001167983 */ /* 0x001ea20000300800 */
[----:B------:R-:W-:-:S02]  /*26cf0*/  ISETP.LT.AND P2, PT, R27, c[0x0][0x178], !P2 ;  /* 0x00005e001b007a0c */ /* 0x000fc40005741270 */
[----:B------:R-:W-:Y:S01]  /*26d00*/  ISETP.LT.AND P0, PT, R29, c[0x0][0x178], !P5 ;  /* 0x00005e001d007a0c */ /* 0x000fe20006f01270 */
[----:B------:R-:W-:Y:S01]  /*26d10*/  IMAD.WIDE R4, R6, 0x2, R8 ;  /* 0x0000000206047825 */ /* 0x000fe200078e0208 */
[----:B------:R-:W-:Y:S02]  /*26d20*/  ISETP.LT.AND P1, PT, R2, c[0x0][0x178], !P5 ;  /* 0x00005e0002007a0c */ /* 0x000fe40006f21270 */
[----:B------:R-:W-:Y:S02]  /*26d30*/  IADD3 R0, R6, c[0x0][0x198], RZ ;  /* 0x0000660006007a10 */ /* 0x000fe40007ffe0ff */
[----:B------:R-:W-:-:S04]  /*26d40*/  IADD3 R16, R25, 0x1c, RZ ;  /* 0x0000001c19107810 */ /* 0x000fc80007ffe0ff */
[----:B------:R-:W-:Y:S01]  /*26d50*/  ISETP.GE.AND P6, PT, R16, c[0x0][0x17c], PT ;  /* 0x00005f0010007a0c */ /* 0x000fe20003fc6270 */
[----:B------:R0:W-:Y:S01]  /*26d60*/  @P2 STG.E.U16 [R4.64], R3 ;  /* 0x0000000304002986 */ /* 0x0001e2000c101504 */
[----:B------:R-:W-:-:S04]  /*26d70*/  IMAD.WIDE R16, R0, 0x2, R12 ;  /* 0x0000000200107825 */ /* 0x000fc800078e020c */
[----:B0-----:R-:W-:Y:S01]  /*26d80*/  IMAD.WIDE R4, R0, 0x2, R14 ;  /* 0x0000000200047825 */ /* 0x001fe200078e020e */
[----:B------:R-:W-:-:S04]  /*26d90*/  IADD3 R3, R25, 0x1d, RZ ;  /* 0x0000001d19037810 */ /* 0x000fc80007ffe0ff */
[----:B------:R-:W-:Y:S02]  /*26da0*/  ISETP.GE.AND P2, PT, R3, c[0x0][0x17c], PT ;  /* 0x00005f0003007a0c */ /* 0x000fe40003f46270 */
[----:B----4-:R-:W-:Y:S02]  /*26db0*/  PRMT R3, R28, 0x7632, R3 ;  /* 0x000076321c037816 */ /* 0x010fe40000000003 */
[----:B------:R-:W-:Y:S01]  /*26dc0*/  ISETP.LT.AND P3, PT, R24, c[0x0][0x178], !P5 ;  /* 0x00005e0018007a0c */ /* 0x000fe20006f61270 */
[C---:B------:R-:W-:Y:S01]  /*26dd0*/  IMAD.WIDE R18, R0.reuse, 0x2, R10 ;  /* 0x0000000200127825 */ /* 0x040fe200078e020a */
[----:B------:R-:W-:Y:S01]  /*26de0*/  ISETP.LT.AND P5, PT, R27, c[0x0][0x178], !P5 ;  /* 0x00005e001b007a0c */ /* 0x000fe20006fa1270 */
[----:B--2---:R-:W-:Y:S04]  /*26df0*/  @P0 STG.E.U16 [R4.64], R22 ;  /* 0x0000001604000986 */ /* 0x004fe8000c101504 */
[----:B------:R0:W-:Y:S04]  /*26e00*/  @P1 STG.E.U16 [R16.64], R28 ;  /* 0x0000001c10001986 */ /* 0x0001e8000c101504 */
[----:B0-----:R-:W2:Y:S01]  /*26e10*/  LDL.LU R28, [R1+0x6c] ;  /* 0x00006c00011c7983 */ /* 0x001ea20000300800 */
[----:B------:R-:W-:Y:S01]  /*26e20*/  ISETP.LT.AND P1, PT, R29, c[0x0][0x178], !P4 ;  /* 0x00005e001d007a0c */ /* 0x000fe20006721270 */
[----:B------:R-:W-:-:S02]  /*26e30*/  IMAD.WIDE R4, R0, 0x2, R8 ;  /* 0x0000000200047825 */ /* 0x000fc400078e0208 */
[----:B------:R0:W-:Y:S01]  /*26e40*/  @P3 STG.E.U16 [R18.64], R21 ;  /* 0x0000001512003986 */ /* 0x0001e2000c101504 */
[----:B------:R-:W-:Y:S02]  /*26e50*/  ISETP.LT.AND P3, PT, R2, c[0x0][0x178], !P4 ;  /* 0x00005e0002007a0c */ /* 0x000fe40006761270 */
[----:B------:R-:W-:Y:S01]  /*26e60*/  IADD3 R0, R0, c[0x0][0x198], RZ ;  /* 0x0000660000007a10 */ /* 0x000fe20007ffe0ff */
[----:B---3--:R1:W-:Y:S01]  /*26e70*/  @P5 STG.E.U16 [R4.64], R26 ;  /* 0x0000001a04005986 */ /* 0x0083e2000c101504 */
[----:B------:R-:W-:Y:S02]  /*26e80*/  ISETP.LT.AND P5, PT, R24, c[0x0][0x178], !P4 ;  /* 0x00005e0018007a0c */ /* 0x000fe400067a1270 */
[----:B------:R-:W-:Y:S01]  /*26e90*/  ISETP.LT.AND P4, PT, R27, c[0x0][0x178], !P4 ;  /* 0x00005e001b007a0c */ /* 0x000fe20006781270 */
[----:B------:R-:W-:Y:S01]  /*26ea0*/  IMAD.WIDE R16, R0, 0x2, R12 ;  /* 0x0000000200107825 */ /* 0x000fe200078e020c */
[----:B0-----:R-:W-:-:S03]  /*26eb0*/  PRMT R19, R22, 0x7632, R19 ;  /* 0x0000763216137816 */ /* 0x001fc60000000013 */
[----:B-1----:R-:W-:Y:S01]  /*26ec0*/  IMAD.WIDE R4, R0, 0x2, R14 ;  /* 0x0000000200047825 */ /* 0x002fe200078e020e */
[----:B------:R-:W-:-:S04]  /*26ed0*/  IADD3 R6, R25, 0x1e, RZ ;  /* 0x0000001e19067810 */ /* 0x000fc80007ffe0ff */
[----:B------:R0:W-:Y:S01]  /*26ee0*/  @P1 STG.E.U16 [R4.64], R19 ;  /* 0x0000001304001986 */ /* 0x0001e2000c101504 */
[----:B------:R-:W-:-:S03]  /*26ef0*/  ISETP.LT.AND P1, PT, R29, c[0x0][0x178], !P6 ;  /* 0x00005e001d007a0c */ /* 0x000fc60007721270 */
[----:B------:R1:W-:Y:S01]  /*26f00*/  @P3 STG.E.U16 [R16.64], R3 ;  /* 0x0000000310003986 */ /* 0x0003e2000c101504 */
[----:B------:R-:W-:Y:S02]  /*26f10*/  ISETP.LT.AND P3, PT, R2, c[0x0][0x178], !P6 ;  /* 0x00005e0002007a0c */ /* 0x000fe40007761270 */
[----:B------:R-:W-:Y:S02]  /*26f20*/  ISETP.GE.AND P0, PT, R6, c[0x0][0x17c], PT ;  /* 0x00005f0006007a0c */ /* 0x000fe40003f06270 */
[----:B------:R-:W-:Y:S02]  /*26f30*/  PRMT R18, R21, 0x7632, R18 ;  /* 0x0000763215127816 */ /* 0x000fe40000000012 */
[----:B------:R-:W-:Y:S01]  /*26f40*/  PRMT R6, R26, 0x7632, R6 ;  /* 0x000076321a067816 */ /* 0x000fe20000000006 */
[C---:B0-----:R-:W-:Y:S01]  /*26f50*/  IMAD.WIDE R4, R0.reuse, 0x2, R10 ;  /* 0x0000000200047825 */ /* 0x041fe200078e020a */
[----:B------:R-:W3:Y:S01]  /*26f60*/  LDL.LU R26, [R1+0x14c] ;  /* 0x00014c00011a7983 */ /* 0x000ee20000300800 */
[----:B-1----:R-:W-:-:S02]  /*26f70*/  IADD3 R3, R0, c[0x0][0x198], RZ ;  /* 0x0000660000037a10 */ /* 0x002fc40007ffe0ff */
[----:B------:R-:W-:Y:S01]  /*26f80*/  IMAD.WIDE R16, R0, 0x2, R8 ;  /* 0x0000000200107825 */ /* 0x000fe200078e0208 */
[----:B------:R-:W-:Y:S01]  /*26f90*/  IADD3 R0, R25, 0x1f, RZ ;  /* 0x0000001f19007810 */ /* 0x000fe20007ffe0ff */
[----:B------:R0:W-:Y:S01]  /*26fa0*/  @P5 STG.E.U16 [R4.64], R18 ;  /* 0x0000001204005986 */ /* 0x0001e2000c101504 */
[----:B------:R-:W-:-:S03]  /*26fb0*/  ISETP.LT.AND P5, PT, R24, c[0x0][0x178], !P6 ;  /* 0x00005e0018007a0c */ /* 0x000fc600077a1270 */
[----:B------:R1:W-:Y:S01]  /*26fc0*/  @P4 STG.E.U16 [R16.64], R6 ;  /* 0x0000000610004986 */ /* 0x0003e2000c101504 */
[----:B------:R-:W-:Y:S02]  /*26fd0*/  ISETP.GE.AND P4, PT, R0, c[0x0][0x17c], PT ;  /* 0x00005f0000007a0c */ /* 0x000fe40003f86270 */
[----:B------:R-:W-:Y:S01]  /*26fe0*/  IADD3 R0, R25, 0x20, RZ ;  /* 0x0000002019007810 */ /* 0x000fe20007ffe0ff */
[----:B------:R-:W4:Y:S01]  /*26ff0*/  LDL.LU R21, [R1+0x13c] ;  /* 0x00013c0001157983 */ /* 0x000f220000300800 */
[----:B0-----:R-:W-:-:S04]  /*27000*/  IMAD.WIDE R4, R3, 0x2, R14 ;  /* 0x0000000203047825 */ /* 0x001fc800078e020e */
[----:B-1----:R-:W-:Y:S01]  /*27010*/  IMAD.WIDE R16, R3, 0x2, R12 ;  /* 0x0000000203107825 */ /* 0x002fe200078e020c */
[----:B------:R0:W-:Y:S04]  /*27020*/  @P1 STG.E.U16 [R4.64], R23 ;  /* 0x0000001704001986 */ /* 0x0001e8000c101504 */
[----:B------:R-:W-:Y:S01]  /*27030*/  @P3 STG.E.U16 [R16.64], R20 ;  /* 0x0000001410003986 */ /* 0x000fe2000c101504 */
[----:B------:R-:W-:Y:S02]  /*27040*/  ISETP.GE.AND P3, PT, R0, c[0x0][0x17c], PT ;  /* 0x00005f0000007a0c */ /* 0x000fe40003f66270 */
[----:B------:R-:W-:Y:S02]  /*27050*/  PRMT R0, R23, 0x7632, R0 ;  /* 0x0000763217007816 */ /* 0x000fe40000000000 */
[----:B0-----:R-:W4:Y:S01]  /*27060*/  LDL.LU R23, [R1+0x12c] ;  /* 0x00012c0001177983 */ /* 0x001f220000300800 */
[----:B------:R-:W-:-:S05]  /*27070*/  IMAD.WIDE R4, R3, 0x2, R10 ;  /* 0x0000000203047825 */ /* 0x000fca00078e020a */
[----:B--2---:R0:W-:Y:S01]  /*27080*/  @P5 STG.E.U16 [R4.64], R28 ;  /* 0x0000001c04005986 */ /* 0x0041e2000c101504 */
[----:B------:R-:W-:-:S03]  /*27090*/  PRMT R6, R28, 0x7632, R6 ;  /* 0x000076321c067816 */ /* 0x000fc60000000006 */
[----:B0-----:R-:W2:Y:S01]  /*270a0*/  LDL.LU R28, [R1+0x9c] ;  /* 0x00009c00011c7983 */ /* 0x001ea20000300800 */
[----:B------:R-:W-:Y:S01]  /*270b0*/  ISETP.LT.AND P6, PT, R27, c[0x0][0x178], !P6 ;  /* 0x00005e001b007a0c */ /* 0x000fe200077c1270 */
[----:B------:R-:W-:Y:S01]  /*270c0*/  IMAD.WIDE R16, R3, 0x2, R8 ;  /* 0x0000000203107825 */ /* 0x000fe200078e0208 */
[----:B------:R-:W-:Y:S02]  /*270d0*/  ISETP.LT.AND P1, PT, R29, c[0x0][0x178], !P2 ;  /* 0x00005e001d007a0c */ /* 0x000fe40005721270 */
[----:B------:R-:W-:Y:S02]  /*270e0*/  IADD3 R3, R3, c[0x0][0x198], RZ ;  /* 0x0000660003037a10 */ /* 0x000fe40007ffe0ff */
[----:B------:R-:W-:-:S03]  /*270f0*/  ISETP.LT.AND P5, PT, R2, c[0x0][0x178], !P2 ;  /* 0x00005e0002007a0c */ /* 0x000fc600057a1270 */
[----:B------:R-:W-:-:S04]  /*27100*/  IMAD.WIDE R4, R3, 0x2, R14 ;  /* 0x0000000203047825 */ /* 0x000fc800078e020e */
[----:B------:R0:W-:Y:S01]  /*27110*/  @P6 STG.E.U16 [R16.64], R7 ;  /* 0x0000000710006986 */ /* 0x0001e2000c101504 */
[----:B------:R-:W-:Y:S02]  /*27120*/  ISETP.LT.AND P6, PT, R24, c[0x0][0x178], !P2 ;  /* 0x00005e0018007a0c */ /* 0x000fe400057c1270 */
[----:B------:R-:W-:Y:S01]  /*27130*/  ISETP.LT.AND P2, PT, R27, c[0x0][0x178], !P2 ;  /* 0x00005e001b007a0c */ /* 0x000fe20005741270 */
[----:B------:R1:W-:Y:S01]  /*27140*/  @P1 STG.E.U16 [R4.64], R0 ;  /* 0x0000000004001986 */ /* 0x0003e2000c101504 */
[----:B------:R-:W-:Y:S02]  /*27150*/  ISETP.LT.AND P1, PT, R29, c[0x0][0x178], !P0 ;  /* 0x00005e001d007a0c */ /* 0x000fe40004721270 */
[----:B0-----:R-:W-:Y:S01]  /*27160*/  PRMT R7, R20, 0x7632, R7 ;  /* 0x0000763214077816 */ /* 0x001fe20000000007 */
[----:B------:R-:W-:-:S04]  /*27170*/  IMAD.WIDE R16, R3, 0x2, R12 ;  /* 0x0000000203107825 */ /* 0x000fc800078e020c */
[----:B-1----:R-:W-:Y:S01]  /*27180*/  IMAD.WIDE R4, R3, 0x2, R10 ;  /* 0x0000000203047825 */ /* 0x002fe200078e020a */
[----:B------:R0:W-:Y:S01]  /*27190*/  @P5 STG.E.U16 [R16.64], R7 ;  /* 0x0000000710005986 */ /* 0x0001e2000c101504 */
[----:B------:R-:W-:Y:S02]  /*271a0*/  ISETP.LT.AND P5, PT, R2, c[0x0][0x178], !P0 ;  /* 0x00005e0002007a0c */ /* 0x000fe400047a1270 */
[----:B------:R-:W-:Y:S01]  /*271b0*/  PRMT R0, R7, 0x7632, R0 ;  /* 0x0000763207007816 */ /* 0x000fe20000000000 */
[----:B------:R1:W-:Y:S01]  /*271c0*/  @P6 STG.E.U16 [R4.64], R6 ;  /* 0x0000000604006986 */ /* 0x0003e2000c101504 */
[----:B------:R-:W-:Y:S02]  /*271d0*/  ISETP.LT.AND P6, PT, R24, c[0x0][0x178], !P0 ;  /* 0x00005e0018007a0c */ /* 0x000fe400047c1270 */
[C---:B0-----:R-:W-:Y:S01]  /*271e0*/  IADD3 R17, R3.reuse, c[0x0][0x198], RZ ;  /* 0x0000660003117a10 */ /* 0x041fe20007ffe0ff */
[----:B-1----:R-:W-:-:S04]  /*271f0*/  IMAD.WIDE R6, R3, 0x2, R8 ;  /* 0x0000000203067825 */ /* 0x002fc800078e0208 */
[----:B------:R-:W-:Y:S01]  /*27200*/  IMAD.WIDE R4, R17, 0x2, R14 ;  /* 0x0000000211047825 */ /* 0x000fe200078e020e */
[----:B------:R-:W-:Y:S01]  /*27210*/  IADD3 R3, R25, 0x21, RZ ;  /* 0x0000002119037810 */ /* 0x000fe20007ffe0ff */
[----:B------:R0:W-:Y:S01]  /*27220*/  @P2 STG.E.U16 [R6.64], R0 ;  /* 0x0000000006002986 */ /* 0x0001e2000c101504 */
[----:B------:R-:W-:-:S03]  /*27230*/  ISETP.LT.AND P0, PT, R27, c[0x0][0x178], !P0 ;  /* 0x00005e001b007a0c */ /* 0x000fc60004701270 */
[----:B---3--:R1:W-:Y:S01]  /*27240*/  @P1 STG.E.U16 [R4.64], R26 ;  /* 0x0000001a04001986 */ /* 0x0083e2000c101504 */
[----:B------:R-:W-:Y:S02]  /*27250*/  ISETP.LT.AND P1, PT, R29, c[0x0][0x178], !P4 ;  /* 0x00005e001d007a0c */ /* 0x000fe40006721270 */
[----:B------:R-:W-:Y:S01]  /*27260*/  ISETP.GE.AND P2, PT, R3, c[0x0][0x17c], PT ;  /* 0x00005f0003007a0c */ /* 0x000fe20003f46270 */
[C---:B0-----:R-:W-:Y:S01]  /*27270*/  IMAD.WIDE R6, R17.reuse, 0x2, R12 ;  /* 0x0000000211067825 */ /* 0x041fe200078e020c */
[----:B------:R-:W-:-:S03]  /*27280*/  IADD3 R3, R17, c[0x0][0x198], RZ ;  /* 0x0000660011037a10 */ /* 0x000fc60007ffe0ff */
[----:B-1----:R-:W-:Y:S01]  /*27290*/  IMAD.WIDE R4, R17, 0x2, R10 ;  /* 0x0000000211047825 */ /* 0x002fe200078e020a */
[----:B----4-:R0:W-:Y:S01]  /*272a0*/  @P5 STG.E.U16 [R6.64], R21 ;  /* 0x0000001506005986 */ /* 0x0101e2000c101504 */
[----:B------:R-:W-:-:S03]  /*272b0*/  ISETP.LT.AND P5, PT, R2, c[0x0][0x178], !P4 ;  /* 0x00005e0002007a0c */ /* 0x000fc600067a1270 */
[----:B------:R1:W-:Y:S01]  /*272c0*/  @P6 STG.E.U16 [R4.64], R23 ;  /* 0x0000001704006986 */ /* 0x0003e2000c101504 */
[----:B------:R-:W-:Y:S02]  /*272d0*/  ISETP.LT.AND P6, PT, R24, c[0x0][0x178], !P4 ;  /* 0x00005e0018007a0c */ /* 0x000fe400067c1270 */
[----:B------:R-:W-:Y:S02]  /*272e0*/  ISETP.LT.AND P4, PT, R27, c[0x0][0x178], !P4 ;  /* 0x00005e001b007a0c */ /* 0x000fe40006781270 */
[----:B------:R-:W-:Y:S02]  /*272f0*/  PRMT R16, R26, 0x7632, R16 ;  /* 0x000076321a107816 */ /* 0x000fe40000000010 */
[----:B------:R-:W-:Y:S01]  /*27300*/  PRMT R0, R21, 0x7632, R0 ;  /* 0x0000763215007816 */ /* 0x000fe20000000000 */
[----:B0-----:R-:W-:Y:S01]  /*27310*/  IMAD.WIDE R6, R3, 0x2, R14 ;  /* 0x0000000203067825 */ /* 0x001fe200078e020e */
[----:B------:R-:W-:Y:S01]  /*27320*/  PRMT R18, R23, 0x7632, R18 ;  /* 0x0000763217127816 */ /* 0x000fe20000000012 */
[----:B------:R-:W3:Y:S02]  /*27330*/  LDL.LU R26, [R1+0x1d0] ;  /* 0x0001d000011a7983 */ /* 0x000ee40000300800 */
[----:B-1----:R-:W-:-:S02]  /*27340*/  IMAD.WIDE R4, R17, 0x2, R8 ;  /* 0x0000000211047825 */ /* 0x002fc400078e0208 */
[----:B------:R-:W-:Y:S04]  /*27350*/  STL [R1+0xff8], R2 ;  /* 0x000ff80201007387 */ /* 0x000fe80000100800 */
[----:B--2---:R0:W-:Y:S01]  /*27360*/  @P0 STG.E.U16 [R4.64], R28 ;  /* 0x0000001c04000986 */ /* 0x0041e2000c101504 */
[----:B------:R-:W-:-:S03]  /*27370*/  PRMT R19, R28, 0x7632, R19 ;  /* 0x000076321c137816 */ /* 0x000fc60000000013 */
[----:B------:R1:W-:Y:S01]  /*27380*/  @P1 STG.E.U16 [R6.64], R16 ;  /* 0x0000001006001986 */ /* 0x0003e2000c101504 */
[----:B0-----:R-:W-:-:S04]  /*27390*/  IMAD.WIDE R4, R3, 0x2, R12 ;  /* 0x0000000203047825 */ /* 0x001fc800078e020c */
[C---:B-1----:R-:W-:Y:S01]  /*273a0*/  IMAD.WIDE R6, R3.reuse, 0x2, R10 ;  /* 0x0000000203067825 */ /* 0x042fe200078e020a */
[----:B------:R0:W-:Y:S03]  /*273b0*/  @P5 STG.E.U16 [R4.64], R0 ;  /* 0x0000000004005986 */ /* 0x0001e6000c101504 */
[----:B------:R-:W-:Y:S01]  /*273c0*/  IMAD.WIDE R16, R3, 0x2, R8 ;  /* 0x0000000203107825 */ /* 0x000fe200078e0208 */
[----:B------:R1:W-:Y:S04]  /*273d0*/  @P6 STG.E.U16 [R6.64], R18 ;  /* 0x0000001206006986 */ /* 0x0003e8000c101504 */
[----:B------:R-:W-:Y:S01]  /*273e0*/  @P4 STG.E.U16 [R16.64], R19 ;  /* 0x0000001310004986 */ /* 0x000fe2000c101504 */
[----:B------:R-:W-:-:S03]  /*273f0*/  ISETP.LT.AND P4, PT, R2, c[0x0][0x178], !P3 ;  /* 0x00005e0002007a0c */ /* 0x000fc60005f81270 */
[----:B------:R-:W2:Y:S01]  /*27400*/  LDL R2, [R1+0xe0] ;  /* 0x0000e00001027983 */ /* 0x000ea20000100800 */
[----:B------:R-:W-:Y:S02]  /*27410*/  ISETP.LT.AND P0, PT, R29, c[0x0][0x178], !P3 ;  /* 0x00005e001d007a0c */ /* 0x000fe40005f01270 */
[----:B------:R-:W-:Y:S02]  /*27420*/  IADD3 R3, R3, c[0x0][0x198], RZ ;  /* 0x0000660003037a10 */ /* 0x000fe40007ffe0ff */
[----:B------:R-:W-:-:S03]  /*27430*/  IADD3 R20, R25, 0x22, RZ ;  /* 0x0000002219147810 */ /* 0x000fc60007ffe0ff */
[----:B0-----:R-:W-:Y:S01]  /*27440*/  IMAD.WIDE R4, R3, 0x2, R14 ;  /* 0x0000000203047825 */ /* 0x001fe200078e020e */
[----:B------:R-:W-:Y:S02]  /*27450*/  ISETP.GE.AND P1, PT, R20, c[0x0][0x17c], PT ;  /* 0x00005f0014007a0c */ /* 0x000fe40003f26270 */
[----:B------:R-:W-:Y:S01]  /*27460*/  IADD3 R21, R25, 0x23, RZ ;  /* 0x0000002319157810 */ /* 0x000fe20007ffe0ff */
[----:B-1----:R-:W-:Y:S02]  /*27470*/  IMAD.WIDE R6, R3, 0x2, R12 ;  /* 0x0000000203067825 */ /* 0x002fe400078e020c */
[----:B---3--:R0:W-:Y:S01]  /*27480*/  @P0 STG.E.U16 [R4.64], R26 ;  /* 0x0000001a04000986 */ /* 0x0081e2000c101504 */
[----:B------:R-:W-:Y:S02]  /*27490*/  PRMT R20, R26, 0x7632, R20 ;  /* 0x000076321a147816 */ /* 0x000fe40000000014 */
[----:B------:R-:W-:Y:S01]  /*274a0*/  ISETP.GE.AND P0, PT, R21, c[0x0][0x17c], PT ;  /* 0x00005f0015007a0c */ /* 0x000fe20003f06270 */
[----:B0-----:R-:W3:Y:S04]  /*274b0*/  LDL.LU R26, [R1+0x1e0] ;  /* 0x0001e000011a7983 */ /* 0x001ee80000300800 */
[----:B------:R-:W4:Y:S04]  /*274c0*/  LDL.LU R22, [R1+0x150] ;  /* 0x0001500001167983 */ /* 0x000f280000300800 */
[----:B------:R-:W3:Y:S04]  /*274d0*/  LDL.LU R23, [R1+0x110] ;  /* 0x0001100001177983 */ /* 0x000ee80000300800 */
[----:B------:R-:W3:Y:S04]  /*274e0*/  LDL.LU R28, [R1+0xf0] ;  /* 0x0000f000011c7983 */ /* 0x000ee80000300800 */
[----:B------:R-:W3:Y:S04]  /*274f0*/  LDL.LU R21, [R1+0xc0] ;  /* 0x0000c00001157983 */ /* 0x000ee80000300800 */
[----:B--2---:R0:W-:Y:S04]  /*27500*/  @P4 STG.E.U16 [R6.64], R2 ;  /* 0x0000000206004986 */ /* 0x0041e8000c101504 */
[----:B0-----:R-:W2:Y:S04]  /*27510*/  LDL.LU R2, [R1+0xff8] ;  /* 0x000ff80001027983 */ /* 0x001ea80000300800 */
[----:B------:R-:W3:Y:S04]  /*27520*/  LDL.LU R6, [R1+0xe0] ;  /* 0x0000e00001067983 */ /* 0x000ee80000300800 */
[----:B------:R-:W4:Y:S01]  /*27530*/  LDL.LU R7, [R1+0xd0] ;  /* 0x0000d00001077983 */ /* 0x000f220000300800 */
[----:B------:R-:W-:-:S02]  /*27540*/  ISETP.LT.AND P5, PT, R24, c[0x0][0x178], !P3 ;  /* 0x00005e0018007a0c */ /* 0x000fc40005fa1270 */
[----:B------:R-:W-:Y:S02]  /*27550*/  ISETP.LT.AND P3, PT, R27, c[0x0][0x178], !P3 ;  /* 0x00005e001b007a0c */ /* 0x000fe40005f61270 */
[----:B------:R-:W-:Y:S01]  /*27560*/  ISETP.LT.AND P6, PT, R29, c[0x0][0x178], !P2 ;  /* 0x00005e001d007a0c */ /* 0x000fe200057c1270 */
[C---:B------:R-:W-:Y:S01]  /*27570*/  IMAD.WIDE R4, R3.reuse, 0x2, R10 ;  /* 0x0000000203047825 */ /* 0x040fe200078e020a */
[----:B------:R-:W-:-:S03]  /*27580*/  IADD3 R0, R3, c[0x0][0x198], RZ ;  /* 0x0000660003007a10 */ /* 0x000fc60007ffe0ff */
[----:B------:R-:W-:-:S04]  /*27590*/  IMAD.WIDE R16, R3, 0x2, R8 ;  /* 0x0000000203107825 */ /* 0x000fc800078e0208 */
[----:B------:R-:W-:Y:S01]  /*275a0*/  IMAD.WIDE R18, R0, 0x2, R14 ;  /* 0x0000000200127825 */ /* 0x000fe200078e020e */
[----:B--2---:R-:W-:Y:S02]  /*275b0*/  ISETP.LT.AND P4, PT, R2, c[0x0][0x178], !P2 ;  /* 0x00005e0002007a0c */ /* 0x004fe40005781270 */
[----:B---3--:R-:W-:Y:S01]  /*275c0*/  PRMT R3, R6, 0x7632, R3 ;  /* 0x0000763206037816 */ /* 0x008fe20000000003 */
[----:B----4-:R0:W-:Y:S01]  /*275d0*/  @P5 STG.E.U16 [R4.64], R7 ;  /* 0x0000000704005986 */ /* 0x0101e2000c101504 */
[----:B------:R-:W-:-:S03]  /*275e0*/  ISETP.LT.AND P5, PT, R24, c[0x0][0x178], !P2 ;  /* 0x00005e0018007a0c */ /* 0x000fc600057a1270 */
[----:B------:R1:W-:Y:S04]  /*275f0*/  @P3 STG.E.U16 [R16.64], R21 ;  /* 0x0000001510003986 */ /* 0x0003e8000c101504 */
[----:B------:R2:W-:Y:S01]  /*27600*/  @P6 STG.E.U16 [R18.64], R20 ;  /* 0x0000001412006986 */ /* 0x0005e2000c101504 */
[----:B0-----:R-:W-:Y:S01]  /*27610*/  IMAD.WIDE R4, R0, 0x2, R12 ;  /* 0x0000000200047825 */ /* 0x001fe200078e020c */
[----:B------:R-:W-:Y:S02]  /*27620*/  ISETP.LT.AND P6, PT, R27, c[0x0][0x178], !P2 ;  /* 0x00005e001b007a0c */ /* 0x000fe400057c1270 */
[----:B------:R-:W-:Y:S02]  /*27630*/  ISETP.LT.AND P2, PT, R29, c[0x0][0x178], !P1 ;  /* 0x00005e001d007a0c */ /* 0x000fe40004f41270 */
[----:B------:R0:W-:Y:S01]  /*27640*/  @P4 STG.E.U16 [R4.64], R3 ;  /* 0x0000000304004986 */ /* 0x0001e2000c101504 */
[----:B------:R-:W-:Y:S01]  /*27650*/  ISETP.LT.AND P4, PT, R2, c[0x0][0x178], !P1 ;  /* 0x00005e0002007a0c */ /* 0x000fe20004f81270 */
[----:B-1----:R-:W-:Y:S01]  /*27660*/  IMAD.WIDE R16, R0, 0x2, R8 ;  /* 0x0000000200107825 */ /* 0x002fe200078e0208 */
[----:B--2---:R-:W-:-:S03]  /*27670*/  PRMT R18, R7, 0x7632, R18 ;  /* 0x0000763207127816 */ /* 0x004fc60000000012 */
[C---:B------:R-:W-:Y:S01]  /*27680*/  IMAD.WIDE R6, R0.reuse, 0x2, R10 ;  /* 0x0000000200067825 */ /* 0x040fe200078e020a */
[----:B------:R-:W-:Y:S02]  /*27690*/  IADD3 R0, R0, c[0x0][0x198], RZ ;  /* 0x0000660000007a10 */ /* 0x000fe40007ffe0ff */
[----:B------:R-:W-:Y:S02]  /*276a0*/  PRMT R19, R21, 0x7632, R19 ;  /* 0x0000763215137816 */ /* 0x000fe40000000013 */
[----:B------:R1:W-:Y:S01]  /*276b0*/  @P5 STG.E.U16 [R6.64], R18 ;  /* 0x0000001206005986 */ /* 0x0003e2000c101504 */
[----:B0-----:R-:W-:Y:S01]  /*276c0*/  IMAD.WIDE R4, R0, 0x2, R14 ;  /* 0x0000000200047825 */ /* 0x001fe200078e020e */
[----:B------:R-:W-:Y:S02]  /*276d0*/  ISETP.LT.AND P5, PT, R24, c[0x0][0x178], !P1 ;  /* 0x00005e0018007a0c */ /* 0x000fe40004fa1270 */
[----:B------:R-:W-:Y:S01]  /*276e0*/  @P6 STG.E.U16 [R16.64], R19 ;  /* 0x0000001310006986 */ /* 0x000fe2000c101504 */
[----:B------:R-:W-:-:S02]  /*276f0*/  ISETP.LT.AND P1, PT, R27, c[0x0][0x178], !P1 ;  /* 0x00005e001b007a0c */ /* 0x000fc40004f21270 */
[----:B------:R-:W-:Y:S01]  /*27700*/  ISETP.LT.AND P6, PT, R29, c[0x0][0x178], !P0 ;  /* 0x00005e001d007a0c */ /* 0x000fe200047c1270 */
[----:B------:R0:W-:Y:S01]  /*27710*/  @P2 STG.E.U16 [R4.64], R26 ;  /* 0x0000001a04002986 */ /* 0x0001e2000c101504 */
[----:B-1----:R-:W-:Y:S01]  /*27720*/  IMAD.WIDE R6, R0, 0x2, R12 ;  /* 0x0000000200067825 */ /* 0x002fe200078e020c */
[----:B------:R-:W-:-:S04]  /*27730*/  IADD3 R20, R25, 0x24, RZ ;  /* 0x0000002419147810 */ /* 0x000fc80007ffe0ff */
[----:B------:R-:W-:Y:S01]  /*27740*/  @P4 STG.E.U16 [R6.64], R22 ;  /* 0x0000001606004986 */ /* 0x000fe2000c101504 */
[----:B------:R-:W-:Y:S02]  /*27750*/  ISETP.LT.AND P4, PT, R2, c[0x0][0x178], !P0 ;  /* 0x00005e0002007a0c */ /* 0x000fe40004781270 */
[C---:B------:R-:W-:Y:S01]  /*27760*/  IADD3 R3, R0.reuse, c[0x0][0x198], RZ ;  /* 0x0000660000037a10 */ /* 0x040fe20007ffe0ff */
[----:B0-----:R-:W-:Y:S01]  /*27770*/  IMAD.WIDE R4, R0, 0x2, R10 ;  /* 0x0000000200047825 */ /* 0x001fe200078e020a */
[----:B------:R-:W-:Y:S02]  /*27780*/  ISETP.GE.AND P3, PT, R20, c[0x0][0x17c], PT ;  /* 0x00005f0014007a0c */ /* 0x000fe40003f66270 */
[----:B------:R-:W-:Y:S01]  /*27790*/  PRMT R20, R26, 0x7632, R20 ;  /* 0x000076321a147816 */ /* 0x000fe20000000014 */
[----:B------:R-:W-:Y:S01]  /*277a0*/  IMAD.WIDE R16, R0, 0x2, R8 ;  /* 0x0000000200107825 */ /* 0x000fe200078e0208 */
[----:B------:R0:W-:Y:S01]  /*277b0*/  @P5 STG.E.U16 [R4.64], R23 ;  /* 0x0000001704005986 */ /* 0x0001e2000c101504 */
[----:B------:R-:W-:-:S02]  /*277c0*/  PRMT R0, R22, 0x7632, R0 ;  /* 0x0000763216007816 */ /* 0x000fc40000000000 */
[C---:B------:R-:W-:Y:S01]  /*277d0*/  IMAD.WIDE R18, R3.reuse, 0x2, R14 ;  /* 0x0000000203127825 */ /* 0x040fe200078e020e */
[----:B------:R-:W2:Y:S04]  /*277e0*/  LDL.LU R26, [R1+0x200] ;  /* 0x00020000011a7983 */ /* 0x000ea80000300800 */
[----:B------:R-:W-:Y:S01]  /*277f0*/  @P1 STG.E.U16 [R16.64], R28 ;  /* 0x0000001c10001986 */ /* 0x000fe2000c101504 */
[----:B0-----:R-:W-:-:S03]  /*27800*/  IMAD.WIDE R4, R3, 0x2, R12 ;  /* 0x0000000203047825 */ /* 0x001fc600078e020c */
[----:B------:R-:W-:Y:S04]  /*27810*/  @P6 STG.E.U16 [R18.64], R20 ;  /* 0x0000001412006986 */ /* 0x000fe8000c101504 */
[----:B------:R-:W-:Y:S01]  /*27820*/  @P4 STG.E.U16 [R4.64], R0 ;  /* 0x0000000004004986 */ /* 0x000fe2000c101504 */
[----:B------:R-:W-:-:S03]  /*27830*/  ISETP.LT.AND P4, PT, R2, c[0x0][0x178], !P3 ;  /* 0x00005e0002007a0c */ /* 0x000fc60005f81270 */
[----:B------:R0:W-:Y:S04]  /*27840*/  STL [R1+0xff4], R2 ;  /* 0x000ff40201007387 */ /* 0x0001e80000100800 */
[----:B0-----:R-:W3:Y:S01]  /*27850*/  LDL R2, [R1+0x1f0] ;  /* 0x0001f00001027983 */ /* 0x001ee20000100800 */
[----:B------:R-:W-:Y:S02]  /*27860*/  ISETP.LT.AND P5, PT, R24, c[0x0][0x178], !P0 ;  /* 0x00005e0018007a0c */ /* 0x000fe400047a1270 */
[----:B------:R-:W-:Y:S02]  /*27870*/  ISETP.LT.AND P6, PT, R27, c[0x0][0x178], !P0 ;  /* 0x00005e001b007a0c */ /* 0x000fe400047c1270 */
[----:B------:R-:W-:Y:S01]  /*27880*/  ISETP.LT.AND P0, PT, R29, c[0x0][0x178], !P3 ;  /* 0x00005e001d007a0c */ /* 0x000fe20005f01270 */
[----:B------:R-:W-:-:S04]  /*27890*/  IMAD.WIDE R6, R3, 0x2, R10 ;  /* 0x0000000203067825 */ /* 0x000fc800078e020a */
[C---:B------:R-:W-:Y:S01]  /*278a0*/  IMAD.WIDE R16, R3.reuse, 0x2, R8 ;  /* 0x0000000203107825 */ /* 0x040fe200078e0208 */
[----:B------:R-:W-:Y:S02]  /*278b0*/  IADD3 R3, R3, c[0x0][0x198], RZ ;  /* 0x0000660003037a10 */ /* 0x000fe40007ffe0ff */
[----:B------:R-:W-:Y:S02]  /*278c0*/  PRMT R18, R23, 0x7632, R18 ;  /* 0x0000763217127816 */ /* 0x000fe40000000012 */
[----:B------:R-:W-:Y:S01]  /*278d0*/  PRMT R19, R28, 0x7632, R19 ;  /* 0x000076321c137816 */ /* 0x000fe20000000013 */
[----:B------:R-:W-:Y:S01]  /*278e0*/  IMAD.WIDE R4, R3, 0x2, R14 ;  /* 0x0000000203047825 */ /* 0x000fe200078e020e */
[C---:B------:R-:W-:Y:S02]  /*278f0*/  IADD3 R21, R25.reuse, 0x25, RZ ;  /* 0x0000002519157810 */ /* 0x040fe40007ffe0ff */
[----:B------:R-:W-:Y:S01]  /*27900*/  IADD3 R20, R25, 0x26, RZ ;  /* 0x0000002619147810 */ /* 0x000fe20007ffe0ff */
[----:B------:R0:W-:Y:S01]  /*27910*/  @P5 STG.E.U16 [R6.64], R18 ;  /* 0x0000001206005986 */ /* 0x0001e2000c101504 */
[----:B------:R-:W-:-:S02]  /*27920*/  ISETP.GE.AND P2, PT, R21, c[0x0][0x17c], PT ;  /* 0x00005f0015007a0c */ /* 0x000fc40003f46270 */
[----:B------:R-:W-:Y:S01]  /*27930*/  ISETP.GE.AND P1, PT, R20, c[0x0][0x17c], PT ;  /* 0x00005f0014007a0c */ /* 0x000fe20003f26270 */
[----:B------:R1:W-:Y:S01]  /*27940*/  @P6 STG.E.U16 [R16.64], R19 ;  /* 0x0000001310006986 */ /* 0x0003e2000c101504 */
[----:B------:R-:W-:Y:S02]  /*27950*/  IADD3 R21, R25, 0x27, RZ ;  /* 0x0000002719157810 */ /* 0x000fe40007ffe0ff */
[C---:B------:R-:W-:Y:S01]  /*27960*/  IADD3 R0, R3.reuse, c[0x0][0x198], RZ ;  /* 0x0000660003007a10 */ /* 0x040fe20007ffe0ff */
[----:B0-----:R-:W-:-:S04]  /*27970*/  IMAD.WIDE R6, R3, 0x2, R12 ;  /* 0x0000000203067825 */ /* 0x001fc800078e020c */
[----:B-1----:R-:W-:Y:S01]  /*27980*/  IMAD.WIDE R16, R3, 0x2, R8 ;  /* 0x0000000203107825 */ /* 0x002fe200078e0208 */
[----:B--2---:R0:W-:Y:S01]  /*27990*/  @P0 STG.E.U16 [R4.64], R26 ;  /* 0x0000001a04000986 */ /* 0x0041e2000c101504 */
[----:B------:R-:W-:Y:S02]  /*279a0*/  PRMT R20, R26, 0x7632, R20 ;  /* 0x000076321a147816 */ /* 0x000fe40000000014 */
[----:B------:R-:W-:Y:S01]  /*279b0*/  ISETP.GE.AND P0, PT, R21, c[0x0][0x17c], PT ;  /* 0x00005f0015007a0c */ /* 0x000fe20003f06270 */
[----:B0-----:R-:W2:Y:S01]  /*279c0*/  LDL.LU R26, [R1+0x220] ;  /* 0x00022000011a7983 */ /* 0x001ea20000300800 */
[----:B------:R-:W-:-:S03]  /*279d0*/  IMAD.WIDE R4, R3, 0x2, R10 ;  /* 0x0000000203047825 */ /* 0x000fc600078e020a */
[----:B------:R-:W4:Y:S04]  /*279e0*/  LDL.LU R22, [R1+0x210] ;  /* 0x0002100001167983 */ /* 0x000f280000300800 */
[----:B------:R-:W2:Y:S04]  /*279f0*/  LDL.LU R23, [R1+0x180] ;  /* 0x0001800001177983 */ /* 0x000ea80000300800 */
[----:B------:R-:W2:Y:S04]  /*27a00*/  LDL.LU R28, [R1+0x170] ;  /* 0x00017000011c7983 */ /* 0x000ea80000300800 */
[----:B------:R-:W2:Y:S04]  /*27a10*/  LDL.LU R3, [R1+0xb0] ;  /* 0x0000b00001037983 */ /* 0x000ea80000300800 */
[----:B------:R-:W2:Y:S04]  /*27a20*/  LDL.LU R21, [R1+0x160] ;  /* 0x0001600001157983 */ /* 0x000ea80000300800 */
[----:B---3--:R0:W-:Y:S04]  /*27a30*/  @P4 STG.E.U16 [R6.64], R2 ;  /* 0x0000000206004986 */ /* 0x0081e8000c101504 */
[----:B0-----:R-:W3:Y:S04]  /*27a40*/  LDL.LU R2, [R1+0xff4] ;  /* 0x000ff40001027983 */ /* 0x001ee80000300800 */
[----:B------:R-:W4:Y:S01]  /*27a50*/  LDL.LU R7, [R1+0x1f0] ;  /* 0x0001f00001077983 */ /* 0x000f220000300800 */
[----:B------:R-:W-:-:S02]  /*27a60*/  ISETP.LT.AND P5, PT, R24, c[0x0][0x178], !P3 ;  /* 0x00005e0018007a0c */ /* 0x000fc40005fa1270 */
[----:B------:R-:W-:Y:S02]  /*27a70*/  ISETP.LT.AND P3, PT, R27, c[0x0][0x178], !P3 ;  /* 0x00005e001b007a0c */ /* 0x000fe40005f61270 */
[----:B------:R-:W-:Y:S01]  /*27a80*/  ISETP.LT.AND P6, PT, R29, c[0x0][0x178], !P2 ;  /* 0x00005e001d007a0c */ /* 0x000fe200057c1270 */
[----:B------:R-:W-:-:S08]  /*27a90*/  IMAD.WIDE R18, R0, 0x2, R14 ;  /* 0x0000000200127825 */ /* 0x000fd000078e020e */
[----:B--2---:R0:W-:Y:S01]  /*27aa0*/  @P5 STG.E.U16 [R4.64], R21 ;  /* 0x0000001504005986 */ /* 0x0041e2000c101504 */
[----:B------:R-:W-:-:S03]  /*27ab0*/  ISETP.LT.AND P5, PT, R24, c[0x0][0x178], !P2 ;  /* 0x00005e0018007a0c */ /* 0x000fc600057a1270 */
[----:B------:R-:W-:Y:S04]  /*27ac0*/  @P3 STG.E.U16 [R16.64], R3 ;  /* 0x0000000310003986 */ /* 0x000fe8000c101504 */
[----:B------:R4:W-:Y:S01]  /*27ad0*/  @P6 STG.E.U16 [R18.64], R20 ;  /* 0x0000001412006986 */ /* 0x0009e2000c101504 */
[----:B------:R-:W-:Y:S02]  /*27ae0*/  ISETP.LT.AND P6, PT, R27, c[0x0][0x178], !P2 ;  /* 0x00005e001b007a0c */ /* 0x000fe400057c1270 */
[----:B---3--:R-:W-:Y:S01]  /*27af0*/  ISETP.LT.AND P4, PT, R2, c[0x0][0x178], !P2 ;  /* 0x00005e0002007a0c */ /* 0x008fe20005781270 */
[----:B0-----:R-:W-:Y:S01]  /*27b00*/  IMAD.WIDE R4, R0, 0x2, R12 ;  /* 0x0000000200047825 */ /* 0x001fe200078e020c */
[----:B------:R-:W-:Y:S02]  /*27b10*/  ISETP.LT.AND P2, PT, R29, c[0x0][0x178], !P1 ;  /* 0x00005e001d007a0c */ /* 0x000fe40004f41270 */
[----:B----4-:R-:W-:-:S02]  /*27b20*/  PRMT R18, R7, 0x7632, R18 ;  /* 0x0000763207127816 */ /* 0x010fc40000000012 */
[----:B------:R-:W-:Y:S02]  /*27b30*/  PRMT R20, R3, 0x7632, R20 ;  /* 0x0000763203147816 */ /* 0x000fe40000000014 */
[C---:B------:R-:W-:Y:S01]  /*27b40*/  IADD3 R3, R0.reuse, c[0x0][0x198], RZ ;  /* 0x0000660000037a10 */ /* 0x040fe20007ffe0ff */
[----:B------:R-:W-:Y:S01]  /*27b50*/  IMAD.WIDE R6, R0, 0x2, R10 ;  /* 0x0000000200067825 */ /* 0x000fe200078e020a */
[----:B------:R-:W-:-:S03]  /*27b60*/  PRMT R19, R21, 0x7632, R19 ;  /* 0x0000763215137816 */ /* 0x000fc60000000013 */
[----:B------:R0:W-:Y:S01]  /*27b70*/  @P4 STG.E.U16 [R4.64], R18 ;  /* 0x0000001204004986 */ /* 0x0001e2000c101504 */
[----:B------:R-:W-:Y:S01]  /*27b80*/  ISETP.LT.AND P4, PT, R2, c[0x0][0x178], !P1 ;  /* 0x00005e0002007a0c */ /* 0x000fe20004f81270 */
[----:B------:R-:W-:Y:S02]  /*27b90*/  IMAD.WIDE R16, R0, 0x2, R8 ;  /* 0x0000000200107825 */ /* 0x000fe400078e0208 */
[----:B------:R1:W-:Y:S01]  /*27ba0*/  @P5 STG.E.U16 [R6.64], R19 ;  /* 0x0000001306005986 */ /* 0x0003e2000c101504 */
[----:B------:R-:W-:Y:S02]  /*27bb0*/  ISETP.LT.AND P5, PT, R24, c[0x0][0x178], !P1 ;  /* 0x00005e0018007a0c */ /* 0x000fe40004fa1270 */
[----:B------:R-:W-:Y:S01]  /*27bc0*/  ISETP.LT.AND P1, PT, R27, c[0x0][0x178], !P1 ;  /* 0x00005e001b007a0c */ /* 0x000fe20004f21270 */
[----:B------:R2:W-:Y:S01]  /*27bd0*/  @P6 STG.E.U16 [R16.64], R20 ;  /* 0x0000001410006986 */ /* 0x0005e2000c101504 */
[----:B0-----:R-:W-:Y:S01]  /*27be0*/  IMAD.WIDE R4, R3, 0x2, R14 ;  /* 0x0000000203047825 */ /* 0x001fe200078e020e */
[----:B------:R-:W-:-:S04]  /*27bf0*/  ISETP.LT.AND P6, PT, R29, c[0x0][0x178], !P0 ;  /* 0x00005e001d007a0c */ /* 0x000fc800047c1270 */
[----:B------:R0:W-:Y:S01]  /*27c00*/  @P2 STG.E.U16 [R4.64], R26 ;  /* 0x0000001a04002986 */ /* 0x0001e2000c101504 */
[C---:B------:R-:W-:Y:S01]  /*27c10*/  IADD3 R0, R3.reuse, c[0x0][0x198], RZ ;  /* 0x0000660003007a10 */ /* 0x040fe20007ffe0ff */
[----:B-1----:R-:W-:Y:S01]  /*27c20*/  IMAD.WIDE R6, R3, 0x2, R10 ;  /* 0x0000000203067825 */ /* 0x002fe200078e020a */
[----:B--2---:R-:W-:-:S03]  /*27c30*/  PRMT R20, R26, 0x7632, R20 ;  /* 0x000076321a147816 */ /* 0x004fc60000000014 */
[----:B0-----:R-:W-:Y:S01]  /*27c40*/  IMAD.WIDE R4, R3, 0x2, R12 ;  /* 0x0000000203047825 */ /* 0x001fe200078e020c */
[----:B------:R-:W-:Y:S01]  /*27c50*/  IADD3 R21, R25, 0x28, RZ ;  /* 0x0000002819157810 */ /* 0x000fe20007ffe0ff */
[----:B------:R-:W2:Y:S02]  /*27c60*/  LDL.LU R26, [R1+0x1d4] ;  /* 0x0001d400011a7983 */ /* 0x000ea40000300800 */
[----:B------:R-:W-:Y:S02]  /*27c70*/  IMAD.WIDE R16, R3, 0x2, R8 ;  /* 0x0000000203107825 */ /* 0x000fe400078e0208 */
[----:B------:R0:W-:Y:S01]  /*27c80*/  @P4 STG.E.U16 [R4.64], R22 ;  /* 0x0000001604004986 */ /* 0x0001e2000c101504 */
[----:B------:R-:W-:Y:S01]  /*27c90*/  ISETP.LT.AND P4, PT, R2, c[0x0][0x178], !P0 ;  /* 0x00005e0002007a0c */ /* 0x000fe20004781270 */
[----:B------:R-:W-:Y:S02]  /*27ca0*/  IMAD.WIDE R18, R0, 0x2, R14 ;  /* 0x0000000200127825 */ /* 0x000fe400078e020e */
[----:B------:R-:W-:Y:S04]  /*27cb0*/  @P5 STG.E.U16 [R6.64], R23 ;  /* 0x0000001706005986 */ /* 0x000fe8000c101504 */
[----:B------:R-:W-:Y:S01]  /*27cc0*/  @P1 STG.E.U16 [R16.64], R28 ;  /* 0x0000001c10001986 */ /* 0x000fe2000c101504 */
[----:B------:R-:W-:-:S03]  /*27cd0*/  ISETP.GE.AND P3, PT, R21, c[0x0][0x17c], PT ;  /* 0x00005f0015007a0c */ /* 0x000fc60003f66270 */
[----:B------:R1:W-:Y:S01]  /*27ce0*/  @P6 STG.E.U16 [R18.64], R20 ;  /* 0x0000001412006986 */ /* 0x0003e2000c101504 */
[----:B0-----:R-:W-:-:S03]  /*27cf0*/  IMAD.WIDE R4, R0, 0x2, R12 ;  /* 0x0000000200047825 */ /* 0x001fc600078e020c */
[----:B------:R0:W-:Y:S01]  /*27d00*/  STL [R1+0xff0], R2 ;  /* 0x000ff00201007387 */ /* 0x0001e20000100800 */
[----:B-1----:R-:W-:-:S05]  /*27d10*/  PRMT R18, R22, 0x7632, R18 ;  /* 0x0000763216127816 */ /* 0x002fca0000000012 */
[----:B------:R1:W-:Y:S01]  /*27d20*/  @P4 STG.E.U16 [R4.64], R18 ;  /* 0x0000001204004986 */ /* 0x0003e2000c101504 */
[----:B------:R-:W-:-:S03]  /*27d30*/  ISETP.LT.AND P4, PT, R2, c[0x0][0x178], !P3 ;  /* 0x00005e0002007a0c */ /* 0x000fc60005f81270 */
[----:B0-----:R-:W3:Y:S01]  /*27d40*/  LDL R2, [R1+0xe4] ;  /* 0x0000e40001027983 */ /* 0x001ee20000100800 */
[----:B------:R-:W-:Y:S02]  /*27d50*/  ISETP.LT.AND P5, PT, R24, c[0x0][0x178], !P0 ;  /* 0x00005e0018007a0c */ /* 0x000fe400047a1270 */
[----:B------:R-:W-:Y:S02]  /*27d60*/  ISETP.LT.AND P6, PT, R27, c[0x0][0x178], !P0 ;  /* 0x00005e001b007a0c */ /* 0x000fe400047c1270 */
[----:B------:R-:W-:Y:S02]  /*27d70*/  ISETP.LT.AND P0, PT, R29, c[0x0][0x178], !P3 ;  /* 0x00005e001d007a0c */ /* 0x000fe40005f01270 */
[----:B------:R-:W-:Y:S02]  /*27d80*/  IADD3 R21, R25, 0x29, RZ ;  /* 0x0000002919157810 */ /* 0x000fe40007ffe0ff */
[C---:B------:R-:W-:Y:S01]  /*27d90*/  IADD3 R3, R0.reuse, c[0x0][0x198], RZ ;  /* 0x0000660000037a10 */ /* 0x040fe20007ffe0ff */
[----:B------:R-:W-:Y:S01]  /*27da0*/  IMAD.WIDE R6, R0, 0x2, R10 ;  /* 0x0000000200067825 */ /* 0x000fe200078e020a */
[----:B------:R-:W-:-:S02]  /*27db0*/  PRMT R19, R23, 0x7632, R19 ;  /* 0x0000763217137816 */ /* 0x000fc40000000013 */
[----:B------:R-:W-:Y:S01]  /*27dc0*/  ISETP.GE.AND P2, PT, R21, c[0x0][0x17c], PT ;  /* 0x00005f0015007a0c */ /* 0x000fe20003f46270 */
[----:B------:R-:W-:Y:S01]  /*27dd0*/  IMAD.WIDE R16, R0, 0x2, R8 ;  /* 0x0000000200107825 */ /* 0x000fe200078e0208 */
[----:B------:R-:W-:Y:S02]  /*27de0*/  PRMT R20, R28, 0x7632, R20 ;  /* 0x000076321c147816 */ /* 0x000fe40000000014 */
[----:B------:R-:W-:Y:S01]  /*27df0*/  IADD3 R21, R25, 0x2a, RZ ;  /* 0x0000002a19157810 */ /* 0x000fe20007ffe0ff */
[----:B-1----:R-:W-:Y:S01]  /*27e00*/  IMAD.WIDE R4, R3, 0x2, R14 ;  /* 0x0000000203047825 */ /* 0x002fe200078e020e */
[----:B------:R0:W-:Y:S02]  /*27e10*/  @P5 STG.E.U16 [R6.64], R19 ;  /* 0x0000001306005986 */ /* 0x0001e4000c101504 */
[----:B------:R-:W-:Y:S02]  /*27e20*/  ISETP.GE.AND P1, PT, R21, c[0x0][0x17c], PT ;  /* 0x00005f0015007a0c */ /* 0x000fe40003f26270 */
[----:B------:R1:W-:Y:S01]  /*27e30*/  @P6 STG.E.U16 [R16.64], R20 ;  /* 0x0000001410006986 */ /* 0x0003e2000c101504 */
[----:B------:R-:W-:-:S02]  /*27e40*/  IADD3 R21, R25, 0x2b, RZ ;  /* 0x0000002b19157810 */ /* 0x000fc40007ffe0ff */
        /* <DEDUP_REMOVED lines=20> */
[----:B--2---:R-:W-:Y:S01]  /*27f90*/  @P5 STG.E.U16 [R6.64], R21 ;  /* 0x0000001506005986 */ /* 0x004fe2000c101504 */
[----:B------:R-:W-:-:S03]  /*27fa0*/  ISETP.LT.AND P5, PT, R24, c[0x0][0x178], !P2 ;  /* 0x00005e0018007a0c */ /* 0x000fc600057a1270 */
[----:B------:R-:W-:Y:S04]  /*27fb0*/  @P3 STG.E.U16 [R16.64], R3 ;  /* 0x0000000310003986 */ /* 0x000fe8000c101504 */
[----:B------:R4:W-:Y:S01]  /*27fc0*/  @P6 STG.E.U16 [R18.64], R20 ;  /* 0x0000001412006986 */ /* 0x0009e2000c101504 */
[----:B------:R-:W-:Y:S02]  /*27fd0*/  ISETP.LT.AND P6, PT, R27, c[0x0][0x178], !P2 ;  /* 0x00005e001b007a0c */ /* 0x000fe400057c1270 */
[----:B---3--:R-:W-:Y:S02]  /*27fe0*/  ISETP.LT.AND P4, PT, R2, c[0x0][0x178], !P2 ;  /* 0x00005e0002007a0c */ /* 0x008fe40005781270 */
[----:B------:R-:W-:Y:S02]  /*27ff0*/  ISETP.LT.AND P2, PT, R29, c[0x0][0x178], !P1 ;  /* 0x00005e001d007a0c */ /* 0x000fe40004f41270 */
[----:B----4-:R-:W-:Y:S01]  /*28000*/  PRMT R18, R5, 0x7632, R18 ;  /* 0x0000763205127816 */ /* 0x010fe20000000012 */
[----:B------:R-:W-:Y:S01]  /*28010*/  IMAD.WIDE R4, R0, 0x2, R12 ;  /* 0x0000000200047825 */ /* 0x000fe200078e020c */
[----:B------:R-:W-:-:S02]  /*28020*/  PRMT R20, R3, 0x7632, R20 ;  /* 0x0000763203147816 */ /* 0x000fc40000000014 */
        /* <DEDUP_REMOVED lines=75> */
[C---:B0-----:R-:W-:Y:S01]  /*284e0*/  IMAD.WIDE R6, R0.reuse, 0x2, R10 ;  /* 0x0000000200067825 */ /* 0x041fe200078e020a */
[----:B------:R-:W-:Y:S02]  /*284f0*/  ISETP.LT.AND P2, PT, R29, c[0x0][0x178], !P1 ;  /* 0x00005e001d007a0c */ /* 0x000fe40004f41270 */
[----:B----4-:R-:W-:Y:S01]  /*28500*/  PRMT R18, R5, 0x7632, R18 ;  /* 0x0000763205127816 */ /* 0x010fe20000000012 */
[----:B------:R-:W-:Y:S01]  /*28510*/  IMAD.WIDE R4, R0, 0x2, R12 ;  /* 0x0000000200047825 */ /* 0x000fe200078e020c */
[----:B------:R-:W-:-:S02]  /*28520*/  PRMT R19, R21, 0x7632, R19 ;  /* 0x0000763215137816 */ /* 0x000fc40000000013 */
[----:B------:R-:W-:Y:S01]  /*28530*/  PRMT R20, R3, 0x7632, R20 ;  /* 0x0000763203147816 */ /* 0x000fe20000000014 */
[C---:B------:R-:W-:Y:S01]  /*28540*/  IMAD.WIDE R16, R0.reuse, 0x2, R8 ;  /* 0x0000000200107825 */ /* 0x040fe200078e0208 */
[----:B------:R-:W-:-:S03]  /*28550*/  IADD3 R3, R0, c[0x0][0x198], RZ ;  /* 0x0000660000037a10 */ /* 0x000fc60007ffe0ff */
[----:B------:R0:W-:Y:S01]  /*28560*/  @P4 STG.E.U16 [R4.64], R18 ;  /* 0x0000001204004986 */ /* 0x0001e2000c101504 */
[----:B------:R-:W-:-:S03]  /*28570*/  ISETP.LT.AND P4, PT, R2, c[0x0][0x178], !P1 ;  /* 0x00005e0002007a0c */ /* 0x000fc60004f81270 */
[----:B------:R1:W-:Y:S01]  /*28580*/  @P5 STG.E.U16 [R6.64], R19 ;  /* 0x0000001306005986 */ /* 0x0003e2000c101504 */
[----:B------:R-:W-:Y:S02]  /*28590*/  ISETP.LT.AND P5, PT, R24, c[0x0][0x178], !P1 ;  /* 0x00005e0018007a0c */ /* 0x000fe40004fa1270 */
[----:B------:R-:W-:Y:S01]  /*285a0*/  ISETP.LT.AND P1, PT, R27, c[0x0][0x178], !P1 ;  /* 0x00005e001b007a0c */ /* 0x000fe20004f21270 */
[----:B------:R2:W-:Y:S01]  /*285b0*/  @P6 STG.E.U16 [R16.64], R20 ;  /* 0x0000001410006986 */ /* 0x0005e2000c101504 */
[----:B------:R-:W-:Y:S01]  /*285c0*/  ISETP.LT.AND P6, PT, R29, c[0x0][0x178], !P0 ;  /* 0x00005e001d007a0c */ /* 0x000fe200047c1270 */
[C---:B0-----:R-:W-:Y:S01]  /*285d0*/  IMAD.WIDE R4, R3.reuse, 0x2, R14 ;  /* 0x0000000203047825 */ /* 0x041fe200078e020e */
[----:B------:R-:W-:-:S04]  /*285e0*/  IADD3 R0, R3, c[0x0][0x198], RZ ;  /* 0x0000660003007a10 */ /* 0x000fc80007ffe0ff */
[----:B------:R0:W-:Y:S01]  /*285f0*/  @P2 STG.E.U16 [R4.64], R26 ;  /* 0x0000001a04002986 */ /* 0x0001e2000c101504 */
[----:B-1----:R-:W-:Y:S01]  /*28600*/  IMAD.WIDE R6, R3, 0x2, R10 ;  /* 0x0000000203067825 */ /* 0x002fe200078e020a */
[----:B--2---:R-:W-:-:S03]  /*28610*/  PRMT R20, R26, 0x7632, R20 ;  /* 0x000076321a147816 */ /* 0x004fc60000000014 */
[----:B------:R-:W-:-:S04]  /*28620*/  IMAD.WIDE R16, R3, 0x2, R8 ;  /* 0x0000000203107825 */ /* 0x000fc800078e0208 */
[----:B------:R-:W-:Y:S01]  /*28630*/  IMAD.WIDE R18, R0, 0x2, R14 ;  /* 0x0000000200127825 */ /* 0x000fe200078e020e */
[----:B0-----:R-:W2:Y:S03]  /*28640*/  LDL.LU R26, [R1+0x1d8] ;  /* 0x0001d800011a7983 */ /* 0x001ea60000300800 */
[----:B------:R-:W-:-:S05]  /*28650*/  IMAD.WIDE R4, R3, 0x2, R12 ;  /* 0x0000000203047825 */ /* 0x000fca00078e020c */
[----:B------:R-:W-:Y:S04]  /*28660*/  @P4 STG.E.U16 [R4.64], R22 ;  /* 0x0000001604004986 */ /* 0x000fe8000c101504 */
[----:B------:R-:W-:Y:S04]  /*28670*/  @P5 STG.E.U16 [R6.64], R23 ;  /* 0x0000001706005986 */ /* 0x000fe8000c101504 */
[----:B------:R-:W-:Y:S04]  /*28680*/  @P1 STG.E.U16 [R16.64], R28 ;  /* 0x0000001c10001986 */ /* 0x000fe8000c101504 */
[----:B------:R0:W-:Y:S02]  /*28690*/  @P6 STG.E.U16 [R18.64], R20 ;  /* 0x0000001412006986 */ /* 0x0001e4000c101504 */
[----:B0-----:R-:W-:-:S02]  /*286a0*/  PRMT R18, R22, 0x7632, R18 ;  /* 0x0000763216127816 */ /* 0x001fc40000000012 */
[----:B------:R-:W3:Y:S01]  /*286b0*/  LDL R22, [R1+0xe8] ;  /* 0x0000e80001167983 */ /* 0x000ee20000100800 */
[----:B------:R-:W-:Y:S02]  /*286c0*/  IADD3 R21, R25, 0x30, RZ ;  /* 0x0000003019157810 */ /* 0x000fe40007ffe0ff */
[----:B------:R-:W-:Y:S02]  /*286d0*/  ISETP.LT.AND P4, PT, R2, c[0x0][0x178], !P0 ;  /* 0x00005e0002007a0c */ /* 0x000fe40004781270 */
[----:B------:R-:W-:Y:S02]  /*286e0*/  ISETP.GE.AND P3, PT, R21, c[0x0][0x17c], PT ;  /* 0x00005f0015007a0c */ /* 0x000fe40003f66270 */
[----:B------:R-:W-:Y:S02]  /*286f0*/  ISETP.LT.AND P5, PT, R24, c[0x0][0x178], !P0 ;  /* 0x00005e0018007a0c */ /* 0x000fe400047a1270 */
[----:B------:R-:W-:Y:S02]  /*28700*/  ISETP.LT.AND P6, PT, R27, c[0x0][0x178], !P0 ;  /* 0x00005e001b007a0c */ /* 0x000fe400047c1270 */
[----:B------:R-:W-:-:S02]  /*28710*/  IADD3 R21, R25, 0x31, RZ ;  /* 0x0000003119157810 */ /* 0x000fc40007ffe0ff */
[----:B------:R-:W-:Y:S01]  /*28720*/  ISETP.LT.AND P0, PT, R29, c[0x0][0x178], !P3 ;  /* 0x00005e001d007a0c */ /* 0x000fe20005f01270 */
[C---:B------:R-:W-:Y:S01]  /*28730*/  IMAD.WIDE R4, R0.reuse, 0x2, R12 ;  /* 0x0000000200047825 */ /* 0x040fe200078e020c */
[C---:B------:R-:W-:Y:S02]  /*28740*/  IADD3 R3, R0.reuse, c[0x0][0x198], RZ ;  /* 0x0000660000037a10 */ /* 0x040fe40007ffe0ff */
[----:B------:R-:W-:Y:S01]  /*28750*/  ISETP.GE.AND P2, PT, R21, c[0x0][0x17c], PT ;  /* 0x00005f0015007a0c */ /* 0x000fe20003f46270 */
[C---:B------:R-:W-:Y:S01]  /*28760*/  IMAD.WIDE R6, R0.reuse, 0x2, R10 ;  /* 0x0000000200067825 */ /* 0x040fe200078e020a */
[----:B------:R-:W-:Y:S01]  /*28770*/  IADD3 R21, R25, 0x32, RZ ;  /* 0x0000003219157810 */ /* 0x000fe20007ffe0ff */
[----:B------:R0:W-:Y:S01]  /*28780*/  @P4 STG.E.U16 [R4.64], R18 ;  /* 0x0000001204004986 */ /* 0x0001e2000c101504 */
[----:B------:R-:W-:Y:S01]  /*28790*/  PRMT R19, R23, 0x7632, R19 ;  /* 0x0000763217137816 */ /* 0x000fe20000000013 */
[----:B------:R-:W-:Y:S01]  /*287a0*/  IMAD.WIDE R16, R0, 0x2, R8 ;  /* 0x0000000200107825 */ /* 0x000fe200078e0208 */
[----:B------:R-:W-:Y:S01]  /*287b0*/  PRMT R20, R28, 0x7632, R20 ;  /* 0x000076321c147816 */ /* 0x000fe20000000014 */
[----:B------:R-:W4:Y:S01]  /*287c0*/  LDL.LU R23, [R1+0x1e8] ;  /* 0x0001e80001177983 */ /* 0x000f220000300800 */
[----:B------:R-:W-:-:S02]  /*287d0*/  ISETP.GE.AND P1, PT, R21, c[0x0][0x17c], PT ;  /* 0x00005f0015007a0c */ /* 0x000fc40003f26270 */
[----:B------:R-:W-:Y:S01]  /*287e0*/  ISETP.LT.AND P4, PT, R2, c[0x0][0x178], !P3 ;  /* 0x00005e0002007a0c */ /* 0x000fe20005f81270 */
[----:B------:R1:W-:Y:S01]  /*287f0*/  @P5 STG.E.U16 [R6.64], R19 ;  /* 0x0000001306005986 */ /* 0x0003e2000c101504 */
[----:B------:R-:W-:Y:S01]  /*28800*/  IADD3 R21, R25, 0x33, RZ ;  /* 0x0000003319157810 */ /* 0x000fe20007ffe0ff */
[C---:B0-----:R-:W-:Y:S02]  /*28810*/  IMAD.WIDE R4, R3.reuse, 0x2, R14 ;  /* 0x0000000203047825 */ /* 0x041fe400078e020e */
[----:B------:R0:W-:Y:S01]  /*28820*/  @P6 STG.E.U16 [R16.64], R20 ;  /* 0x0000001410006986 */ /* 0x0001e2000c101504 */
[----:B------:R-:W-:-:S03]  /*28830*/  IADD3 R0, R3, c[0x0][0x198], RZ ;  /* 0x0000660003007a10 */ /* 0x000fc60007ffe0ff */
[----:B------:R-:W4:Y:S01]  /*28840*/  LDL.LU R28, [R1+0x158] ;  /* 0x00015800011c7983 */ /* 0x000f220000300800 */
[----:B-1----:R-:W-:-:S04]  /*28850*/  IMAD.WIDE R6, R3, 0x2, R10 ;  /* 0x0000000203067825 */ /* 0x002fc800078e020a */
[----:B0-----:R-:W-:Y:S01]  /*28860*/  IMAD.WIDE R16, R3, 0x2, R8 ;  /* 0x0000000203107825 */ /* 0x001fe200078e0208 */
[----:B--2---:R0:W-:Y:S01]  /*28870*/  @P0 STG.E.U16 [R4.64], R26 ;  /* 0x0000001a04000986 */ /* 0x0041e2000c101504 */
[----:B------:R-:W-:Y:S02]  /*28880*/  PRMT R20, R26, 0x7632, R20 ;  /* 0x000076321a147816 */ /* 0x000fe40000000014 */
[----:B------:R-:W-:Y:S01]  /*28890*/  ISETP.GE.AND P0, PT, R21, c[0x0][0x17c], PT ;  /* 0x00005f0015007a0c */ /* 0x000fe20003f06270 */
[----:B0-----:R-:W2:Y:S01]  /*288a0*/  LDL.LU R26, [R1+0x118] ;  /* 0x00011800011a7983 */ /* 0x001ea20000300800 */
[----:B------:R-:W-:-:S03]  /*288b0*/  IMAD.WIDE R4, R3, 0x2, R12 ;  /* 0x0000000203047825 */ /* 0x000fc600078e020c */
[----:B------:R-:W2:Y:S04]  /*288c0*/  LDL.LU R3, [R1+0xc8] ;  /* 0x0000c80001037983 */ /* 0x000ea80000300800 */
[----:B------:R-:W2:Y:S04]  /*288d0*/  LDL.LU R21, [R1+0xd8] ;  /* 0x0000d80001157983 */ /* 0x000ea80000300800 */
[----:B---3--:R0:W-:Y:S04]  /*288e0*/  @P4 STG.E.U16 [R4.64], R22 ;  /* 0x0000001604004986 */ /* 0x0081e8000c101504 */
[----:B0-----:R-:W3:Y:S04]  /*288f0*/  LDL.LU R22, [R1+0xfe8] ;  /* 0x000fe80001167983 */ /* 0x001ee80000300800 */
[----:B------:R-:W3:Y:S01]  /*28900*/  LDL.LU R5, [R1+0xe8] ;  /* 0x0000e80001057983 */ /* 0x000ee20000300800 */
[----:B------:R-:W-:-:S02]  /*28910*/  ISETP.LT.AND P5, PT, R24, c[0x0][0x178], !P3 ;  /* 0x00005e0018007a0c */ /* 0x000fc40005fa1270 */
[----:B------:R-:W-:Y:S02]  /*28920*/  ISETP.LT.AND P3, PT, R27, c[0x0][0x178], !P3 ;  /* 0x00005e001b007a0c */ /* 0x000fe40005f61270 */
[C---:B------:R-:W-:Y:S01]  /*28930*/  ISETP.LT.AND P6, PT, R29.reuse, c[0x0][0x178], !P2 ;  /* 0x00005e001d007a0c */ /* 0x040fe200057c1270 */
[----:B------:R-:W-:Y:S01]  /*28940*/  IMAD.WIDE R18, R0, 0x2, R14 ;  /* 0x0000000200127825 */ /* 0x000fe200078e020e */
[----:B------:R-:W-:-:S07]  /*28950*/  ISETP.LT.AND P4, PT, R29, c[0x0][0x178], !P1 ;  /* 0x00005e001d007a0c */ /* 0x000fce0004f81270 */
[----:B--2---:R0:W-:Y:S04]  /*28960*/  @P5 STG.E.U16 [R6.64], R21 ;  /* 0x0000001506005986 */ /* 0x0041e8000c101504 */
[----:B------:R-:W-:Y:S01]  /*28970*/  @P3 STG.E.U16 [R16.64], R3 ;  /* 0x0000000310003986 */ /* 0x000fe2000c101504 */
[----:B------:R-:W-:Y:S02]  /*28980*/  ISETP.LT.AND P3, PT, R2, c[0x0][0x178], !P2 ;  /* 0x00005e0002007a0c */ /* 0x000fe40005761270 */
[----:B------:R-:W-:Y:S01]  /*28990*/  ISETP.LT.AND P5, PT, R24, c[0x0][0x178], !P2 ;  /* 0x00005e0018007a0c */ /* 0x000fe200057a1270 */
[----:B------:R1:W-:Y:S01]  /*289a0*/  @P6 STG.E.U16 [R18.64], R20 ;  /* 0x0000001412006986 */ /* 0x0003e2000c101504 */
[----:B------:R-:W-:Y:S01]  /*289b0*/  ISETP.LT.AND P6, PT, R27, c[0x0][0x178], !P2 ;  /* 0x00005e001b007a0c */ /* 0x000fe200057c1270 */
[----:B0-----:R-:W-:Y:S01]  /*289c0*/  IMAD.WIDE R6, R0, 0x2, R10 ;  /* 0x0000000200067825 */ /* 0x001fe200078e020a */
[----:B-1----:R-:W-:-:S02]  /*289d0*/  PRMT R20, R3, 0x7632, R20 ;  /* 0x0000763203147816 */ /* 0x002fc40000000014 */
[C---:B------:R-:W-:Y:S02]  /*289e0*/  IADD3 R3, R0.reuse, c[0x0][0x198], RZ ;  /* 0x0000660000037a10 */ /* 0x040fe40007ffe0ff */
[----:B---3--:R-:W-:Y:S01]  /*289f0*/  PRMT R18, R5, 0x7632, R18 ;  /* 0x0000763205127816 */ /* 0x008fe20000000012 */
[----:B------:R-:W-:Y:S01]  /*28a00*/  IMAD.WIDE R4, R0, 0x2, R12 ;  /* 0x0000000200047825 */ /* 0x000fe200078e020c */
[----:B------:R-:W-:-:S03]  /*28a10*/  PRMT R19, R21, 0x7632, R19 ;  /* 0x0000763215137816 */ /* 0x000fc60000000013 */
[----:B------:R-:W-:Y:S01]  /*28a20*/  IMAD.WIDE R16, R0, 0x2, R8 ;  /* 0x0000000200107825 */ /* 0x000fe200078e0208 */
        /* <DEDUP_REMOVED lines=11> */
[----:B------:R-:W3:Y:S01]  /*28ae0*/  LDL.LU R3, [R1+0xf8] ;  /* 0x0000f80001037983 */ /* 0x000ee20000300800 */
[----:B------:R-:W-:-:S02]  /*28af0*/  ISETP.LT.AND P3, PT, R2, c[0x0][0x178], !P1 ;  /* 0x00005e0002007a0c */ /* 0x000fc40004f61270 */
[----:B------:R-:W-:Y:S02]  /*28b00*/  ISETP.LT.AND P5, PT, R24, c[0x0][0x178], !P1 ;  /* 0x00005e0018007a0c */ /* 0x000fe40004fa1270 */
[----:B------:R-:W-:Y:S02]  /*28b10*/  ISETP.LT.AND P1, PT, R27, c[0x0][0x178], !P1 ;  /* 0x00005e001b007a0c */ /* 0x000fe40004f21270 */
[----:B------:R-:W-:Y:S02]  /*28b20*/  ISETP.LT.AND P6, PT, R29, c[0x0][0x178], !P0 ;  /* 0x00005e001d007a0c */ /* 0x000fe400047c1270 */
[----:B------:R-:W-:-:S05]  /*28b30*/  IADD3 R21, R25, 0x34, RZ ;  /* 0x0000003419157810 */ /* 0x000fca0007ffe0ff */
[----:B------:R0:W-:Y:S01]  /*28b40*/  @P3 STG.E.U16 [R4.64], R28 ;  /* 0x0000001c04003986 */ /* 0x0001e2000c101504 */
[----:B------:R-:W-:-:S03]  /*28b50*/  ISETP.LT.AND P3, PT, R24, c[0x0][0x178], !P0 ;  /* 0x00005e0018007a0c */ /* 0x000fc60004761270 */
[----:B------:R1:W-:Y:S01]  /*28b60*/  @P5 STG.E.U16 [R6.64], R26 ;  /* 0x0000001a06005986 */ /* 0x0003e2000c101504 */
[----:B------:R-:W-:Y:S01]  /*28b70*/  ISETP.GE.AND P2, PT, R21, c[0x0][0x17c], PT ;  /* 0x00005f0015007a0c */ /* 0x000fe20003f46270 */
[----:B------:R-:W-:Y:S01]  /*28b80*/  IMAD.WIDE R18, R0, 0x2, R14 ;  /* 0x0000000200127825 */ /* 0x000fe200078e020e */
[----:B------:R-:W-:-:S04]  /*28b90*/  IADD3 R21, R25, 0x35, RZ ;  /* 0x0000003519157810 */ /* 0x000fc80007ffe0ff */
[----:B------:R-:W-:Y:S01]  /*28ba0*/  ISETP.GE.AND P4, PT, R21, c[0x0][0x17c], PT ;  /* 0x00005f0015007a0c */ /* 0x000fe20003f86270 */
[----:B0-----:R-:W-:Y:S01]  /*28bb0*/  IMAD.WIDE R4, R0, 0x2, R10 ;  /* 0x0000000200047825 */ /* 0x001fe200078e020a */
[----:B------:R-:W-:-:S03]  /*28bc0*/  PRMT R21, R28, 0x7632, R21 ;  /* 0x000076321c157816 */ /* 0x000fc60000000015 */
[----:B-1----:R-:W-:Y:S01]  /*28bd0*/  IMAD.WIDE R6, R0, 0x2, R12 ;  /* 0x0000000200067825 */ /* 0x002fe200078e020c */
[----:B---3--:R-:W-:Y:S01]  /*28be0*/  @P1 STG.E.U16 [R16.64], R3 ;  /* 0x0000000310001986 */ /* 0x008fe2000c101504 */
[----:B------:R-:W-:-:S03]  /*28bf0*/  ISETP.LT.AND P1, PT, R2, c[0x0][0x178], !P0 ;  /* 0x00005e0002007a0c */ /* 0x000fc60004721270 */
[----:B------:R0:W-:Y:S02]  /*28c00*/  @P6 STG.E.U16 [R18.64], R20 ;  /* 0x0000001412006986 */ /* 0x0001e4000c101504 */
[----:B0-----:R-:W-:-:S08]  /*28c10*/  PRMT R18, R26, 0x7632, R18 ;  /* 0x000076321a127816 */ /* 0x001fd00000000012 */
[----:B------:R-:W-:Y:S04]  /*28c20*/  @P1 STG.E.U16 [R6.64], R21 ;  /* 0x0000001506001986 */ /* 0x000fe8000c101504 */
[----:B------:R-:W3:Y:S04]  /*28c30*/  LDL.LU R26, [R1+0x168] ;  /* 0x00016800011a7983 */ /* 0x000ee80000300800 */
[----:B------:R-:W4:Y:S04]  /*28c40*/  LDL.LU R28, [R1+0xb8] ;  /* 0x0000b800011c7983 */ /* 0x000f280000300800 */
[----:B------:R0:W-:Y:S04]  /*28c50*/  @P3 STG.E.U16 [R4.64], R18 ;  /* 0x0000001204003986 */ /* 0x0001e8000c101504 */
[----:B0-----:R-:W2:Y:S01]  /*28c60*/  LDL.LU R18, [R1+0x208] ;  /* 0x0002080001127983 */ /* 0x001ea20000300800 */
[----:B------:R-:W-:-:S02]  /*28c70*/  ISETP.LT.AND P0, PT, R27, c[0x0][0x178], !P0 ;  /* 0x00005e001b007a0c */ /* 0x000fc40004701270 */
[----:B------:R-:W-:Y:S02]  /*28c80*/  ISETP.LT.AND P6, PT, R29, c[0x0][0x178], !P2 ;  /* 0x00005e001d007a0c */ /* 0x000fe400057c1270 */
[----:B------:R-:W-:Y:S02]  /*28c90*/  ISETP.LT.AND P5, PT, R2, c[0x0][0x178], !P2 ;  /* 0x00005e0002007a0c */ /* 0x000fe400057a1270 */
[----:B------:R-:W-:Y:S02]  /*28ca0*/  PRMT R19, R3, 0x7632, R19 ;  /* 0x0000763203137816 */ /* 0x000fe40000000013 */
[C---:B------:R-:W-:Y:S01]  /*28cb0*/  IADD3 R3, R0.reuse, c[0x0][0x198], RZ ;  /* 0x0000660000037a10 */ /* 0x040fe20007ffe0ff */
[----:B------:R-:W-:-:S04]  /*28cc0*/  IMAD.WIDE R16, R0, 0x2, R8 ;  /* 0x0000000200107825 */ /* 0x000fc800078e0208 */
[C---:B------:R-:W-:Y:S01]  /*28cd0*/  IMAD.WIDE R6, R3.reuse, 0x2, R14 ;  /* 0x0000000203067825 */ /* 0x040fe200078e020e */
[----:B------:R0:W-:Y:S03]  /*28ce0*/  @P0 STG.E.U16 [R16.64], R19 ;  /* 0x0000001310000986 */ /* 0x0001e6000c101504 */
[----:B------:R-:W-:Y:S01]  /*28cf0*/  IMAD.WIDE R4, R3, 0x2, R12 ;  /* 0x0000000203047825 */ /* 0x000fe200078e020c */
[----:B------:R-:W-:Y:S02]  /*28d00*/  IADD3 R0, R25, 0x37, RZ ;  /* 0x0000003719007810 */ /* 0x000fe40007ffe0ff */
[----:B------:R-:W-:Y:S02]  /*28d10*/  ISETP.LT.AND P3, PT, R24, c[0x0][0x178], !P2 ;  /* 0x00005e0018007a0c */ /* 0x000fe40005761270 */
[----:B------:R-:W-:Y:S02]  /*28d20*/  ISETP.LT.AND P2, PT, R27, c[0x0][0x178], !P2 ;  /* 0x00005e001b007a0c */ /* 0x000fe40005741270 */
[----:B------:R-:W-:-:S02]  /*28d30*/  ISETP.GE.AND P0, PT, R0, c[0x0][0x17c], PT ;  /* 0x00005f0000007a0c */ /* 0x000fc40003f06270 */
[----:B------:R-:W-:Y:S02]  /*28d40*/  IADD3 R20, R25, 0x36, RZ ;  /* 0x0000003619147810 */ /* 0x000fe40007ffe0ff */
[----:B------:R-:W-:Y:S02]  /*28d50*/  IADD3 R0, R3, c[0x0][0x198], RZ ;  /* 0x0000660003007a10 */ /* 0x000fe40007ffe0ff */
[----:B------:R-:W-:-:S03]  /*28d60*/  ISETP.GE.AND P1, PT, R20, c[0x0][0x17c], PT ;  /* 0x00005f0014007a0c */ /* 0x000fc60003f26270 */
[----:B0-----:R-:W-:Y:S01]  /*28d70*/  IMAD.WIDE R16, R0, 0x2, R14 ;  /* 0x0000000200107825 */ /* 0x001fe200078e020e */
[----:B--2---:R0:W-:Y:S01]  /*28d80*/  @P6 STG.E.U16 [R6.64], R18 ;  /* 0x0000001206006986 */ /* 0x0041e2000c101504 */
[----:B------:R-:W-:-:S03]  /*28d90*/  ISETP.LT.AND P6, PT, R2, c[0x0][0x178], !P4 ;  /* 0x00005e0002007a0c */ /* 0x000fc600067c1270 */
[----:B------:R1:W-:Y:S01]  /*28da0*/  @P5 STG.E.U16 [R4.64], R23 ;  /* 0x0000001704005986 */ /* 0x0003e2000c101504 */
[----:B------:R-:W-:Y:S02]  /*28db0*/  ISETP.LT.AND P5, PT, R29, c[0x0][0x178], !P4 ;  /* 0x00005e001d007a0c */ /* 0x000fe400067a1270 */
[----:B------:R-:W-:Y:S01]  /*28dc0*/  PRMT R20, R18, 0x7632, R20 ;  /* 0x0000763212147816 */ /* 0x000fe20000000014 */
[----:B0-----:R-:W-:-:S04]  /*28dd0*/  IMAD.WIDE R6, R3, 0x2, R8 ;  /* 0x0000000203067825 */ /* 0x001fc800078e0208 */
[----:B-1----:R-:W-:Y:S01]  /*28de0*/  IMAD.WIDE R4, R3, 0x2, R10 ;  /* 0x0000000203047825 */ /* 0x002fe200078e020a */
[----:B------:R-:W-:-:S03]  /*28df0*/  PRMT R3, R23, 0x7632, R3 ;  /* 0x0000763217037816 */ /* 0x000fc60000000003 */
[C---:B------:R-:W-:Y:S01]  /*28e00*/  IMAD.WIDE R18, R0.reuse, 0x2, R12 ;  /* 0x0000000200127825 */ /* 0x040fe200078e020c */
[----:B---3--:R0:W-:Y:S04]  /*28e10*/  @P3 STG.E.U16 [R4.64], R26 ;  /* 0x0000001a04003986 */ /* 0x0081e8000c101504 */
[----:B----4-:R1:W-:Y:S04]  /*28e20*/  @P2 STG.E.U16 [R6.64], R28 ;  /* 0x0000001c06002986 */ /* 0x0103e8000c101504 */
[----:B------:R-:W-:Y:S04]  /*28e30*/  @P5 STG.E.U16 [R16.64], R20 ;  /* 0x0000001410005986 */ /* 0x000fe8000c101504 */
[----:B------:R2:W-:Y:S01]  /*28e40*/  @P6 STG.E.U16 [R18.64], R3 ;  /* 0x0000000312006986 */ /* 0x0005e2000c101504 */
[----:B0-----:R-:W-:-:S04]  /*28e50*/  IMAD.WIDE R4, R0, 0x2, R10 ;  /* 0x0000000200047825 */ /* 0x001fc800078e020a */
[----:B-1----:R-:W-:Y:S01]  /*28e60*/  IMAD.WIDE R6, R0, 0x2, R8 ;  /* 0x0000000200067825 */ /* 0x002fe200078e0208 */
[----:B--2---:R-:W-:Y:S02]  /*28e70*/  PRMT R18, R26, 0x7632, R18 ;  /* 0x000076321a127816 */ /* 0x004fe40000000012 */
[----:B------:R-:W2:Y:S01]  /*28e80*/  LDL.LU R26, [R1+0x178] ;  /* 0x00017800011a7983 */ /* 0x000ea20000300800 */
[----:B------:R-:W-:Y:S02]  /*28e90*/  PRMT R19, R28, 0x7632, R19 ;  /* 0x000076321c137816 */ /* 0x000fe40000000013 */
[----:B------:R-:W-:Y:S01]  /*28ea0*/  IADD3 R3, R0, c[0x0][0x198], RZ ;  /* 0x0000660000037a10 */ /* 0x000fe20007ffe0ff */
[----:B------:R-:W3:Y:S04]  /*28eb0*/  LDL.LU R23, [R1+0xec] ;  /* 0x0000ec0001177983 */ /* 0x000ee80000300800 */
[----:B------:R-:W4:Y:S04]  /*28ec0*/  LDL.LU R28, [R1+0xdc] ;  /* 0x0000dc00011c7983 */ /* 0x000f280000300800 */
[----:B------:R-:W2:Y:S01]  /*28ed0*/  LDL R0, [R1+0x228] ;  /* 0x0002280001007983 */ /* 0x000ea20000100800 */
[----:B------:R-:W-:-:S02]  /*28ee0*/  ISETP.LT.AND P3, PT, R24, c[0x0][0x178], !P4 ;  /* 0x00005e0018007a0c */ /* 0x000fc40006761270 */
[----:B------:R-:W-:Y:S02]  /*28ef0*/  ISETP.LT.AND P4, PT, R27, c[0x0][0x178], !P4 ;  /* 0x00005e001b007a0c */ /* 0x000fe40006781270 */
[----:B------:R-:W-:Y:S02]  /*28f00*/  ISETP.LT.AND P5, PT, R29, c[0x0][0x178], !P1 ;  /* 0x00005e001d007a0c */ /* 0x000fe40004fa1270 */
[----:B------:R-:W-:Y:S01]  /*28f10*/  IADD3 R20, R25, 0x38, RZ ;  /* 0x0000003819147810 */ /* 0x000fe20007ffe0ff */
[----:B------:R-:W-:-:S06]  /*28f20*/  IMAD.WIDE R16, R3, 0x2, R14 ;  /* 0x0000000203107825 */ /* 0x000fcc00078e020e */
[----:B------:R-:W-:Y:S01]  /*28f30*/  @P3 STG.E.U16 [R4.64], R18 ;  /* 0x0000001204003986 */ /* 0x000fe2000c101504 */
[----:B------:R-:W-:-:S03]  /*28f40*/  ISETP.GE.AND P3, PT, R20, c[0x0][0x17c], PT ;  /* 0x00005f0014007a0c */ /* 0x000fc60003f66270 */
[----:B------:R-:W3:Y:S04]  /*28f50*/  LDL.LU R20, [R1+0x1dc] ;  /* 0x0001dc0001147983 */ /* 0x000ee80000300800 */
[----:B------:R0:W-:Y:S04]  /*28f60*/  @P4 STG.E.U16 [R6.64], R19 ;  /* 0x0000001306004986 */ /* 0x0001e8000c101504 */
[----:B0-----:R-:W3:Y:S04]  /*28f70*/  LDL.LU R19, [R1+0x188] ;  /* 0x0001880001137983 */ /* 0x001ee80000300800 */
[----:B--2---:R0:W-:Y:S04]  /*28f80*/  @P5 STG.E.U16 [R16.64], R0 ;  /* 0x0000000010005986 */ /* 0x0041e8000c101504 */
[----:B0-----:R-:W2:Y:S01]  /*28f90*/  LDL.LU R17, [R1+0x218] ;  /* 0x0002180001117983 */ /* 0x001ea20000300800 */
[----:B------:R-:W-:Y:S01]  /*28fa0*/  ISETP.LT.AND P2, PT, R2, c[0x0][0x178], !P1 ;  /* 0x00005e0002007a0c */ /* 0x000fe20004f41270 */
[----:B------:R-:W-:Y:S01]  /*28fb0*/  IMAD.WIDE R6, R3, 0x2, R12 ;  /* 0x0000000203067825 */ /* 0x000fe200078e020c */
[----:B------:R-:W-:-:S02]  /*28fc0*/  ISETP.LT.AND P6, PT, R24, c[0x0][0x178], !P1 ;  /* 0x00005e0018007a0c */ /* 0x000fc40004fc1270 */
[----:B------:R-:W-:Y:S01]  /*28fd0*/  ISETP.LT.AND P1, PT, R27, c[0x0][0x178], !P1 ;  /* 0x00005e001b007a0c */ /* 0x000fe20004f21270 */
[----:B------:R-:W-:-:S08]  /*28fe0*/  IMAD.WIDE R4, R3, 0x2, R10 ;  /* 0x0000000203047825 */ /* 0x000fd000078e020a */
[----:B--2---:R0:W-:Y:S04]  /*28ff0*/  @P2 STG.E.U16 [R6.64], R17 ;  /* 0x0000001106002986 */ /* 0x0041e8000c101504 */
[----:B0-----:R-:W2:Y:S01]  /*29000*/  LDL.LU R7, [R1+0x228] ;  /* 0x0002280001077983 */ /* 0x001ea20000300800 */
[----:B------:R-:W-:Y:S02]  /*29010*/  ISETP.LT.AND P5, PT, R29, c[0x0][0x178], !P0 ;  /* 0x00005e001d007a0c */ /* 0x000fe400047a1270 */
[----:B------:R-:W-:Y:S02]  /*29020*/  ISETP.LT.AND P4, PT, R2, c[0x0][0x178], !P0 ;  /* 0x00005e0002007a0c */ /* 0x000fe40004781270 */
[----:B------:R-:W-:Y:S01]  /*29030*/  IADD3 R0, R3, c[0x0][0x198], RZ ;  /* 0x0000660003007a10 */ /* 0x000fe20007ffe0ff */
[----:B---3--:R0:W-:Y:S01]  /*29040*/  @P6 STG.E.U16 [R4.64], R19 ;  /* 0x0000001304006986 */ /* 0x0081e2000c101504 */
[----:B------:R-:W-:-:S02]  /*29050*/  IADD3 R16, R25, 0x39, RZ ;  /* 0x0000003919107810 */ /* 0x000fc40007ffe0ff */
[----:B------:R-:W-:Y:S02]  /*29060*/  PRMT R18, R17, 0x7632, R18 ;  /* 0x0000763211127816 */ /* 0x000fe40000000012 */
[----:B------:R-:W-:Y:S01]  /*29070*/  ISETP.GE.AND P2, PT, R16, c[0x0][0x17c], PT ;  /* 0x00005f0010007a0c */ /* 0x000fe20003f46270 */
[----:B------:R-:W-:-:S04]  /*29080*/  IMAD.WIDE R16, R0, 0x2, R12 ;  /* 0x0000000200107825 */ /* 0x000fc800078e020c */
[----:B0-----:R-:W-:-:S05]  /*29090*/  IMAD.WIDE R4, R3, 0x2, R8 ;  /* 0x0000000203047825 */ /* 0x001fca00078e0208 */
[----:B------:R-:W-:Y:S01]  /*290a0*/  @P1 STG.E.U16 [R4.64], R26 ;  /* 0x0000001a04001986 */ /* 0x000fe2000c101504 */
[----:B------:R-:W-:Y:S02]  /*290b0*/  ISETP.LT.AND P1, PT, R24, c[0x0][0x178], !P0 ;  /* 0x00005e0018007a0c */ /* 0x000fe40004721270 */
[----:B--2---:R-:W-:Y:S01]  /*290c0*/  PRMT R3, R7, 0x7632, R3 ;  /* 0x0000763207037816 */ /* 0x004fe20000000003 */
[----:B------:R-:W-:-:S05]  /*290d0*/  IMAD.WIDE R6, R0, 0x2, R14 ;  /* 0x0000000200067825 */ /* 0x000fca00078e020e */
[----:B------:R-:W-:Y:S04]  /*290e0*/  @P5 STG.E.U16 [R6.64], R3 ;  /* 0x0000000306005986 */ /* 0x000fe8000c101504 */
[----:B------:R0:W-:Y:S02]  /*290f0*/  @P4 STG.E.U16 [R16.64], R18 ;  /* 0x0000001210004986 */ /* 0x0001e4000c101504 */
[----:B0-----:R-:W-:Y:S02]  /*29100*/  PRMT R17, R26, 0x7632, R17 ;  /* 0x000076321a117816 */ /* 0x001fe40000000011 */
[----:B------:R-:W2:Y:S01]  /*29110*/  LDL.LU R26, [R1+0xcc] ;  /* 0x0000cc00011a7983 */ /* 0x000ea20000300800 */
[----:B------:R-:W-:Y:S02]  /*29120*/  ISETP.LT.AND P0, PT, R27, c[0x0][0x178], !P0 ;  /* 0x00005e001b007a0c */ /* 0x000fe40004701270 */
[----:B------:R-:W-:Y:S01]  /*29130*/  ISETP.LT.AND P4, PT, R29, c[0x0][0x178], !P3 ;  /* 0x00005e001d007a0c */ /* 0x000fe20005f81270 */
[----:B------:R-:W-:Y:S01]  /*29140*/  IMAD.WIDE R4, R0, 0x2, R10 ;  /* 0x0000000200047825 */ /* 0x000fe200078e020a */
[----:B------:R-:W-:-:S02]  /*29150*/  ISETP.LT.AND P5, PT, R2, c[0x0][0x178], !P3 ;  /* 0x00005e0002007a0c */ /* 0x000fc40005fa1270 */
[----:B------:R-:W-:Y:S01]  /*29160*/  PRMT R16, R19, 0x7632, R16 ;  /* 0x0000763213107816 */ /* 0x000fe20000000010 */
[----:B------:R-:W-:Y:S01]  /*29170*/  IMAD.WIDE R6, R0, 0x2, R8 ;  /* 0x0000000200067825 */ /* 0x000fe200078e0208 */
[----:B------:R-:W-:Y:S02]  /*29180*/  ISETP.LT.AND P6, PT, R24, c[0x0][0x178], !P3 ;  /* 0x00005e0018007a0c */ /* 0x000fe40005fc1270 */
[----:B------:R-:W-:Y:S01]  /*29190*/  IADD3 R3, R0, c[0x0][0x198], RZ ;  /* 0x0000660000037a10 */ /* 0x000fe20007ffe0ff */
[----:B------:R0:W-:Y:S04]  /*291a0*/  @P1 STG.E.U16 [R4.64], R16 ;  /* 0x0000001004001986 */ /* 0x0001e8000c101504 */
[----:B------:R1:W-:Y:S01]  /*291b0*/  @P0 STG.E.U16 [R6.64], R17 ;  /* 0x0000001106000986 */ /* 0x0003e2000c101504 */
[----:B------:R-:W-:Y:S01]  /*291c0*/  IADD3 R0, R25, 0x3b, RZ ;  /* 0x0000003b19007810 */ /* 0x000fe20007ffe0ff */
[----:B0-----:R-:W-:-:S04]  /*291d0*/  IMAD.WIDE R4, R3, 0x2, R14 ;  /* 0x0000000203047825 */ /* 0x001fc800078e020e */
[C---:B-1----:R-:W-:Y:S01]  /*291e0*/  IMAD.WIDE R6, R3.reuse, 0x2, R12 ;  /* 0x0000000203067825 */ /* 0x042fe200078e020c */
[----:B------:R0:W-:Y:S03]  /*291f0*/  @P4 STG.E.U16 [R4.64], R20 ;  /* 0x0000001404004986 */ /* 0x0001e6000c101504 */
[----:B------:R-:W-:Y:S01]  /*29200*/  IMAD.WIDE R16, R3, 0x2, R10 ;  /* 0x0000000203107825 */ /* 0x000fe200078e020a */
[----:B------:R1:W-:Y:S01]  /*29210*/  @P5 STG.E.U16 [R6.64], R23 ;  /* 0x0000001706005986 */ /* 0x0003e2000c101504 */
[----:B------:R-:W-:-:S03]  /*29220*/  ISETP.LT.AND P3, PT, R27, c[0x0][0x178], !P3 ;  /* 0x00005e001b007a0c */ /* 0x000fc60005f61270 */
[----:B----4-:R3:W-:Y:S01]  /*29230*/  @P6 STG.E.U16 [R16.64], R28 ;  /* 0x0000001c10006986 */ /* 0x0107e2000c101504 */
[----:B------:R-:W-:Y:S02]  /*29240*/  ISETP.LT.AND P6, PT, R29, c[0x0][0x178], !P2 ;  /* 0x00005e001d007a0c */ /* 0x000fe400057c1270 */
[----:B------:R-:W-:Y:S02]  /*29250*/  ISETP.GE.AND P0, PT, R0, c[0x0][0x17c], PT ;  /* 0x00005f0000007a0c */ /* 0x000fe40003f06270 */
[----:B------:R-:W-:Y:S02]  /*29260*/  ISETP.LT.AND P5, PT, R2, c[0x0][0x178], !P2 ;  /* 0x00005e0002007a0c */ /* 0x000fe400057a1270 */
[----:B------:R-:W-:Y:S02]  /*29270*/  PRMT R0, R20, 0x7632, R0 ;  /* 0x0000763214007816 */ /* 0x000fe40000000000 */
[----:B------:R-:W-:Y:S02]  /*29280*/  ISETP.LT.AND P4, PT, R24, c[0x0][0x178], !P2 ;  /* 0x00005e0018007a0c */ /* 0x000fe40005781270 */
[C---:B0-----:R-:W-:Y:S01]  /*29290*/  IADD3 R20, R3.reuse, c[0x0][0x198], RZ ;  /* 0x0000660003147a10 */ /* 0x041fe20007ffe0ff */
[----:B------:R-:W-:Y:S01]  /*292a0*/  IMAD.WIDE R4, R3, 0x2, R8 ;  /* 0x0000000203047825 */ /* 0x000fe200078e0208 */
[----:B------:R-:W-:-:S02]  /*292b0*/  IADD3 R18, R25, 0x3a, RZ ;  /* 0x0000003a19127810 */ /* 0x000fc40007ffe0ff */
[----:B------:R-:W-:Y:S01]  /*292c0*/  PRMT R22, R23, 0x7632, R22 ;  /* 0x0000763217167816 */ /* 0x000fe20000000016 */
[----:B-1----:R-:W-:Y:S01]  /*292d0*/  IMAD.WIDE R6, R20, 0x2, R14 ;  /* 0x0000000214067825 */ /* 0x002fe200078e020e */
[----:B------:R-:W-:Y:S01]  /*292e0*/  ISETP.GE.AND P1, PT, R18, c[0x0][0x17c], PT ;  /* 0x00005f0012007a0c */ /* 0x000fe20003f26270 */
[----:B------:R-:W4:Y:S01]  /*292f0*/  LDL.LU R23, [R1+0x11c] ;  /* 0x00011c0001177983 */ /* 0x000f220000300800 */
[----:B------:R-:W-:Y:S01]  /*29300*/  PRMT R21, R28, 0x7632, R21 ;  /* 0x000076321c157816 */ /* 0x000fe20000000015 */
[----:B---3--:R-:W-:-:S04]  /*29310*/  IMAD.WIDE R16, R20, 0x2, R12 ;  /* 0x0000000214107825 */ /* 0x008fc800078e020c */
[----:B------:R-:W-:Y:S01]  /*29320*/  IMAD.WIDE R18, R20, 0x2, R10 ;  /* 0x0000000214127825 */ /* 0x000fe200078e020a */
[----:B--2---:R-:W-:Y:S01]  /*29330*/  PRMT R3, R26, 0x7632, R3 ;  /* 0x000076321a037816 */ /* 0x004fe20000000003 */
[----:B------:R0:W-:Y:S04]  /*29340*/  @P3 STG.E.U16 [R4.64], R26 ;  /* 0x0000001a04003986 */ /* 0x0001e8000c101504 */
[----:B------:R-:W-:Y:S04]  /*29350*/  @P6 STG.E.U16 [R6.64], R0 ;  /* 0x0000000006006986 */ /* 0x000fe8000c101504 */
[----:B------:R-:W-:Y:S04]  /*29360*/  @P5 STG.E.U16 [R16.64], R22 ;  /* 0x0000001610005986 */ /* 0x000fe8000c101504 */
[----:B0-----:R-:W2:Y:S04]  /*29370*/  LDL.LU R26, [R1+0xfc] ;  /* 0x0000fc00011a7983 */ /* 0x001ea80000300800 */
[----:B------:R-:W3:Y:S04]  /*29380*/  LDL.LU R28, [R1+0x20c] ;  /* 0x00020c00011c7983 */ /* 0x000ee80000300800 */
[----:B------:R0:W-:Y:S04]  /*29390*/  STL [R1+0xfd8], R22 ;  /* 0x000fd81601007387 */ /* 0x0001e80000100800 */
[----:B------:R1:W-:Y:S04]  /*293a0*/  @P4 STG.E.U16 [R18.64], R21 ;  /* 0x0000001512004986 */ /* 0x0003e8000c101504 */
[----:B0-----:R-:W2:Y:S04]  /*293b0*/  LDL.LU R22, [R1+0x15c] ;  /* 0x00015c0001167983 */ /* 0x001ea80000300800 */
[----:B-1----:R-:W2:Y:S01]  /*293c0*/  LDL.LU R21, [R1+0x1ec] ;  /* 0x0001ec0001157983 */ /* 0x002ea20000300800 */
[----:B------:R-:W-:-:S02]  /*293d0*/  ISETP.LT.AND P2, PT, R27, c[0x0][0x178], !P2 ;  /* 0x00005e001b007a0c */ /* 0x000fc40005741270 */
[----:B------:R-:W-:Y:S01]  /*293e0*/  ISETP.LT.AND P5, PT, R29, c[0x0][0x178], !P1 ;  /* 0x00005e001d007a0c */ /* 0x000fe20004fa1270 */
[C---:B------:R-:W-:Y:S01]  /*293f0*/  IMAD.WIDE R4, R20.reuse, 0x2, R8 ;  /* 0x0000000214047825 */ /* 0x040fe200078e0208 */
[----:B------:R-:W-:Y:S02]  /*29400*/  IADD3 R0, R20, c[0x0][0x198], RZ ;  /* 0x0000660014007a10 */ /* 0x000fe40007ffe0ff */
[----:B------:R-:W-:Y:S01]  /*29410*/  ISETP.LT.AND P4, PT, R2, c[0x0][0x178], !P1 ;  /* 0x00005e0002007a0c */ /* 0x000fe20004f81270 */
[----:B------:R-:W3:Y:S01]  /*29420*/  LDL.LU R20, [R1+0x1fc] ;  /* 0x0001fc0001147983 */ /* 0x000ee20000300800 */
[C---:B------:R-:W-:Y:S02]  /*29430*/  IADD3 R6, R25.reuse, 0x3c, RZ ;  /* 0x0000003c19067810 */ /* 0x040fe40007ffe0ff */
[----:B------:R-:W-:-:S03]  /*29440*/  IADD3 R18, R25, 0x3e, RZ ;  /* 0x0000003e19127810 */ /* 0x000fc60007ffe0ff */
[----:B------:R0:W-:Y:S01]  /*29450*/  @P2 STG.E.U16 [R4.64], R3 ;  /* 0x0000000304002986 */ /* 0x0001e2000c101504 */
[----:B------:R-:W-:Y:S01]  /*29460*/  ISETP.GE.AND P3, PT, R6, c[0x0][0x17c], PT ;  /* 0x00005f0006007a0c */ /* 0x000fe20003f66270 */
[----:B------:R-:W-:-:S04]  /*29470*/  IMAD.WIDE R6, R0, 0x2, R12 ;  /* 0x0000000200067825 */ /* 0x000fc800078e020c */
[----:B0-----:R-:W-:Y:S01]  /*29480*/  IMAD.WIDE R4, R0, 0x2, R14 ;  /* 0x0000000200047825 */ /* 0x001fe200078e020e */
[----:B------:R-:W-:Y:S02]  /*29490*/  IADD3 R3, R25, 0x3d, RZ ;  /* 0x0000003d19037810 */ /* 0x000fe40007ffe0ff */
[----:B------:R-:W-:Y:S02]  /*294a0*/  ISETP.LT.AND P6, PT, R24, c[0x0][0x178], !P1 ;  /* 0x00005e0018007a0c */ /* 0x000fe40004fc1270 */
[----:B------:R-:W-:Y:S02]  /*294b0*/  ISETP.GE.AND P2, PT, R3, c[0x0][0x17c], PT ;  /* 0x00005f0003007a0c */ /* 0x000fe40003f46270 */
[----:B------:R-:W-:Y:S01]  /*294c0*/  ISETP.LT.AND P1, PT, R27, c[0x0][0x178], !P1 ;  /* 0x00005e001b007a0c */ /* 0x000fe20004f21270 */
[----:B------:R-:W-:Y:S01]  /*294d0*/  IMAD.WIDE R16, R0, 0x2, R10 ;  /* 0x0000000200107825 */ /* 0x000fe200078e020a */
[----:B--2---:R0:W-:Y:S01]  /*294e0*/  @P5 STG.E.U16 [R4.64], R21 ;  /* 0x0000001504005986 */ /* 0x0041e2000c101504 */
[----:B------:R-:W-:-:S02]  /*294f0*/  ISETP.GE.AND P5, PT, R18, c[0x0][0x17c], PT ;  /* 0x00005f0012007a0c */ /* 0x000fc40003fa6270 */
[----:B------:R-:W-:Y:S01]  /*29500*/  PRMT R18, R21, 0x7632, R18 ;  /* 0x0000763215127816 */ /* 0x000fe20000000012 */
[----:B------:R1:W-:Y:S01]  /*29510*/  @P4 STG.E.U16 [R6.64], R22 ;  /* 0x0000001606004986 */ /* 0x0003e2000c101504 */
[----:B------:R-:W-:-:S03]  /*29520*/  PRMT R3, R22, 0x7632, R3 ;  /* 0x0000763216037816 */ /* 0x000fc60000000003 */
[----:B0-----:R-:W2:Y:S04]  /*29530*/  LDL.LU R21, [R1+0x16c] ;  /* 0x00016c0001157983 */ /* 0x001ea80000300800 */
[----:B-1----:R-:W2:Y:S01]  /*29540*/  LDL.LU R22, [R1+0xbc] ;  /* 0x0000bc0001167983 */ /* 0x002ea20000300800 */
[----:B------:R-:W-:Y:S01]  /*29550*/  ISETP.LT.AND P4, PT, R29, c[0x0][0x178], !P0 ;  /* 0x00005e001d007a0c */ /* 0x000fe20004781270 */
[C---:B------:R-:W-:Y:S01]  /*29560*/  IMAD.WIDE R4, R0.reuse, 0x2, R8 ;  /* 0x0000000200047825 */ /* 0x040fe200078e0208 */
[----:B------:R-:W-:Y:S01]  /*29570*/  IADD3 R0, R0, c[0x0][0x198], RZ ;  /* 0x0000660000007a10 */ /* 0x000fe20007ffe0ff */
[----:B----4-:R0:W-:Y:S01]  /*29580*/  @P6 STG.E.U16 [R16.64], R23 ;  /* 0x0000001710006986 */ /* 0x0101e2000c101504 */
[----:B------:R-:W-:-:S03]  /*29590*/  ISETP.LT.AND P6, PT, R2, c[0x0][0x178], !P0 ;  /* 0x00005e0002007a0c */ /* 0x000fc600047c1270 */
[----:B------:R1:W-:Y:S01]  /*295a0*/  @P1 STG.E.U16 [R4.64], R26 ;  /* 0x0000001a04001986 */ /* 0x0003e2000c101504 */
[----:B------:R-:W-:Y:S02]  /*295b0*/  ISETP.LT.AND P1, PT, R24, c[0x0][0x178], !P0 ;  /* 0x00005e0018007a0c */ /* 0x000fe40004721270 */
[----:B------:R-:W-:Y:S01]  /*295c0*/  ISETP.LT.AND P0, PT, R27, c[0x0][0x178], !P0 ;  /* 0x00005e001b007a0c */ /* 0x000fe20004701270 */
[----:B------:R-:W-:Y:S01]  /*295d0*/  IMAD.WIDE R6, R0, 0x2, R12 ;  /* 0x0000000200067825 */ /* 0x000fe200078e020c */
[----:B0-----:R-:W-:-:S03]  /*295e0*/  PRMT R16, R26, 0x7632, R16 ;  /* 0x000076321a107816 */ /* 0x001fc60000000010 */
[----:B-1----:R-:W-:Y:S01]  /*295f0*/  IMAD.WIDE R4, R0, 0x2, R14 ;  /* 0x0000000200047825 */ /* 0x002fe200078e020e */
[----:B------:R-:W4:Y:S01]  /*29600*/  LDL.LU R26, [R1+0x22c] ;  /* 0x00022c00011a7983 */ /* 0x000f220000300800 */
[----:B------:R-:W-:-:S03]  /*29610*/  PRMT R17, R23, 0x7632, R17 ;  /* 0x0000763217117816 */ /* 0x000fc60000000011 */
[----:B------:R0:W-:Y:S01]  /*29620*/  @P4 STG.E.U16 [R4.64], R18 ;  /* 0x0000001204004986 */ /* 0x0001e2000c101504 */
[----:B------:R-:W-:-:S03]  /*29630*/  ISETP.LT.AND P4, PT, R29, c[0x0][0x178], !P3 ;  /* 0x00005e001d007a0c */ /* 0x000fc60005f81270 */
[----:B------:R1:W-:Y:S04]  /*29640*/  @P6 STG.E.U16 [R6.64], R3 ;  /* 0x0000000306006986 */ /* 0x0003e8000c101504 */
[----:B------:R-:W4:Y:S01]  /*29650*/  LDL.LU R23, [R1+0x21c] ;  /* 0x00021c0001177983 */ /* 0x000f220000300800 */
[C---:B0-----:R-:W-:Y:S01]  /*29660*/  IMAD.WIDE R4, R0.reuse, 0x2, R10 ;  /* 0x0000000200047825 */ /* 0x041fe200078e020a */
[----:B-1----:R-:W-:-:S03]  /*29670*/  IADD3 R3, R0, c[0x0][0x198], RZ ;  /* 0x0000660000037a10 */ /* 0x002fc60007ffe0ff */
[----:B------:R-:W-:Y:S01]  /*29680*/  IMAD.WIDE R6, R0, 0x2, R8 ;  /* 0x0000000200067825 */ /* 0x000fe200078e0208 */
[C---:B------:R-:W-:Y:S01]  /*29690*/  IADD3 R0, R25.reuse, 0x3f, RZ ;  /* 0x0000003f19007810 */ /* 0x040fe20007ffe0ff */
[----:B------:R0:W-:Y:S04]  /*296a0*/  @P1 STG.E.U16 [R4.64], R17 ;  /* 0x0000001104001986 */ /* 0x0001e8000c101504 */
[----:B------:R-:W-:Y:S01]  /*296b0*/  @P0 STG.E.U16 [R6.64], R16 ;  /* 0x0000001006000986 */ /* 0x000fe2000c101504 */
[----:B------:R-:W-:Y:S02]  /*296c0*/  ISETP.GE.AND P0, PT, R0, c[0x0][0x17c], PT ;  /* 0x00005f0000007a0c */ /* 0x000fe40003f06270 */
[----:B------:R-:W-:Y:S01]  /*296d0*/  IADD3 R0, R25, 0x40, RZ ;  /* 0x0000004019007810 */ /* 0x000fe20007ffe0ff */
[----:B0-----:R-:W-:-:S05]  /*296e0*/  IMAD.WIDE R4, R3, 0x2, R14 ;  /* 0x0000000203047825 */ /* 0x001fca00078e020e */
[----:B---3--:R0:W-:Y:S01]  /*296f0*/  @P4 STG.E.U16 [R4.64], R28 ;  /* 0x0000001c04004986 */ /* 0x0081e2000c101504 */
[----:B------:R-:W-:Y:S02]  /*29700*/  ISETP.GE.AND P4, PT, R0, c[0x0][0x17c], PT ;  /* 0x00005f0000007a0c */ /* 0x000fe40003f86270 */
[----:B------:R-:W-:Y:S02]  /*29710*/  PRMT R0, R28, 0x7632, R0 ;  /* 0x000076321c007816 */ /* 0x000fe40000000000 */
[----:B0-----:R-:W3:Y:S01]  /*29720*/  LDL.LU R28, [R1+0x18c] ;  /* 0x00018c00011c7983 */ /* 0x001ee20000300800 */
[----:B------:R-:W-:Y:S02]  /*29730*/  ISETP.LT.AND P6, PT, R2, c[0x0][0x178], !P3 ;  /* 0x00005e0002007a0c */ /* 0x000fe40005fc1270 */
[----:B------:R-:W-:Y:S01]  /*29740*/  ISETP.LT.AND P1, PT, R24, c[0x0][0x178], !P3 ;  /* 0x00005e0018007a0c */ /* 0x000fe20005f21270 */
[----:B------:R-:W-:Y:S01]  /*29750*/  IMAD.WIDE R6, R3, 0x2, R12 ;  /* 0x0000000203067825 */ /* 0x000fe200078e020c */
[----:B------:R-:W-:-:S03]  /*29760*/  ISETP.LT.AND P3, PT, R27, c[0x0][0x178], !P3 ;  /* 0x00005e001b007a0c */ /* 0x000fc60005f61270 */
[----:B------:R-:W-:-:S06]  /*29770*/  IMAD.WIDE R4, R3, 0x2, R10 ;  /* 0x0000000203047825 */ /* 0x000fcc00078e020a */
[----:B------:R0:W-:Y:S01]  /*29780*/  @P6 STG.E.U16 [R6.64], R20 ;  /* 0x0000001406006986 */ /* 0x0001e2000c101504 */
[----:B------:R-:W-:Y:S02]  /*29790*/  ISETP.LT.AND P6, PT, R29, c[0x0][0x178], !P2 ;  /* 0x00005e001d007a0c */ /* 0x000fe400057c1270 */
[----:B------:R-:W-:Y:S01]  /*297a0*/  PRMT R17, R20, 0x7632, R17 ;  /* 0x0000763214117816 */ /* 0x000fe20000000011 */
[C---:B0-----:R-:W-:Y:S01]  /*297b0*/  IMAD.WIDE R6, R3.reuse, 0x2, R8 ;  /* 0x0000000203067825 */ /* 0x041fe200078e0208 */
[----:B------:R-:W-:Y:S01]  /*297c0*/  IADD3 R3, R3, c[0x0][0x198], RZ ;  /* 0x0000660003037a10 */ /* 0x000fe20007ffe0ff */
[----:B--2---:R0:W-:Y:S01]  /*297d0*/  @P1 STG.E.U16 [R4.64], R21 ;  /* 0x0000001504001986 */ /* 0x0041e2000c101504 */
[----:B------:R-:W-:-:S03]  /*297e0*/  ISETP.LT.AND P1, PT, R2, c[0x0][0x178], !P2 ;  /* 0x00005e0002007a0c */ /* 0x000fc60005721270 */
[----:B------:R1:W-:Y:S01]  /*297f0*/  @P3 STG.E.U16 [R6.64], R22 ;  /* 0x0000001606003986 */ /* 0x0003e2000c101504 */
[----:B------:R-:W-:Y:S02]  /*29800*/  ISETP.LT.AND P3, PT, R24, c[0x0][0x178], !P2 ;  /* 0x00005e0018007a0c */ /* 0x000fe40005761270 */
[----:B------:R-:W-:Y:S01]  /*29810*/  PRMT R16, R21, 0x7632, R16 ;  /* 0x0000763215107816 */ /* 0x000fe20000000010 */
[----:B0-----:R-:W-:Y:S01]  /*29820*/  IMAD.WIDE R4, R3, 0x2, R14 ;  /* 0x0000000203047825 */ /* 0x001fe200078e020e */
[----:B------:R-:W2:Y:S01]  /*29830*/  LDL.LU R21, [R1+0x17c] ;  /* 0x00017c0001157983 */ /* 0x000ea20000300800 */
[----:B------:R-:W-:Y:S02]  /*29840*/  ISETP.LT.AND P2, PT, R27, c[0x0][0x178], !P2 ;  /* 0x00005e001b007a0c */ /* 0x000fe40005741270 */
[----:B-1----:R-:W-:Y:S01]  /*29850*/  IMAD.WIDE R6, R3, 0x2, R12 ;  /* 0x0000000203067825 */ /* 0x002fe200078e020c */
[----:B------:R0:W-:Y:S01]  /*29860*/  @P6 STG.E.U16 [R4.64], R0 ;  /* 0x0000000004006986 */ /* 0x0001e2000c101504 */
[----:B------:R-:W-:-:S03]  /*29870*/  ISETP.LT.AND P6, PT, R29, c[0x0][0x178], !P5 ;  /* 0x00005e001d007a0c */ /* 0x000fc60006fc1270 */
[----:B------:R1:W-:Y:S01]  /*29880*/  @P1 STG.E.U16 [R6.64], R17 ;  /* 0x0000001106001986 */ /* 0x0003e2000c101504 */
[----:B------:R-:W-:Y:S01]  /*29890*/  ISETP.LT.AND P1, PT, R2, c[0x0][0x178], !P5 ;  /* 0x00005e0002007a0c */ /* 0x000fe20006f21270 */
[C---:B0-----:R-:W-:Y:S01]  /*298a0*/  IMAD.WIDE R4, R3.reuse, 0x2, R10 ;  /* 0x0000000203047825 */ /* 0x041fe200078e020a */
[----:B-1----:R-:W-:-:S04]  /*298b0*/  IADD3 R17, R3, c[0x0][0x198], RZ ;  /* 0x0000660003117a10 */ /* 0x002fc80007ffe0ff */
[----:B------:R0:W-:Y:S01]  /*298c0*/  @P3 STG.E.U16 [R4.64], R16 ;  /* 0x0000001004003986 */ /* 0x0001e2000c101504 */
[----:B------:R-:W-:Y:S01]  /*298d0*/  PRMT R0, R22, 0x7632, R0 ;  /* 0x0000763216007816 */ /* 0x000fe20000000000 */
[----:B------:R-:W-:-:S05]  /*298e0*/  IMAD.WIDE R6, R3, 0x2, R8 ;  /* 0x0000000203067825 */ /* 0x000fca00078e0208 */
[----:B------:R1:W-:Y:S01]  /*298f0*/  @P2 STG.E.U16 [R6.64], R0 ;  /* 0x0000000006002986 */ /* 0x0003e2000c101504 */
[----:B0-----:R-:W-:Y:S01]  /*29900*/  IMAD.WIDE R4, R17, 0x2, R14 ;  /* 0x0000000211047825 */ /* 0x001fe200078e020e */
[----:B----4-:R-:W-:-:S04]  /*29910*/  PRMT R16, R26, 0x7632, R16 ;  /* 0x000076321a107816 */ /* 0x010fc80000000010 */
[----:B------:R0:W-:Y:S01]  /*29920*/  @P6 STG.E.U16 [R4.64], R26 ;  /* 0x0000001a04006986 */ /* 0x0001e2000c101504 */
[----:B-1----:R-:W-:Y:S01]  /*29930*/  IMAD.WIDE R6, R17, 0x2, R12 ;  /* 0x0000000211067825 */ /* 0x002fe200078e020c */
[----:B------:R-:W-:Y:S02]  /*29940*/  ISETP.LT.AND P3, PT, R24, c[0x0][0x178], !P5 ;  /* 0x00005e0018007a0c */ /* 0x000fe40006f61270 */
[----:B------:R-:W-:Y:S02]  /*29950*/  PRMT R0, R23, 0x7632, R0 ;  /* 0x0000763217007816 */ /* 0x000fe40000000000 */
[----:B------:R1:W-:Y:S04]  /*29960*/  @P1 STG.E.U16 [R6.64], R23 ;  /* 0x0000001706001986 */ /* 0x0003e8000c101504 */
[----:B0-----:R-:W4:Y:S04]  /*29970*/  LDL.LU R26, [R1+0x240] ;  /* 0x00024000011a7983 */ /* 0x001f280000300800 */
[----:B------:R-:W4:Y:S04]  /*29980*/  LDL.LU R22, [R1+0x230] ;  /* 0x0002300001167983 */ /* 0x000f280000300800 */
[----:B-1----:R-:W4:Y:S01]  /*29990*/  LDL.LU R23, [R1+0x1b0] ;  /* 0x0001b00001177983 */ /* 0x002f220000300800 */
[----:B------:R-:W-:Y:S01]  /*299a0*/  IMAD.WIDE R4, R17, 0x2, R10 ;  /* 0x0000000211047825 */ /* 0x000fe200078e020a */
[----:B---3--:R-:W-:-:S04]  /*299b0*/  PRMT R18, R28, 0x7632, R18 ;  /* 0x000076321c127816 */ /* 0x008fc80000000012 */
[----:B------:R0:W-:Y:S04]  /*299c0*/  @P3 STG.E.U16 [R4.64], R28 ;  /* 0x0000001c04003986 */ /* 0x0001e8000c101504 */
[----:B0-----:R-:W3:Y:S01]  /*299d0*/  LDL.LU R28, [R1+0x1a0] ;  /* 0x0001a000011c7983 */ /* 0x001ee20000300800 */
[----:B------:R-:W-:Y:S02]  /*299e0*/  IADD3 R3, R25, 0x41, RZ ;  /* 0x0000004119037810 */ /* 0x000fe40007ffe0ff */
[----:B------:R-:W-:Y:S02]  /*299f0*/  ISETP.LT.AND P5, PT, R27, c[0x0][0x178], !P5 ;  /* 0x00005e001b007a0c */ /* 0x000fe40006fa1270 */
[----:B------:R-:W-:Y:S02]  /*29a00*/  ISETP.LT.AND P6, PT, R29, c[0x0][0x178], !P0 ;  /* 0x00005e001d007a0c */ /* 0x000fe400047c1270 */
[----:B------:R-:W-:-:S02]  /*29a10*/  ISETP.GE.AND P2, PT, R3, c[0x0][0x17c], PT ;  /* 0x00005f0003007a0c */ /* 0x000fc40003f46270 */
[C---:B------:R-:W-:Y:S02]  /*29a20*/  IADD3 R3, R17.reuse, c[0x0][0x198], RZ ;  /* 0x0000660011037a10 */ /* 0x040fe40007ffe0ff */
[----:B------:R-:W-:Y:S01]  /*29a30*/  ISETP.LT.AND P1, PT, R2, c[0x0][0x178], !P0 ;  /* 0x00005e0002007a0c */ /* 0x000fe20004721270 */
[----:B------:R-:W-:Y:S01]  /*29a40*/  IMAD.WIDE R4, R17, 0x2, R8 ;  /* 0x0000000211047825 */ /* 0x000fe200078e0208 */
[----:B------:R-:W-:Y:S02]  /*29a50*/  ISETP.LT.AND P3, PT, R24, c[0x0][0x178], !P0 ;  /* 0x00005e0018007a0c */ /* 0x000fe40004761270 */
[----:B------:R-:W-:Y:S01]  /*29a60*/  ISETP.LT.AND P0, PT, R27, c[0x0][0x178], !P0 ;  /* 0x00005e001b007a0c */ /* 0x000fe20004701270 */
[----:B------:R-:W-:Y:S01]  /*29a70*/  IMAD.WIDE R6, R3, 0x2, R14 ;  /* 0x0000000203067825 */ /* 0x000fe200078e020e */
[----:B------:R-:W-:Y:S01]  /*29a80*/  IADD3 R20, R25, 0x42, RZ ;  /* 0x0000004219147810 */ /* 0x000fe20007ffe0ff */
[----:B--2---:R0:W-:Y:S01]  /*29a90*/  @P5 STG.E.U16 [R4.64], R21 ;  /* 0x0000001504005986 */ /* 0x0041e2000c101504 */
[----:B------:R-:W-:-:S03]  /*29aa0*/  PRMT R19, R21, 0x7632, R19 ;  /* 0x0000763215137816 */ /* 0x000fc60000000013 */
[----:B------:R1:W-:Y:S01]  /*29ab0*/  @P6 STG.E.U16 [R6.64], R16 ;  /* 0x0000001006006986 */ /* 0x0003e2000c101504 */
[----:B------:R-:W-:Y:S01]  /*29ac0*/  ISETP.LT.AND P6, PT, R29, c[0x0][0x178], !P4 ;  /* 0x00005e001d007a0c */ /* 0x000fe200067c1270 */
[----:B0-----:R-:W-:-:S04]  /*29ad0*/  IMAD.WIDE R4, R3, 0x2, R12 ;  /* 0x0000000203047825 */ /* 0x001fc800078e020c */
[C---:B-1----:R-:W-:Y:S01]  /*29ae0*/  IMAD.WIDE R6, R3.reuse, 0x2, R10 ;  /* 0x0000000203067825 */ /* 0x042fe200078e020a */
[----:B------:R0:W-:Y:S03]  /*29af0*/  @P1 STG.E.U16 [R4.64], R0 ;  /* 0x0000000004001986 */ /* 0x0001e6000c101504 */
[C---:B------:R-:W-:Y:S01]  /*29b00*/  IMAD.WIDE R16, R3.reuse, 0x2, R8 ;  /* 0x0000000203107825 */ /* 0x040fe200078e0208 */
[----:B------:R-:W-:Y:S01]  /*29b10*/  IADD3 R3, R3, c[0x0][0x198], RZ ;  /* 0x0000660003037a10 */ /* 0x000fe20007ffe0ff */
[----:B------:R1:W-:Y:S01]  /*29b20*/  @P3 STG.E.U16 [R6.64], R18 ;  /* 0x0000001206003986 */ /* 0x0003e2000c101504 */
[----:B------:R-:W-:-:S03]  /*29b30*/  ISETP.LT.AND P1, PT, R24, c[0x0][0x178], !P4 ;  /* 0x00005e0018007a0c */ /* 0x000fc60006721270 */
[----:B------:R-:W-:Y:S01]  /*29b40*/  @P0 STG.E.U16 [R16.64], R19 ;  /* 0x0000001310000986 */ /* 0x000fe2000c101504 */
[----:B------:R-:W-:Y:S01]  /*29b50*/  ISETP.LT.AND P0, PT, R2, c[0x0][0x178], !P4 ;  /* 0x00005e0002007a0c */ /* 0x000fe20006701270 */
[----:B0-----:R-:W-:-:S04]  /*29b60*/  IMAD.WIDE R4, R3, 0x2, R14 ;  /* 0x0000000203047825 */ /* 0x001fc800078e020e */
[----:B-1----:R-:W-:Y:S01]  /*29b70*/  IMAD.WIDE R6, R3, 0x2, R12 ;  /* 0x0000000203067825 */ /* 0x002fe200078e020c */
[----:B------:R-:W-:Y:S02]  /*29b80*/  ISETP.LT.AND P4, PT, R27, c[0x0][0x178], !P4 ;  /* 0x00005e001b007a0c */ /* 0x000fe40006781270 */
[----:B------:R-:W-:Y:S02]  /*29b90*/  ISETP.LT.AND P3, PT, R29, c[0x0][0x178], !P2 ;  /* 0x00005e001d007a0c */ /* 0x000fe40005761270 */
[C---:B------:R-:W-:Y:S01]  /*29ba0*/  IADD3 R0, R3.reuse, c[0x0][0x198], RZ ;  /* 0x0000660003007a10 */ /* 0x040fe20007ffe0ff */
[----:B----4-:R0:W-:Y:S04]  /*29bb0*/  @P6 STG.E.U16 [R4.64], R26 ;  /* 0x0000001a04006986 */ /* 0x0101e8000c101504 */
[----:B------:R-:W-:Y:S01]  /*29bc0*/  @P0 STG.E.U16 [R6.64], R22 ;  /* 0x0000001606000986 */ /* 0x000fe2000c101504 */
[----:B0-----:R-:W-:-:S05]  /*29bd0*/  IMAD.WIDE R4, R3, 0x2, R10 ;  /* 0x0000000203047825 */ /* 0x001fca00078e020a */
[----:B------:R0:W-:Y:S01]  /*29be0*/  @P1 STG.E.U16 [R4.64], R23 ;  /* 0x0000001704001986 */ /* 0x0001e2000c101504 */
[----:B------:R-:W-:Y:S01]  /*29bf0*/  ISETP.LT.AND P1, PT, R2, c[0x0][0x178], !P2 ;  /* 0x00005e0002007a0c */ /* 0x000fe20005721270 */
[----:B------:R-:W-:Y:S01]  /*29c00*/  IMAD.WIDE R16, R3, 0x2, R8 ;  /* 0x0000000203107825 */ /* 0x000fe200078e0208 */
[----:B------:R-:W-:Y:S02]  /*29c10*/  ISETP.GE.AND P5, PT, R20, c[0x0][0x17c], PT ;  /* 0x00005f0014007a0c */ /* 0x000fe40003fa6270 */
[----:B------:R-:W-:Y:S01]  /*29c20*/  PRMT R20, R26, 0x7632, R20 ;  /* 0x000076321a147816 */ /* 0x000fe20000000014 */
[----:B------:R-:W-:Y:S01]  /*29c30*/  IMAD.WIDE R18, R0, 0x2, R14 ;  /* 0x0000000200127825 */ /* 0x000fe200078e020e */
[----:B------:R-:W-:Y:S01]  /*29c40*/  PRMT R3, R22, 0x7632, R3 ;  /* 0x0000763216037816 */ /* 0x000fe20000000003 */
[----:B------:R-:W2:Y:S02]  /*29c50*/  LDL.LU R26, [R1+0x280] ;  /* 0x00028000011a7983 */ /* 0x000ea40000300800 */
[----:B0-----:R-:W-:-:S02]  /*29c60*/  IMAD.WIDE R4, R0, 0x2, R12 ;  /* 0x0000000200047825 */ /* 0x001fc400078e020c */
[----:B---3--:R-:W-:Y:S04]  /*29c70*/  @P4 STG.E.U16 [R16.64], R28 ;  /* 0x0000001c10004986 */ /* 0x008fe8000c101504 */
        /* <DEDUP_REMOVED lines=12> */
[C---:B------:R-:W-:Y:S01]  /*29d40*/  IADD3 R21, R25.reuse, 0x43, RZ ;  /* 0x0000004319157810 */ /* 0x040fe20007ffe0ff */
[----:B------:R-:W-:Y:S01]  /*29d50*/  IMAD.WIDE R4, R0, 0x2, R14 ;  /* 0x0000000200047825 */ /* 0x000fe200078e020e */
[----:B------:R-:W-:Y:S02]  /*29d60*/  PRMT R19, R28, 0x7632, R19 ;  /* 0x000076321c137816 */ /* 0x000fe40000000013 */
[----:B------:R-:W-:Y:S01]  /*29d70*/  IADD3 R20, R25, 0x44, RZ ;  /* 0x0000004419147810 */ /* 0x000fe20007ffe0ff */
[----:B------:R0:W-:Y:S01]  /*29d80*/  @P4 STG.E.U16 [R6.64], R18 ;  /* 0x0000001206004986 */ /* 0x0001e2000c101504 */
[----:B------:R-:W-:-:S02]  /*29d90*/  ISETP.GE.AND P6, PT, R21, c[0x0][0x17c], PT ;  /* 0x00005f0015007a0c */ /* 0x000fc40003fc6270 */
[----:B------:R-:W-:Y:S01]  /*29da0*/  ISETP.GE.AND P0, PT, R20, c[0x0][0x17c], PT ;  /* 0x00005f0014007a0c */ /* 0x000fe20003f06270 */
[----:B------:R-:W-:Y:S01]  /*29db0*/  @P2 STG.E.U16 [R16.64], R19 ;  /* 0x0000001310002986 */ /* 0x000fe2000c101504 */
[----:B------:R-:W-:Y:S01]  /*29dc0*/  IADD3 R21, R25, 0x45, RZ ;  /* 0x0000004519157810 */ /* 0x000fe20007ffe0ff */
[----:B0-----:R-:W-:Y:S02]  /*29dd0*/  IMAD.WIDE R6, R0, 0x2, R12 ;  /* 0x0000000200067825 */ /* 0x001fe400078e020c */
[----:B--2---:R0:W-:Y:S01]  /*29de0*/  @P3 STG.E.U16 [R4.64], R26 ;  /* 0x0000001a04003986 */ /* 0x0041e2000c101504 */
[----:B------:R-:W-:Y:S02]  /*29df0*/  PRMT R20, R26, 0x7632, R20 ;  /* 0x000076321a147816 */ /* 0x000fe40000000014 */
[----:B------:R-:W-:Y:S01]  /*29e00*/  ISETP.GE.AND P3, PT, R21, c[0x0][0x17c], PT ;  /* 0x00005f0015007a0c */ /* 0x000fe20003f66270 */
[----:B0-----:R-:W2:Y:S04]  /*29e10*/  LDL.LU R26, [R1+0x2a0] ;  /* 0x0002a000011a7983 */ /* 0x001ea80000300800 */
[----:B------:R-:W4:Y:S04]  /*29e20*/  LDL.LU R22, [R1+0x290] ;  /* 0x0002900001167983 */ /* 0x000f280000300800 */
[----:B------:R-:W2:Y:S04]  /*29e30*/  LDL.LU R23, [R1+0x260] ;  /* 0x0002600001177983 */ /* 0x000ea80000300800 */
[----:B------:R-:W2:Y:S04]  /*29e40*/  LDL.LU R28, [R1+0x190] ;  /* 0x00019000011c7983 */ /* 0x000ea80000300800 */
[----:B------:R-:W2:Y:S04]  /*29e50*/  LDL.LU R21, [R1+0x1c0] ;  /* 0x0001c00001157983 */ /* 0x000ea80000300800 */
[----:B---3--:R0:W-:Y:S04]  /*29e60*/  @P1 STG.E.U16 [R6.64], R2 ;  /* 0x0000000206001986 */ /* 0x0081e8000c101504 */
[----:B0-----:R-:W3:Y:S04]  /*29e70*/  LDL.LU R2, [R1+0xfe4] ;  /* 0x000fe40001027983 */ /* 0x001ee80000300800 */
[----:B------:R-:W2:Y:S04]  /*29e80*/  LDL.LU R6, [R1+0x270] ;  /* 0x0002700001067983 */ /* 0x000ea80000300800 */
[----:B------:R-:W2:Y:S01]  /*29e90*/  LDL.LU R7, [R1+0x250] ;  /* 0x0002500001077983 */ /* 0x000ea20000300800 */
[----:B------:R-:W-:-:S02]  /*29ea0*/  ISETP.LT.AND P2, PT, R24, c[0x0][0x178], !P5 ;  /* 0x00005e0018007a0c */ /* 0x000fc40006f41270 */
[----:B------:R-:W-:Y:S02]  /*29eb0*/  ISETP.LT.AND P5, PT, R27, c[0x0][0x178], !P5 ;  /* 0x00005e001b007a0c */ /* 0x000fe40006fa1270 */
[----:B------:R-:W-:Y:S01]  /*29ec0*/  ISETP.LT.AND P4, PT, R29, c[0x0][0x178], !P6 ;  /* 0x00005e001d007a0c */ /* 0x000fe20007781270 */
[C---:B------:R-:W-:Y:S01]  /*29ed0*/  IMAD.WIDE R4, R0.reuse, 0x2, R10 ;  /* 0x0000000200047825 */ /* 0x040fe200078e020a */
[----:B------:R-:W-:-:S03]  /*29ee0*/  IADD3 R3, R0, c[0x0][0x198], RZ ;  /* 0x0000660000037a10 */ /* 0x000fc60007ffe0ff */
[----:B------:R-:W-:-:S04]  /*29ef0*/  IMAD.WIDE R16, R0, 0x2, R8 ;  /* 0x0000000200107825 */ /* 0x000fc800078e0208 */
[----:B------:R-:W-:Y:S01]  /*29f00*/  IMAD.WIDE R18, R3, 0x2, R14 ;  /* 0x0000000203127825 */ /* 0x000fe200078e020e */
[----:B--2---:R0:W-:Y:S01]  /*29f10*/  @P2 STG.E.U16 [R4.64], R7 ;  /* 0x0000000704002986 */ /* 0x0041e2000c101504 */
[----:B---3--:R-:W-:-:S03]  /*29f20*/  ISETP.LT.AND P2, PT, R2, c[0x0][0x178], !P6 ;  /* 0x00005e0002007a0c */ /* 0x008fc60007741270 */
[----:B------:R-:W-:Y:S01]  /*29f30*/  @P5 STG.E.U16 [R16.64], R21 ;  /* 0x0000001510005986 */ /* 0x000fe2000c101504 */
[----:B------:R-:W-:-:S03]  /*29f40*/  PRMT R0, R6, 0x7632, R0 ;  /* 0x0000763206007816 */ /* 0x000fc60000000000 */
[----:B------:R1:W-:Y:S01]  /*29f50*/  @P4 STG.E.U16 [R18.64], R20 ;  /* 0x0000001412004986 */ /* 0x0003e2000c101504 */
[----:B------:R-:W-:Y:S02]  /*29f60*/  ISETP.LT.AND P4, PT, R24, c[0x0][0x178], !P6 ;  /* 0x00005e0018007a0c */ /* 0x000fe40007781270 */
[----:B------:R-:W-:Y:S01]  /*29f70*/  ISETP.LT.AND P6, PT, R27, c[0x0][0x178], !P6 ;  /* 0x00005e001b007a0c */ /* 0x000fe200077c1270 */
[----:B0-----:R-:W-:Y:S01]  /*29f80*/  IMAD.WIDE R4, R3, 0x2, R12 ;  /* 0x0000000203047825 */ /* 0x001fe200078e020c */
[----:B------:R-:W-:-:S04]  /*29f90*/  ISETP.LT.AND P5, PT, R29, c[0x0][0x178], !P0 ;  /* 0x00005e001d007a0c */ /* 0x000fc800047a1270 */
[----:B------:R0:W-:Y:S01]  /*29fa0*/  @P2 STG.E.U16 [R4.64], R0 ;  /* 0x0000000004002986 */ /* 0x0001e2000c101504 */
[----:B------:R-:W-:Y:S02]  /*29fb0*/  ISETP.LT.AND P2, PT, R2, c[0x0][0x178], !P0 ;  /* 0x00005e0002007a0c */ /* 0x000fe40004741270 */
[----:B-1----:R-:W-:Y:S01]  /*29fc0*/  PRMT R18, R7, 0x7632, R18 ;  /* 0x0000763207127816 */ /* 0x002fe20000000012 */
[----:B------:R-:W-:Y:S01]  /*29fd0*/  IMAD.WIDE R6, R3, 0x2, R10 ;  /* 0x0000000203067825 */ /* 0x000fe200078e020a */
[----:B------:R-:W-:-:S03]  /*29fe0*/  PRMT R19, R21, 0x7632, R19 ;  /* 0x0000763215137816 */ /* 0x000fc60000000013 */
[C---:B------:R-:W-:Y:S01]  /*29ff0*/  IMAD.WIDE R16, R3.reuse, 0x2, R8 ;  /* 0x0000000203107825 */ /* 0x040fe200078e0208 */
[----:B------:R-:W-:Y:S01]  /*2a000*/  IADD3 R3, R3, c[0x0][0x198], RZ ;  /* 0x0000660003037a10 */ /* 0x000fe20007ffe0ff */
[----:B------:R1:W-:Y:S01]  /*2a010*/  @P4 STG.E.U16 [R6.64], R18 ;  /* 0x0000001206004986 */ /* 0x0003e2000c101504 */
[----:B------:R-:W-:Y:S02]  /*2a020*/  ISETP.LT.AND P4, PT, R24, c[0x0][0x178], !P0 ;  /* 0x00005e0018007a0c */ /* 0x000fe40004781270 */
[----:B------:R-:W-:Y:S01]  /*2a030*/  ISETP.LT.AND P0, PT, R27, c[0x0][0x178], !P0 ;  /* 0x00005e001b007a0c */ /* 0x000fe20004701270 */
[----:B------:R2:W-:Y:S01]  /*2a040*/  @P6 STG.E.U16 [R16.64], R19 ;  /* 0x0000001310006986 */ /* 0x0005e2000c101504 */
[----:B0-----:R-:W-:Y:S01]  /*2a050*/  IMAD.WIDE R4, R3, 0x2, R14 ;  /* 0x0000000203047825 */ /* 0x001fe200078e020e */
[----:B------:R-:W-:Y:S02]  /*2a060*/  ISETP.LT.AND P6, PT, R29, c[0x0][0x178], !P3 ;  /* 0x00005e001d007a0c */ /* 0x000fe40005fc1270 */
[----:B------:R-:W-:Y:S01]  /*2a070*/  IADD3 R20, R25, 0x46, RZ ;  /* 0x0000004619147810 */ /* 0x000fe20007ffe0ff */
[C---:B-1----:R-:W-:Y:S01]  /*2a080*/  IMAD.WIDE R6, R3.reuse, 0x2, R12 ;  /* 0x0000000203067825 */ /* 0x042fe200078e020c */
[C---:B------:R-:W-:Y:S01]  /*2a090*/  IADD3 R0, R3.reuse, c[0x0][0x198], RZ ;  /* 0x0000660003007a10 */ /* 0x040fe20007ffe0ff */
[----:B------:R0:W-:Y:S01]  /*2a0a0*/  @P5 STG.E.U16 [R4.64], R26 ;  /* 0x0000001a04005986 */ /* 0x0001e2000c101504 */
[----:B------:R-:W-:Y:S01]  /*2a0b0*/  ISETP.GE.AND P1, PT, R20, c[0x0][0x17c], PT ;  /* 0x00005f0014007a0c */ /* 0x000fe20003f26270 */
[----:B--2---:R-:W-:-:S02]  /*2a0c0*/  IMAD.WIDE R16, R3, 0x2, R8 ;  /* 0x0000000203107825 */ /* 0x004fc400078e0208 */
[----:B----4-:R-:W-:Y:S01]  /*2a0d0*/  @P2 STG.E.U16 [R6.64], R22 ;  /* 0x0000001606002986 */ /* 0x010fe2000c101504 */
[----:B------:R-:W-:Y:S01]  /*2a0e0*/  ISETP.LT.AND P2, PT, R2, c[0x0][0x178], !P3 ;  /* 0x00005e0002007a0c */ /* 0x000fe20005f41270 */
[----:B------:R-:W-:Y:S01]  /*2a0f0*/  IMAD.WIDE R18, R0, 0x2, R14 ;  /* 0x0000000200127825 */ /* 0x000fe200078e020e */
[----:B------:R-:W-:-:S03]  /*2a100*/  PRMT R20, R26, 0x7632, R20 ;  /* 0x000076321a147816 */ /* 0x000fc60000000014 */
[----:B0-----:R-:W-:Y:S01]  /*2a110*/  IMAD.WIDE R4, R3, 0x2, R10 ;  /* 0x0000000203047825 */ /* 0x001fe200078e020a */
[----:B------:R-:W2:Y:S04]  /*2a120*/  LDL.LU R26, [R1+0x2d0] ;  /* 0x0002d000011a7983 */ /* 0x000ea80000300800 */
[----:B------:R0:W-:Y:S04]  /*2a130*/  @P4 STG.E.U16 [R4.64], R23 ;  /* 0x0000001704004986 */ /* 0x0001e8000c101504 */
[----:B------:R-:W-:Y:S04]  /*2a140*/  @P0 STG.E.U16 [R16.64], R28 ;  /* 0x0000001c10000986 */ /* 0x000fe8000c101504 */
        /* <DEDUP_REMOVED lines=163> */
[----:B------:R-:W-:Y:S01]  /*2ab80*/  ISETP.LT.AND P4, PT, R29, c[0x0][0x178], !P1 ;  /* 0x00005e001d007a0c */ /* 0x000fe20004f81270 */
[----:B------:R-:W-:Y:S01]  /*2ab90*/  IMAD.WIDE R4, R0, 0x2, R12 ;  /* 0x0000000200047825 */ /* 0x000fe200078e020c */
[----:B------:R-:W-:-:S02]  /*2aba0*/  IADD3 R21, R25, 0x4f, RZ ;  /* 0x0000004f19157810 */ /* 0x000fc40007ffe0ff */
[C---:B------:R-:W-:Y:S01]  /*2abb0*/  IADD3 R3, R0.reuse, c[0x0][0x198], RZ ;  /* 0x0000660000037a10 */ /* 0x040fe20007ffe0ff */
[C---:B------:R-:W-:Y:S01]  /*2abc0*/  IMAD.WIDE R6, R0.reuse, 0x2, R10 ;  /* 0x0000000200067825 */ /* 0x040fe200078e020a */
[----:B------:R-:W-:Y:S01]  /*2abd0*/  ISETP.GE.AND P5, PT, R21, c[0x0][0x17c], PT ;  /* 0x00005f0015007a0c */ /* 0x000fe20003fa6270 */
[----:B------:R0:W-:Y:S01]  /*2abe0*/  @P2 STG.E.U16 [R4.64], R18 ;  /* 0x0000001204002986 */ /* 0x0001e2000c101504 */
[----:B------:R-:W-:Y:S01]  /*2abf0*/  PRMT R19, R23, 0x7632, R19 ;  /* 0x0000763217137816 */ /* 0x000fe20000000013 */
[----:B------:R-:W-:Y:S01]  /*2ac00*/  IMAD.WIDE R16, R0, 0x2, R8 ;  /* 0x0000000200107825 */ /* 0x000fe200078e0208 */
[----:B------:R-:W-:Y:S02]  /*2ac10*/  PRMT R20, R28, 0x7632, R20 ;  /* 0x000076321c147816 */ /* 0x000fe40000000014 */
[----:B------:R-:W-:Y:S02]  /*2ac20*/  IADD3 R21, R25, 0x50, RZ ;  /* 0x0000005019157810 */ /* 0x000fe40007ffe0ff */
[----:B------:R-:W-:Y:S01]  /*2ac30*/  ISETP.LT.AND P2, PT, R2, c[0x0][0x178], !P1 ;  /* 0x00005e0002007a0c */ /* 0x000fe20004f41270 */
[----:B------:R1:W-:Y:S01]  /*2ac40*/  @P3 STG.E.U16 [R6.64], R19 ;  /* 0x0000001306003986 */ /* 0x0003e2000c101504 */
[----:B------:R-:W-:Y:S01]  /*2ac50*/  ISETP.GE.AND P0, PT, R21, c[0x0][0x17c], PT ;  /* 0x00005f0015007a0c */ /* 0x000fe20003f06270 */
[----:B0-----:R-:W-:-:S02]  /*2ac60*/  IMAD.WIDE R4, R3, 0x2, R14 ;  /* 0x0000000203047825 */ /* 0x001fc400078e020e */
[----:B------:R0:W-:Y:S01]  /*2ac70*/  @P6 STG.E.U16 [R16.64], R20 ;  /* 0x0000001410006986 */ /* 0x0001e2000c101504 */
[----:B------:R-:W-:Y:S02]  /*2ac80*/  IADD3 R21, R25, 0x51, RZ ;  /* 0x0000005119157810 */ /* 0x000fe40007ffe0ff */
[C---:B------:R-:W-:Y:S01]  /*2ac90*/  IADD3 R0, R3.reuse, c[0x0][0x198], RZ ;  /* 0x0000660003007a10 */ /* 0x040fe20007ffe0ff */
[----:B-1----:R-:W-:-:S04]  /*2aca0*/  IMAD.WIDE R6, R3, 0x2, R10 ;  /* 0x0000000203067825 */ /* 0x002fc800078e020a */
[----:B0-----:R-:W-:Y:S01]  /*2acb0*/  IMAD.WIDE R16, R3, 0x2, R8 ;  /* 0x0000000203107825 */ /* 0x001fe200078e0208 */
        /* <DEDUP_REMOVED lines=9> */
[----:B---3--:R0:W-:Y:S04]  /*2ad50*/  @P2 STG.E.U16 [R4.64], R22 ;  /* 0x0000001604002986 */ /* 0x0081e8000c101504 */
[----:B0-----:R-:W3:Y:S04]  /*2ad60*/  LDL.LU R22, [R1+0xfd8] ;  /* 0x000fd80001167983 */ /* 0x001ee80000300800 */
[----:B------:R-:W3:Y:S01]  /*2ad70*/  LDL.LU R5, [R1+0x2e4] ;  /* 0x0002e40001057983 */ /* 0x000ee20000300800 */
[----:B------:R-:W-:-:S02]  /*2ad80*/  ISETP.LT.AND P3, PT, R24, c[0x0][0x178], !P1 ;  /* 0x00005e0018007a0c */ /* 0x000fc40004f61270 */
[----:B------:R-:W-:Y:S02]  /*2ad90*/  ISETP.LT.AND P1, PT, R27, c[0x0][0x178], !P1 ;  /* 0x00005e001b007a0c */ /* 0x000fe40004f21270 */
[----:B------:R-:W-:Y:S01]  /*2ada0*/  ISETP.LT.AND P6, PT, R29, c[0x0][0x178], !P5 ;  /* 0x00005e001d007a0c */ /* 0x000fe20006fc1270 */
[----:B------:R-:W-:Y:S01]  /*2adb0*/  IMAD.WIDE R18, R0, 0x2, R14 ;  /* 0x0000000200127825 */ /* 0x000fe200078e020e */
[----:B------:R-:W-:-:S07]  /*2adc0*/  ISETP.LT.AND P2, PT, R2, c[0x0][0x178], !P5 ;  /* 0x00005e0002007a0c */ /* 0x000fce0006f41270 */
[----:B--2---:R0:W-:Y:S01]  /*2add0*/  @P3 STG.E.U16 [R6.64], R21 ;  /* 0x0000001506003986 */ /* 0x0041e2000c101504 */
[----:B------:R-:W-:-:S03]  /*2ade0*/  ISETP.LT.AND P3, PT, R24, c[0x0][0x178], !P5 ;  /* 0x00005e0018007a0c */ /* 0x000fc60006f61270 */
[----:B------:R-:W-:Y:S04]  /*2adf0*/  @P1 STG.E.U16 [R16.64], R3 ;  /* 0x0000000310001986 */ /* 0x000fe8000c101504 */
[----:B------:R3:W-:Y:S01]  /*2ae00*/  @P6 STG.E.U16 [R18.64], R20 ;  /* 0x0000001412006986 */ /* 0x0007e2000c101504 */
[----:B------:R-:W-:Y:S02]  /*2ae10*/  ISETP.LT.AND P6, PT, R27, c[0x0][0x178], !P5 ;  /* 0x00005e001b007a0c */ /* 0x000fe40006fc1270 */
[----:B------:R-:W-:Y:S01]  /*2ae20*/  ISETP.LT.AND P5, PT, R29, c[0x0][0x178], !P0 ;  /* 0x00005e001d007a0c */ /* 0x000fe200047a1270 */
[----:B0-----:R-:W-:Y:S01]  /*2ae30*/  IMAD.WIDE R6, R0, 0x2, R10 ;  /* 0x0000000200067825 */ /* 0x001fe200078e020a */
[----:B---3--:R-:W-:-:S03]  /*2ae40*/  PRMT R18, R5, 0x7632, R18 ;  /* 0x0000763205127816 */ /* 0x008fc60000000012 */
[C---:B------:R-:W-:Y:S01]  /*2ae50*/  IMAD.WIDE R4, R0.reuse, 0x2, R12 ;  /* 0x0000000200047825 */ /* 0x040fe200078e020c */
        /* <DEDUP_REMOVED lines=9> */
[C---:B-1----:R-:W-:Y:S01]  /*2aef0*/  IMAD.WIDE R6, R3.reuse, 0x2, R10 ;  /* 0x0000000203067825 */ /* 0x042fe200078e020a */
[----:B------:R0:W-:Y:S01]  /*2af00*/  @P5 STG.E.U16 [R4.64], R26 ;  /* 0x0000001a04005986 */ /* 0x0001e2000c101504 */
        /* <DEDUP_REMOVED lines=8> */
[----:B------:R-:W-:Y:S01]  /*2af90*/  ISETP.LT.AND P6, PT, R29, c[0x0][0x178], !P4 ;  /* 0x00005e001d007a0c */ /* 0x000fe200067c1270 */
[----:B------:R-:W-:Y:S01]  /*2afa0*/  IMAD.WIDE R18, R0, 0x2, R14 ;  /* 0x0000000200127825 */ /* 0x000fe200078e020e */
[----:B------:R-:W-:-:S05]  /*2afb0*/  IADD3 R21, R25, 0x52, RZ ;  /* 0x0000005219157810 */ /* 0x000fca0007ffe0ff */
[----:B----4-:R0:W-:Y:S01]  /*2afc0*/  @P2 STG.E.U16 [R4.64], R28 ;  /* 0x0000001c04002986 */ /* 0x0101e2000c101504 */
[----:B------:R-:W-:Y:S02]  /*2afd0*/  ISETP.LT.AND P2, PT, R2, c[0x0][0x178], !P4 ;  /* 0x00005e0002007a0c */ /* 0x000fe40006741270 */
[----:B------:R-:W-:Y:S02]  /*2afe0*/  ISETP.GE.AND P1, PT, R21, c[0x0][0x17c], PT ;  /* 0x00005f0015007a0c */ /* 0x000fe40003f26270 */
[----:B------:R-:W-:-:S04]  /*2aff0*/  IADD3 R21, R25, 0x53, RZ ;  /* 0x0000005319157810 */ /* 0x000fc80007ffe0ff */
[----:B------:R-:W-:Y:S01]  /*2b000*/  ISETP.GE.AND P5, PT, R21, c[0x0][0x17c], PT ;  /* 0x00005f0015007a0c */ /* 0x000fe20003fa6270 */
[----:B0-----:R-:W-:Y:S01]  /*2b010*/  IMAD.WIDE R4, R0, 0x2, R12 ;  /* 0x0000000200047825 */ /* 0x001fe200078e020c */
[----:B------:R-:W-:Y:S01]  /*2b020*/  IADD3 R21, R25, 0x54, RZ ;  /* 0x0000005419157810 */ /* 0x000fe20007ffe0ff */
[----:B---3--:R0:W-:Y:S01]  /*2b030*/  @P3 STG.E.U16 [R6.64], R3 ;  /* 0x0000000306003986 */ /* 0x0081e2000c101504 */
[----:B------:R-:W-:-:S03]  /*2b040*/  ISETP.LT.AND P3, PT, R24, c[0x0][0x178], !P4 ;  /* 0x00005e0018007a0c */ /* 0x000fc60006761270 */
[----:B------:R-:W-:Y:S04]  /*2b050*/  @P0 STG.E.U16 [R16.64], R23 ;  /* 0x0000001710000986 */ /* 0x000fe8000c101504 */
[----:B------:R1:W-:Y:S01]  /*2b060*/  @P6 STG.E.U16 [R18.64], R20 ;  /* 0x0000001412006986 */ /* 0x0003e2000c101504 */
[----:B------:R-:W-:Y:S02]  /*2b070*/  ISETP.LT.AND P6, PT, R27, c[0x0][0x178], !P4 ;  /* 0x00005e001b007a0c */ /* 0x000fe400067c1270 */
[----:B------:R-:W-:Y:S01]  /*2b080*/  ISETP.LT.AND P4, PT, R29, c[0x0][0x178], !P1 ;  /* 0x00005e001d007a0c */ /* 0x000fe20004f81270 */
[----:B0-----:R-:W-:Y:S01]  /*2b090*/  IMAD.WIDE R6, R0, 0x2, R10 ;  /* 0x0000000200067825 */ /* 0x001fe200078e020a */
[----:B------:R-:W-:Y:S02]  /*2b0a0*/  ISETP.GE.AND P0, PT, R21, c[0x0][0x17c], PT ;  /* 0x00005f0015007a0c */ /* 0x000fe40003f06270 */
[----:B-1----:R-:W-:-:S02]  /*2b0b0*/  PRMT R18, R28, 0x7632, R18 ;  /* 0x000076321c127816 */ /* 0x002fc40000000012 */
[----:B------:R-:W-:Y:S01]  /*2b0c0*/  PRMT R19, R3, 0x7632, R19 ;  /* 0x0000763203137816 */ /* 0x000fe20000000013 */
[C---:B------:R-:W-:Y:S01]  /*2b0d0*/  IMAD.WIDE R16, R0.reuse, 0x2, R8 ;  /* 0x0000000200107825 */ /* 0x040fe200078e0208 */
[----:B------:R-:W-:Y:S01]  /*2b0e0*/  IADD3 R3, R0, c[0x0][0x198], RZ ;  /* 0x0000660000037a10 */ /* 0x000fe20007ffe0ff */
[----:B------:R0:W-:Y:S01]  /*2b0f0*/  @P2 STG.E.U16 [R4.64], R18 ;  /* 0x0000001204002986 */ /* 0x0001e2000c101504 */
[----:B------:R-:W-:Y:S02]  /*2b100*/  PRMT R20, R23, 0x7632, R20 ;  /* 0x0000763217147816 */ /* 0x000fe40000000014 */
[----:B------:R-:W-:Y:S01]  /*2b110*/  IADD3 R21, R25, 0x55, RZ ;  /* 0x0000005519157810 */ /* 0x000fe20007ffe0ff */
[----:B------:R1:W-:Y:S01]  /*2b120*/  @P3 STG.E.U16 [R6.64], R19 ;  /* 0x0000001306003986 */ /* 0x0003e2000c101504 */
[----:B------:R-:W-:-:S03]  /*2b130*/  IADD3 R0, R3, c[0x0][0x198], RZ ;  /* 0x0000660003007a10 */ /* 0x000fc60007ffe0ff */
[----:B------:R-:W3:Y:S01]  /*2b140*/  LDL.LU R28, [R1+0x278] ;  /* 0x00027800011c7983 */ /* 0x000ee20000300800 */
[----:B0-----:R-:W-:-:S03]  /*2b150*/  IMAD.WIDE R4, R3, 0x2, R14 ;  /* 0x0000000203047825 */ /* 0x001fc600078e020e */
[----:B------:R0:W-:Y:S01]  /*2b160*/  @P6 STG.E.U16 [R16.64], R20 ;  /* 0x0000001410006986 */ /* 0x0001e2000c101504 */
[----:B-1----:R-:W-:-:S03]  /*2b170*/  IMAD.WIDE R6, R3, 0x2, R10 ;  /* 0x0000000203067825 */ /* 0x002fc600078e020a */
[----:B--2---:R1:W-:Y:S01]  /*2b180*/  @P4 STG.E.U16 [R4.64], R26 ;  /* 0x0000001a04004986 */ /* 0x0043e2000c101504 */
[----:B------:R-:W-:-:S03]  /*2b190*/  ISETP.GE.AND P4, PT, R21, c[0x0][0x17c], PT ;  /* 0x00005f0015007a0c */ /* 0x000fc60003f86270 */
[----:B------:R-:W2:Y:S01]  /*2b1a0*/  LDL.LU R23, [R1+0x268] ;  /* 0x0002680001177983 */ /* 0x000ea20000300800 */
[----:B0-----:R-:W-:Y:S01]  /*2b1b0*/  PRMT R20, R26, 0x7632, R20 ;  /* 0x000076321a147816 */ /* 0x001fe20000000014 */
[C---:B------:R-:W-:Y:S02]  /*2b1c0*/  IMAD.WIDE R16, R3.reuse, 0x2, R8 ;  /* 0x0000000203107825 */ /* 0x040fe400078e0208 */
[----:B-1----:R-:W4:Y:S02]  /*2b1d0*/  LDL.LU R26, [R1+0x198] ;  /* 0x00019800011a7983 */ /* 0x002f240000300800 */
[----:B------:R-:W-:Y:S02]  /*2b1e0*/  IMAD.WIDE R4, R3, 0x2, R12 ;  /* 0x0000000203047825 */ /* 0x000fe400078e020c */
[----:B------:R-:W2:Y:S04]  /*2b1f0*/  LDL.LU R3, [R1+0x1c8] ;  /* 0x0001c80001037983 */ /* 0x000ea80000300800 */
[----:B------:R-:W2:Y:S01]  /*2b200*/  LDL.LU R21, [R1+0x258] ;  /* 0x0002580001157983 */ /* 0x000ea20000300800 */
[----:B------:R-:W-:-:S02]  /*2b210*/  ISETP.LT.AND P2, PT, R2, c[0x0][0x178], !P1 ;  /* 0x00005e0002007a0c */ /* 0x000fc40004f41270 */
[----:B------:R-:W-:Y:S02]  /*2b220*/  ISETP.LT.AND P3, PT, R24, c[0x0][0x178], !P1 ;  /* 0x00005e0018007a0c */ /* 0x000fe40004f61270 */
[----:B------:R-:W-:Y:S02]  /*2b230*/  ISETP.LT.AND P1, PT, R27, c[0x0][0x178], !P1 ;  /* 0x00005e001b007a0c */ /* 0x000fe40004f21270 */
[----:B------:R-:W-:Y:S01]  /*2b240*/  ISETP.LT.AND P6, PT, R29, c[0x0][0x178], !P5 ;  /* 0x00005e001d007a0c */ /* 0x000fe20006fc1270 */
[----:B------:R-:W-:-:S06]  /*2b250*/  IMAD.WIDE R18, R0, 0x2, R14 ;  /* 0x0000000200127825 */ /* 0x000fcc00078e020e */
[----:B---3--:R0:W-:Y:S02]  /*2b260*/  @P2 STG.E.U16 [R4.64], R28 ;  /* 0x0000001c04002986 */ /* 0x0081e4000c101504 */
[C---:B0-----:R-:W-:Y:S02]  /*2b270*/  IMAD.WIDE R4, R0.reuse, 0x2, R12 ;  /* 0x0000000200047825 */ /* 0x041fe400078e020c */
[----:B--2---:R0:W-:Y:S04]  /*2b280*/  @P3 STG.E.U16 [R6.64], R21 ;  /* 0x0000001506003986 */ /* 0x0041e8000c101504 */
[----:B------:R1:W-:Y:S04]  /*2b290*/  @P1 STG.E.U16 [R16.64], R3 ;  /* 0x0000000310001986 */ /* 0x0003e8000c101504 */
[----:B------:R2:W-:Y:S01]  /*2b2a0*/  @P6 STG.E.U16 [R18.64], R20 ;  /* 0x0000001412006986 */ /* 0x0005e2000c101504 */
[----:B0-----:R-:W-:-:S04]  /*2b2b0*/  IMAD.WIDE R6, R0, 0x2, R10 ;  /* 0x0000000200067825 */ /* 0x001fc800078e020a */
[----:B-1----:R-:W-:Y:S01]  /*2b2c0*/  IMAD.WIDE R16, R0, 0x2, R8 ;  /* 0x0000000200107825 */ /* 0x002fe200078e0208 */
[----:B--2---:R-:W-:Y:S02]  /*2b2d0*/  PRMT R18, R28, 0x7632, R18 ;  /* 0x000076321c127816 */ /* 0x004fe40000000012 */
[----:B------:R-:W-:Y:S01]  /*2b2e0*/  PRMT R20, R3, 0x7632, R20 ;  /* 0x0000763203147816 */ /* 0x000fe20000000014 */
[----:B------:R-:W2:Y:S01]  /*2b2f0*/  LDL.LU R28, [R1+0xfd4] ;  /* 0x000fd400011c7983 */ /* 0x000ea20000300800 */
[----:B------:R-:W-:-:S03]  /*2b300*/  IADD3 R3, R0, c[0x0][0x198], RZ ;  /* 0x0000660000037a10 */ /* 0x000fc60007ffe0ff */
[----:B------:R-:W3:Y:S01]  /*2b310*/  LDL.LU R0, [R1+0x2a8] ;  /* 0x0002a80001007983 */ /* 0x000ee20000300800 */
[----:B------:R-:W-:Y:S02]  /*2b320*/  ISETP.LT.AND P2, PT, R2, c[0x0][0x178], !P5 ;  /* 0x00005e0002007a0c */ /* 0x000fe40006f41270 */
[----:B------:R-:W-:Y:S02]  /*2b330*/  ISETP.LT.AND P3, PT, R24, c[0x0][0x178], !P5 ;  /* 0x00005e0018007a0c */ /* 0x000fe40006f61270 */
[----:B------:R-:W-:Y:S02]  /*2b340*/  ISETP.LT.AND P6, PT, R27, c[0x0][0x178], !P5 ;  /* 0x00005e001b007a0c */ /* 0x000fe40006fc1270 */
[----:B------:R-:W-:Y:S02]  /*2b350*/  ISETP.LT.AND P5, PT, R29, c[0x0][0x178], !P0 ;  /* 0x00005e001d007a0c */ /* 0x000fe400047a1270 */
[----:B------:R-:W-:-:S05]  /*2b360*/  PRMT R19, R21, 0x7632, R19 ;  /* 0x0000763215137816 */ /* 0x000fca0000000013 */
[----:B------:R0:W-:Y:S04]  /*2b370*/  @P2 STG.E.U16 [R4.64], R18 ;  /* 0x0000001204002986 */ /* 0x0001e8000c101504 */
[----:B------:R1:W-:Y:S04]  /*2b380*/  @P3 STG.E.U16 [R6.64], R19 ;  /* 0x0000001306003986 */ /* 0x0003e8000c101504 */
[----:B------:R4:W-:Y:S01]  /*2b390*/  @P6 STG.E.U16 [R16.64], R20 ;  /* 0x0000001410006986 */ /* 0x0009e2000c101504 */
[----:B0-----:R-:W-:-:S04]  /*2b3a0*/  IMAD.WIDE R4, R3, 0x2, R14 ;  /* 0x0000000203047825 */ /* 0x001fc800078e020e */
[----:B-1----:R-:W-:-:S04]  /*2b3b0*/  IMAD.WIDE R6, R3, 0x2, R10 ;  /* 0x0000000203067825 */ /* 0x002fc800078e020a */
[C---:B----4-:R-:W-:Y:S01]  /*2b3c0*/  IMAD.WIDE R16, R3.reuse, 0x2, R8 ;  /* 0x0000000203107825 */ /* 0x050fe200078e0208 */
[----:B---3--:R0:W-:Y:S01]  /*2b3d0*/  @P5 STG.E.U16 [R4.64], R0 ;  /* 0x0000000004005986 */ /* 0x0081e2000c101504 */
[----:B------:R-:W-:Y:S02]  /*2b3e0*/  PRMT R20, R0, 0x7632, R20 ;  /* 0x0000763200147816 */ /* 0x000fe40000000014 */
[C---:B0-----:R-:W-:Y:S01]  /*2b3f0*/  IADD3 R0, R3.reuse, c[0x0][0x198], RZ ;  /* 0x0000660003007a10 */ /* 0x041fe20007ffe0ff */
[----:B------:R-:W-:Y:S02]  /*2b400*/  IMAD.WIDE R4, R3, 0x2, R12 ;  /* 0x0000000203047825 */ /* 0x000fe400078e020c */
[----:B------:R-:W3:Y:S01]  /*2b410*/  LDL.LU R3, [R1+0x298] ;  /* 0x0002980001037983 */ /* 0x000ee20000300800 */
[----:B------:R-:W-:Y:S02]  /*2b420*/  ISETP.LT.AND P2, PT, R2, c[0x0][0x178], !P0 ;  /* 0x00005e0002007a0c */ /* 0x000fe40004741270 */
[----:B------:R-:W-:-:S02]  /*2b430*/  ISETP.LT.AND P3, PT, R24, c[0x0][0x178], !P0 ;  /* 0x00005e0018007a0c */ /* 0x000fc40004761270 */
[----:B------:R-:W-:Y:S02]  /*2b440*/  ISETP.LT.AND P0, PT, R27, c[0x0][0x178], !P0 ;  /* 0x00005e001b007a0c */ /* 0x000fe40004701270 */
[----:B------:R-:W-:Y:S02]  /*2b450*/  ISETP.LT.AND P6, PT, R29, c[0x0][0x178], !P4 ;  /* 0x00005e001d007a0c */ /* 0x000fe400067c1270 */
[----:B------:R-:W-:Y:S01]  /*2b460*/  IADD3 R21, R25, 0x56, RZ ;  /* 0x0000005619157810 */ /* 0x000fe20007ffe0ff */
[----:B------:R-:W-:-:S03]  /*2b470*/  IMAD.WIDE R18, R0, 0x2, R14 ;  /* 0x0000000200127825 */ /* 0x000fc600078e020e */
[----:B------:R-:W-:Y:S02]  /*2b480*/  ISETP.GE.AND P1, PT, R21, c[0x0][0x17c], PT ;  /* 0x00005f0015007a0c */ /* 0x000fe40003f26270 */
[----:B------:R-:W-:-:S04]  /*2b490*/  IADD3 R21, R25, 0x57, RZ ;  /* 0x0000005719157810 */ /* 0x000fc80007ffe0ff */
[----:B------:R-:W-:Y:S02]  /*2b4a0*/  ISETP.GE.AND P5, PT, R21, c[0x0][0x17c], PT ;  /* 0x00005f0015007a0c */ /* 0x000fe40003fa6270 */
[----:B------:R-:W-:Y:S02]  /*2b4b0*/  PRMT R21, R23, 0x7632, R21 ;  /* 0x0000763217157816 */ /* 0x000fe40000000015 */
[----:B------:R-:W-:Y:S01]  /*2b4c0*/  PRMT R22, R26, 0x7632, R22 ;  /* 0x000076321a167816 */ /* 0x000fe20000000016 */
[----:B---3--:R0:W-:Y:S01]  /*2b4d0*/  @P2 STG.E.U16 [R4.64], R3 ;  /* 0x0000000304002986 */ /* 0x0081e2000c101504 */
[----:B------:R-:W-:-:S03]  /*2b4e0*/  ISETP.LT.AND P2, PT, R2, c[0x0][0x178], !P4 ;  /* 0x00005e0002007a0c */ /* 0x000fc60006741270 */
[----:B------:R1:W-:Y:S04]  /*2b4f0*/  @P3 STG.E.U16 [R6.64], R23 ;  /* 0x0000001706003986 */ /* 0x0003e8000c101504 */
[----:B------:R3:W-:Y:S01]  /*2b500*/  @P0 STG.E.U16 [R16.64], R26 ;  /* 0x0000001a10000986 */ /* 0x0007e2000c101504 */
[----:B------:R-:W-:-:S03]  /*2b510*/  ISETP.LT.AND P0, PT, R24, c[0x0][0x178], !P4 ;  /* 0x00005e0018007a0c */ /* 0x000fc60006701270 */
[----:B------:R4:W-:Y:S01]  /*2b520*/  @P6 STG.E.U16 [R18.64], R20 ;  /* 0x0000001412006986 */ /* 0x0009e2000c101504 */
[----:B0-----:R-:W-:Y:S01]  /*2b530*/  IMAD.WIDE R4, R0, 0x2, R12 ;  /* 0x0000000200047825 */ /* 0x001fe200078e020c */
[----:B-1----:R-:W-:-:S03]  /*2b540*/  IADD3 R23, R25, 0x58, RZ ;  /* 0x0000005819177810 */ /* 0x002fc60007ffe0ff */
[----:B------:R-:W-:Y:S01]  /*2b550*/  IMAD.WIDE R6, R0, 0x2, R10 ;  /* 0x0000000200067825 */ /* 0x000fe200078e020a */
[----:B------:R-:W-:Y:S01]  /*2b560*/  ISETP.LT.AND P3, PT, R2, c[0x0][0x178], !P1 ;  /* 0x00005e0002007a0c */ /* 0x000fe20004f61270 */
[----:B---3--:R-:W3:Y:S01]  /*2b570*/  LDL.LU R26, [R1+0x2c8] ;  /* 0x0002c800011a7983 */ /* 0x008ee20000300800 */
[----:B----4-:R-:W-:-:S03]  /*2b580*/  PRMT R20, R3, 0x7632, R20 ;  /* 0x0000763203147816 */ /* 0x010fc60000000014 */
[----:B------:R-:W4:Y:S04]  /*2b590*/  LDL.LU R2, [R1+0xfd0] ;  /* 0x000fd00001027983 */ /* 0x000f280000300800 */
[----:B------:R-:W-:Y:S01]  /*2b5a0*/  @P2 STG.E.U16 [R4.64], R20 ;  /* 0x0000001404002986 */ /* 0x000fe2000c101504 */
[----:B------:R-:W-:-:S03]  /*2b5b0*/  ISETP.GE.AND P2, PT, R23, c[0x0][0x17c], PT ;  /* 0x00005f0017007a0c */ /* 0x000fc60003f46270 */
[----:B------:R-:W2:Y:S04]  /*2b5c0*/  LDL R23, [R1+0x900] ;  /* 0x0009000001177983 */ /* 0x000ea80000100800 */
[----:B------:R0:W-:Y:S04]  /*2b5d0*/  @P0 STG.E.U16 [R6.64], R21 ;  /* 0x0000001506000986 */ /* 0x0001e8000c101504 */
[----:B0-----:R-:W2:Y:S01]  /*2b5e0*/  LDL.LU R7, [R1+0x2d8] ;  /* 0x0002d80001077983 */ /* 0x001ea20000300800 */
[----:B------:R-:W-:Y:S02]  /*2b5f0*/  ISETP.LT.AND P4, PT, R27, c[0x0][0x178], !P4 ;  /* 0x00005e001b007a0c */ /* 0x000fe40006781270 */
[----:B------:R-:W-:-:S02]  /*2b600*/  ISETP.LT.AND P6, PT, R29, c[0x0][0x178], !P1 ;  /* 0x00005e001d007a0c */ /* 0x000fc40004fc1270 */
[C---:B------:R-:W-:Y:S01]  /*2b610*/  IADD3 R3, R0.reuse, c[0x0][0x198], RZ ;  /* 0x0000660000037a10 */ /* 0x040fe20007ffe0ff */
[----:B------:R-:W-:-:S04]  /*2b620*/  IMAD.WIDE R16, R0, 0x2, R8 ;  /* 0x0000000200107825 */ /* 0x000fc800078e0208 */
[C---:B------:R-:W-:Y:S01]  /*2b630*/  IMAD.WIDE R18, R3.reuse, 0x2, R14 ;  /* 0x0000000203127825 */ /* 0x040fe200078e020e */
[----:B------:R-:W-:Y:S04]  /*2b640*/  STL [R1+0xfa0], R22 ;  /* 0x000fa01601007387 */ /* 0x000fe80000100800 */
[----:B------:R-:W-:Y:S04]  /*2b650*/  @P4 STG.E.U16 [R16.64], R22 ;  /* 0x0000001610004986 */ /* 0x000fe8000c101504 */
[----:B--2---:R0:W-:Y:S04]  /*2b660*/  @P6 STG.E.U16 [R18.64], R7 ;  /* 0x0000000712006986 */ /* 0x0041e8000c101504 */
[----:B0-----:R-:W2:Y:S01]  /*2b670*/  LDL.LU R19, [R1+0x2e8] ;  /* 0x0002e80001137983 */ /* 0x001ea20000300800 */
[----:B------:R-:W-:Y:S01]  /*2b680*/  ISETP.LT.AND P4, PT, R24, c[0x0][0x178], !P1 ;  /* 0x00005e0018007a0c */ /* 0x000fe20004f81270 */
[----:B------:R-:W-:-:S02]  /*2b690*/  IMAD.WIDE R4, R3, 0x2, R12 ;  /* 0x0000000203047825 */ /* 0x000fc400078e020c */
[----:B------:R-:W3:Y:S04]  /*2b6a0*/  LDL.LU R22, [R1+0x24c] ;  /* 0x00024c0001167983 */ /* 0x000ee80000300800 */
[----:B------:R-:W3:Y:S04]  /*2b6b0*/  LDL.LU R21, [R1+0x23c] ;  /* 0x00023c0001157983 */ /* 0x000ee80000300800 */
[----:B--2---:R0:W-:Y:S02]  /*2b6c0*/  @P3 STG.E.U16 [R4.64], R19 ;  /* 0x0000001304003986 */ /* 0x0041e4000c101504 */
[----:B0-----:R-:W-:-:S05]  /*2b6d0*/  IMAD.WIDE R4, R3, 0x2, R10 ;  /* 0x0000000203047825 */ /* 0x001fca00078e020a */
[----:B---3--:R0:W-:Y:S04]  /*2b6e0*/  @P4 STG.E.U16 [R4.64], R26 ;  /* 0x0000001a04004986 */ /* 0x0081e8000c101504 */
[----:B0-----:R-:W2:Y:S01]  /*2b6f0*/  LDL.LU R5, [R1+0x2b8] ;  /* 0x0002b80001057983 */ /* 0x001ea20000300800 */
[----:B------:R-:W-:Y:S02]  /*2b700*/  ISETP.LT.AND P1, PT, R27, c[0x0][0x178], !P1 ;  /* 0x00005e001b007a0c */ /* 0x000fe40004f21270 */
[----:B------:R-:W-:Y:S02]  /*2b710*/  ISETP.LT.AND P6, PT, R29, c[0x0][0x178], !P5 ;  /* 0x00005e001d007a0c */ /* 0x000fe40006fc1270 */
[----:B------:R-:W-:Y:S02]  /*2b720*/  ISETP.LT.AND P3, PT, R23, c[0x0][0x178], !P5 ;  /* 0x00005e0017007a0c */ /* 0x000fe40006f61270 */
[----:B------:R-:W-:-:S02]  /*2b730*/  IADD3 R6, R25, 0x59, RZ ;  /* 0x0000005919067810 */ /* 0x000fc40007ffe0ff */
[----:B------:R-:W-:Y:S02]  /*2b740*/  IADD3 R0, R3, c[0x0][0x198], RZ ;  /* 0x0000660003007a10 */ /* 0x000fe40007ffe0ff */
[----:B------:R-:W-:Y:S02]  /*2b750*/  ISETP.GE.AND P0, PT, R6, c[0x0][0x17c], PT ;  /* 0x00005f0006007a0c */ /* 0x000fe40003f06270 */
[----:B------:R-:W-:Y:S01]  /*2b760*/  PRMT R20, R7, 0x7632, R20 ;  /* 0x0000763207147816 */ /* 0x000fe20000000014 */
[----:B------:R-:W-:Y:S01]  /*2b770*/  IMAD.WIDE R6, R3, 0x2, R8 ;  /* 0x0000000203067825 */ /* 0x000fe200078e0208 */
[----:B------:R-:W-:-:S03]  /*2b780*/  PRMT R3, R19, 0x7632, R3 ;  /* 0x0000763213037816 */ /* 0x000fc60000000003 */
[----:B------:R-:W-:-:S04]  /*2b790*/  IMAD.WIDE R16, R0, 0x2, R14 ;  /* 0x0000000200107825 */ /* 0x000fc800078e020e */
[----:B------:R-:W-:Y:S01]  /*2b7a0*/  IMAD.WIDE R18, R0, 0x2, R12 ;  /* 0x0000000200127825 */ /* 0x000fe200078e020c */
[----:B--2---:R-:W-:Y:S01]  /*2b7b0*/  @P1 STG.E.U16 [R6.64], R5 ;  /* 0x0000000506001986 */ /* 0x004fe2000c101504 */
[----:B------:R-:W-:-:S03]  /*2b7c0*/  ISETP.LT.AND P1, PT, R24, c[0x0][0x178], !P5 ;  /* 0x00005e0018007a0c */ /* 0x000fc60006f21270 */
[----:B------:R0:W-:Y:S01]  /*2b7d0*/  @P6 STG.E.U16 [R16.64], R20 ;  /* 0x0000001410006986 */ /* 0x0001e2000c101504 */
[----:B------:R-:W-:-:S03]  /*2b7e0*/  ISETP.LT.AND P5, PT, R27, c[0x0][0x178], !P5 ;  /* 0x00005e001b007a0c */ /* 0x000fc60006fa1270 */
[----:B------:R1:W-:Y:S04]  /*2b7f0*/  @P3 STG.E.U16 [R18.64], R3 ;  /* 0x0000000312003986 */ /* 0x0003e8000c101504 */
[----:B0-----:R-:W2:Y:S01]  /*2b800*/  LDL.LU R20, [R1+0x1bc] ;  /* 0x0001bc0001147983 */ /* 0x001ea20000300800 */
[----:B-1----:R-:W-:-:S03]  /*2b810*/  PRMT R3, R26, 0x7632, R3 ;  /* 0x000076321a037816 */ /* 0x002fc60000000003 */
[----:B------:R-:W3:Y:S01]  /*2b820*/  LDL.LU R26, [R1+0x1ac] ;  /* 0x0001ac00011a7983 */ /* 0x000ee20000300800 */
[----:B------:R-:W-:Y:S01]  /*2b830*/  PRMT R16, R5, 0x7632, R16 ;  /* 0x0000763205107816 */ /* 0x000fe20000000010 */
[C---:B------:R-:W-:Y:S01]  /*2b840*/  IMAD.WIDE R4, R0.reuse, 0x2, R10 ;  /* 0x0000000200047825 */ /* 0x040fe200078e020a */
[----:B------:R-:W-:Y:S02]  /*2b850*/  ISETP.LT.AND P3, PT, R29, c[0x0][0x178], !P2 ;  /* 0x00005e001d007a0c */ /* 0x000fe40005761270 */
[----:B------:R-:W-:Y:S01]  /*2b860*/  ISETP.LT.AND P6, PT, R23, c[0x0][0x178], !P2 ;  /* 0x00005e0017007a0c */ /* 0x000fe200057c1270 */
[C---:B------:R-:W-:Y:S01]  /*2b870*/  IMAD.WIDE R6, R0.reuse, 0x2, R8 ;  /* 0x0000000200067825 */ /* 0x040fe200078e0208 */
[----:B------:R-:W-:Y:S02]  /*2b880*/  IADD3 R17, R25, 0x5a, RZ ;  /* 0x0000005a19117810 */ /* 0x000fe40007ffe0ff */
[----:B------:R-:W-:Y:S01]  /*2b890*/  IADD3 R18, R0, c[0x0][0x198], RZ ;  /* 0x0000660000127a10 */ /* 0x000fe20007ffe0ff */
[----:B------:R0:W-:Y:S01]  /*2b8a0*/  @P1 STG.E.U16 [R4.64], R3 ;  /* 0x0000000304001986 */ /* 0x0001e2000c101504 */
[----:B------:R-:W-:-:S03]  /*2b8b0*/  ISETP.GE.AND P1, PT, R17, c[0x0][0x17c], PT ;  /* 0x00005f0011007a0c */ /* 0x000fc60003f26270 */
[----:B------:R1:W-:Y:S01]  /*2b8c0*/  @P5 STG.E.U16 [R6.64], R16 ;  /* 0x0000001006005986 */ /* 0x0003e2000c101504 */
[----:B------:R-:W-:Y:S01]  /*2b8d0*/  PRMT R0, R22, 0x7632, R0 ;  /* 0x0000763216007816 */ /* 0x000fe20000000000 */
[----:B0-----:R-:W-:-:S04]  /*2b8e0*/  IMAD.WIDE R4, R18, 0x2, R12 ;  /* 0x0000000212047825 */ /* 0x001fc800078e020c */
[----:B-1----:R-:W-:Y:S01]  /*2b8f0*/  IMAD.WIDE R16, R18, 0x2, R14 ;  /* 0x0000000212107825 */ /* 0x002fe200078e020e */
[----:B------:R-:W-:-:S04]  /*2b900*/  PRMT R3, R21, 0x7632, R3 ;  /* 0x0000763215037816 */ /* 0x000fc80000000003 */
[----:B------:R0:W-:Y:S04]  /*2b910*/  @P3 STG.E.U16 [R16.64], R22 ;  /* 0x0000001610003986 */ /* 0x0001e8000c101504 */
[----:B------:R1:W-:Y:S04]  /*2b920*/  @P6 STG.E.U16 [R4.64], R21 ;  /* 0x0000001504006986 */ /* 0x0003e8000c101504 */
[----:B0-----:R-:W4:Y:S04]  /*2b930*/  LDL.LU R22, [R1+0x28c] ;  /* 0x00028c0001167983 */ /* 0x001f280000300800 */
[----:B-1----:R-:W4:Y:S01]  /*2b940*/  LDL.LU R21, [R1+0x27c] ;  /* 0x00027c0001157983 */ /* 0x002f220000300800 */
[----:B------:R-:W-:-:S02]  /*2b950*/  ISETP.LT.AND P4, PT, R24, c[0x0][0x178], !P2 ;  /* 0x00005e0018007a0c */ /* 0x000fc40005781270 */
[----:B------:R-:W-:Y:S01]  /*2b960*/  ISETP.LT.AND P2, PT, R27, c[0x0][0x178], !P2 ;  /* 0x00005e001b007a0c */ /* 0x000fe20005741270 */
[C---:B------:R-:W-:Y:S01]  /*2b970*/  IMAD.WIDE R6, R18.reuse, 0x2, R10 ;  /* 0x0000000212067825 */ /* 0x040fe200078e020a */
[----:B------:R-:W-:Y:S02]  /*2b980*/  ISETP.LT.AND P3, PT, R29, c[0x0][0x178], !P0 ;  /* 0x00005e001d007a0c */ /* 0x000fe40004761270 */
[----:B------:R-:W-:Y:S01]  /*2b990*/  ISETP.LT.AND P6, PT, R23, c[0x0][0x178], !P0 ;  /* 0x00005e0017007a0c */ /* 0x000fe200047c1270 */
[C---:B------:R-:W-:Y:S01]  /*2b9a0*/  IMAD.WIDE R4, R18.reuse, 0x2, R8 ;  /* 0x0000000212047825 */ /* 0x040fe200078e0208 */
[----:B------:R-:W-:Y:S02]  /*2b9b0*/  IADD3 R18, R18, c[0x0][0x198], RZ ;  /* 0x0000660012127a10 */ /* 0x000fe40007ffe0ff */
[----:B------:R-:W-:-:S04]  /*2b9c0*/  IADD3 R19, R25, 0x5b, RZ ;  /* 0x0000005b19137810 */ /* 0x000fc80007ffe0ff */
[----:B------:R-:W-:Y:S01]  /*2b9d0*/  ISETP.GE.AND P5, PT, R19, c[0x0][0x17c], PT ;  /* 0x00005f0013007a0c */ /* 0x000fe20003fa6270 */
[----:B------:R-:W-:Y:S01]  /*2b9e0*/  IMAD.WIDE R16, R18, 0x2, R10 ;  /* 0x0000000212107825 */ /* 0x000fe200078e020a */
[----:B--2---:R0:W-:Y:S01]  /*2b9f0*/  @P4 STG.E.U16 [R6.64], R20 ;  /* 0x0000001406004986 */ /* 0x0041e2000c101504 */
[----:B------:R-:W-:-:S03]  /*2ba00*/  ISETP.LT.AND P4, PT, R24, c[0x0][0x178], !P0 ;  /* 0x00005e0018007a0c */ /* 0x000fc60004781270 */
[----:B---3--:R1:W-:Y:S01]  /*2ba10*/  @P2 STG.E.U16 [R4.64], R26 ;  /* 0x0000001a04002986 */ /* 0x0083e2000c101504 */
[----:B------:R-:W-:Y:S01]  /*2ba20*/  ISETP.LT.AND P0, PT, R27, c[0x0][0x178], !P0 ;  /* 0x00005e001b007a0c */ /* 0x000fe20004701270 */
[----:B0-----:R-:W-:-:S04]  /*2ba30*/  IMAD.WIDE R6, R18, 0x2, R12 ;  /* 0x0000000212067825 */ /* 0x001fc800078e020c */
[----:B-1----:R-:W-:Y:S01]  /*2ba40*/  IMAD.WIDE R4, R18, 0x2, R14 ;  /* 0x0000000212047825 */ /* 0x002fe200078e020e */
[----:B------:R-:W-:-:S04]  /*2ba50*/  PRMT R19, R20, 0x7632, R19 ;  /* 0x0000763214137816 */ /* 0x000fc80000000013 */
[----:B------:R0:W-:Y:S01]  /*2ba60*/  @P3 STG.E.U16 [R4.64], R0 ;  /* 0x0000000004003986 */ /* 0x0001e2000c101504 */
[----:B------:R-:W-:-:S03]  /*2ba70*/  ISETP.LT.AND P3, PT, R23, c[0x0][0x178], !P1 ;  /* 0x00005e0017007a0c */ /* 0x000fc60004f61270 */
[----:B------:R1:W-:Y:S01]  /*2ba80*/  @P6 STG.E.U16 [R6.64], R3 ;  /* 0x0000000306006986 */ /* 0x0003e2000c101504 */
[----:B------:R-:W-:Y:S02]  /*2ba90*/  ISETP.LT.AND P6, PT, R29, c[0x0][0x178], !P1 ;  /* 0x00005e001d007a0c */ /* 0x000fe40004fc1270 */
[----:B------:R-:W-:Y:S01]  /*2baa0*/  IADD3 R20, R25, 0x5c, RZ ;  /* 0x0000005c19147810 */ /* 0x000fe20007ffe0ff */
[----:B------:R2:W-:Y:S01]  /*2bab0*/  @P4 STG.E.U16 [R16.64], R19 ;  /* 0x0000001310004986 */ /* 0x0005e2000c101504 */
[C---:B0-----:R-:W-:Y:S01]  /*2bac0*/  IADD3 R0, R18.reuse, c[0x0][0x198], RZ ;  /* 0x0000660012007a10 */ /* 0x041fe20007ffe0ff */
[----:B------:R-:W-:Y:S01]  /*2bad0*/  IMAD.WIDE R4, R18, 0x2, R8 ;  /* 0x0000000212047825 */ /* 0x000fe200078e0208 */
[----:B------:R-:W-:Y:S02]  /*2bae0*/  ISETP.GE.AND P2, PT, R20, c[0x0][0x17c], PT ;  /* 0x00005f0014007a0c */ /* 0x000fe40003f46270 */
[----:B------:R-:W-:Y:S01]  /*2baf0*/  PRMT R20, R26, 0x7632, R20 ;  /* 0x000076321a147816 */ /* 0x000fe20000000014 */
[C---:B-1----:R-:W-:Y:S01]  /*2bb00*/  IMAD.WIDE R6, R0.reuse, 0x2, R12 ;  /* 0x0000000200067825 */ /* 0x042fe200078e020c */
[----:B------:R-:W3:Y:S03]  /*2bb10*/  LDL.LU R26, [R1+0x2ac] ;  /* 0x0002ac00011a7983 */ /* 0x000ee60000300800 */
[----:B--2---:R-:W-:Y:S01]  /*2bb20*/  IMAD.WIDE R16, R0, 0x2, R14 ;  /* 0x0000000200107825 */ /* 0x004fe200078e020e */
[----:B------:R-:W-:Y:S04]  /*2bb30*/  @P0 STG.E.U16 [R4.64], R20 ;  /* 0x0000001404000986 */ /* 0x000fe8000c101504 */
[----:B----4-:R-:W-:Y:S04]  /*2bb40*/  @P6 STG.E.U16 [R16.64], R22 ;  /* 0x0000001610006986 */ /* 0x010fe8000c101504 */
[----:B------:R0:W-:Y:S04]  /*2bb50*/  @P3 STG.E.U16 [R6.64], R21 ;  /* 0x0000001506003986 */ /* 0x0001e8000c101504 */
[----:B0-----:R-:W2:Y:S04]  /*2bb60*/  LDL.LU R6, [R1+0x25c] ;  /* 0x00025c0001067983 */ /* 0x001ea80000300800 */
[----:B------:R-:W4:Y:S01]  /*2bb70*/  LDL.LU R7, [R1+0x1cc] ;  /* 0x0001cc0001077983 */ /* 0x000f220000300800 */
[----:B------:R-:W-:-:S02]  /*2bb80*/  ISETP.LT.AND P4, PT, R24, c[0x0][0x178], !P1 ;  /* 0x00005e0018007a0c */ /* 0x000fc40004f81270 */
[----:B------:R-:W-:Y:S02]  /*2bb90*/  ISETP.LT.AND P1, PT, R27, c[0x0][0x178], !P1 ;  /* 0x00005e001b007a0c */ /* 0x000fe40004f21270 */
[----:B------:R-:W-:Y:S01]  /*2bba0*/  ISETP.LT.AND P3, PT, R29, c[0x0][0x178], !P5 ;  /* 0x00005e001d007a0c */ /* 0x000fe20006f61270 */
[----:B------:R-:W-:-:S04]  /*2bbb0*/  IMAD.WIDE R4, R0, 0x2, R10 ;  /* 0x0000000200047825 */ /* 0x000fc800078e020a */
[C---:B------:R-:W-:Y:S01]  /*2bbc0*/  IMAD.WIDE R16, R0.reuse, 0x2, R8 ;  /* 0x0000000200107825 */ /* 0x040fe200078e0208 */
[----:B------:R-:W-:Y:S02]  /*2bbd0*/  IADD3 R0, R0, c[0x0][0x198], RZ ;  /* 0x0000660000007a10 */ /* 0x000fe40007ffe0ff */
[----:B------:R-:W-:Y:S02]  /*2bbe0*/  PRMT R19, R22, 0x7632, R19 ;  /* 0x0000763216137816 */ /* 0x000fe40000000013 */
[----:B------:R-:W-:Y:S01]  /*2bbf0*/  PRMT R20, R21, 0x7632, R20 ;  /* 0x0000763215147816 */ /* 0x000fe20000000014 */
[----:B------:R-:W3:Y:S04]  /*2bc00*/  LDL.LU R22, [R1+0x26c] ;  /* 0x00026c0001167983 */ /* 0x000ee80000300800 */
[----:B------:R-:W3:Y:S01]  /*2bc10*/  LDL.LU R21, [R1+0x19c] ;  /* 0x00019c0001157983 */ /* 0x000ee20000300800 */
[----:B------:R-:W-:-:S04]  /*2bc20*/  IADD3 R3, R25, 0x5d, RZ ;  /* 0x0000005d19037810 */ /* 0x000fc80007ffe0ff */
[----:B------:R-:W-:Y:S02]  /*2bc30*/  ISETP.GE.AND P0, PT, R3, c[0x0][0x17c], PT ;  /* 0x00005f0003007a0c */ /* 0x000fe40003f06270 */
[----:B------:R-:W-:-:S04]  /*2bc40*/  IADD3 R3, R25, 0x5e, RZ ;  /* 0x0000005e19037810 */ /* 0x000fc80007ffe0ff */
[----:B------:R-:W-:Y:S01]  /*2bc50*/  ISETP.GE.AND P6, PT, R3, c[0x0][0x17c], PT ;  /* 0x00005f0003007a0c */ /* 0x000fe20003fc6270 */
[----:B--2---:R0:W-:Y:S04]  /*2bc60*/  @P4 STG.E.U16 [R4.64], R6 ;  /* 0x0000000604004986 */ /* 0x0041e8000c101504 */
[----:B----4-:R-:W-:Y:S01]  /*2bc70*/  @P1 STG.E.U16 [R16.64], R7 ;  /* 0x0000000710001986 */ /* 0x010fe2000c101504 */
[----:B0-----:R-:W-:-:S05]  /*2bc80*/  IMAD.WIDE R4, R0, 0x2, R14 ;  /* 0x0000000200047825 */ /* 0x001fca00078e020e */
[----:B------:R0:W-:Y:S04]  /*2bc90*/  @P3 STG.E.U16 [R4.64], R19 ;  /* 0x0000001304003986 */ /* 0x0001e8000c101504 */
[----:B0-----:R-:W2:Y:S01]  /*2bca0*/  LDL.LU R19, [R1+0x29c] ;  /* 0x00029c0001137983 */ /* 0x001ea20000300800 */
[----:B------:R-:W-:Y:S01]  /*2bcb0*/  ISETP.LT.AND P4, PT, R23, c[0x0][0x178], !P5 ;  /* 0x00005e0017007a0c */ /* 0x000fe20006f81270 */
[----:B------:R-:W-:Y:S01]  /*2bcc0*/  IMAD.MOV.U32 R16, RZ, RZ, R6 ;  /* 0x000000ffff107224 */ /* 0x000fe200078e0006 */
[----:B------:R-:W-:Y:S01]  /*2bcd0*/  ISETP.LT.AND P1, PT, R24, c[0x0][0x178], !P5 ;  /* 0x00005e0018007a0c */ /* 0x000fe20006f21270 */
[----:B------:R-:W-:Y:S01]  /*2bce0*/  IMAD.MOV.U32 R17, RZ, RZ, R7 ;  /* 0x000000ffff117224 */ /* 0x000fe200078e0007 */
[----:B------:R-:W-:Y:S02]  /*2bcf0*/  ISETP.LT.AND P5, PT, R27, c[0x0][0x178], !P5 ;  /* 0x00005e001b007a0c */ /* 0x000fe40006fa1270 */
[----:B------:R-:W-:Y:S01]  /*2bd00*/  ISETP.LT.AND P3, PT, R29, c[0x0][0x178], !P2 ;  /* 0x00005e001d007a0c */ /* 0x000fe20005761270 */
[----:B------:R-:W-:Y:S01]  /*2bd10*/  IMAD.WIDE R6, R0, 0x2, R12 ;  /* 0x0000000200067825 */ /* 0x000fe200078e020c */
[----:B------:R-:W-:-:S02]  /*2bd20*/  PRMT R18, R16, 0x7632, R18 ;  /* 0x0000763210127816 */ /* 0x000fc40000000012 */
[----:B------:R-:W-:Y:S01]  /*2bd30*/  PRMT R3, R17, 0x7632, R3 ;  /* 0x0000763211037816 */ /* 0x000fe20000000003 */
[----:B------:R-:W-:-:S04]  /*2bd40*/  IMAD.WIDE R16, R0, 0x2, R10 ;  /* 0x0000000200107825 */ /* 0x000fc800078e020a */
[C---:B------:R-:W-:Y:S01]  /*2bd50*/  IMAD.WIDE R4, R0.reuse, 0x2, R8 ;  /* 0x0000000200047825 */ /* 0x040fe200078e0208 */
[----:B------:R-:W-:Y:S01]  /*2bd60*/  IADD3 R0, R0, c[0x0][0x198], RZ ;  /* 0x0000660000007a10 */ /* 0x000fe20007ffe0ff */
[----:B------:R0:W-:Y:S04]  /*2bd70*/  @P4 STG.E.U16 [R6.64], R20 ;  /* 0x0000001406004986 */ /* 0x0001e8000c101504 */
[----:B------:R-:W-:Y:S04]  /*2bd80*/  @P1 STG.E.U16 [R16.64], R18 ;  /* 0x0000001210001986 */ /* 0x000fe8000c101504 */
[----:B------:R1:W-:Y:S01]  /*2bd90*/  @P5 STG.E.U16 [R4.64], R3 ;  /* 0x0000000304005986 */ /* 0x0003e2000c101504 */
[----:B0-----:R-:W-:-:S05]  /*2bda0*/  IMAD.WIDE R6, R0, 0x2, R14 ;  /* 0x0000000200067825 */ /* 0x001fca00078e020e */
[----:B---3--:R0:W-:Y:S01]  /*2bdb0*/  @P3 STG.E.U16 [R6.64], R26 ;  /* 0x0000001a06003986 */ /* 0x0081e2000c101504 */
[----:B-1----:R-:W-:-:S04]  /*2bdc0*/  IADD3 R3, R25, 0x60, RZ ;  /* 0x0000006019037810 */ /* 0x002fc80007ffe0ff */
[----:B------:R-:W-:Y:S02]  /*2bdd0*/  ISETP.GE.AND P3, PT, R3, c[0x0][0x17c], PT ;  /* 0x00005f0003007a0c */ /* 0x000fe40003f66270 */
[----:B------:R-:W-:Y:S02]  /*2bde0*/  PRMT R3, R26, 0x7632, R3 ;  /* 0x000076321a037816 */ /* 0x000fe40000000003 */
[----:B0-----:R-:W3:Y:S01]  /*2bdf0*/  LDL.LU R26, [R1+0x2dc] ;  /* 0x0002dc00011a7983 */ /* 0x001ee20000300800 */
[----:B------:R-:W-:Y:S02]  /*2be00*/  ISETP.LT.AND P4, PT, R23, c[0x0][0x178], !P2 ;  /* 0x00005e0017007a0c */ /* 0x000fe40005781270 */
[----:B------:R-:W-:Y:S01]  /*2be10*/  ISETP.LT.AND P5, PT, R24, c[0x0][0x178], !P2 ;  /* 0x00005e0018007a0c */ /* 0x000fe200057a1270 */
[----:B------:R-:W-:Y:S01]  /*2be20*/  IMAD.WIDE R4, R0, 0x2, R12 ;  /* 0x0000000200047825 */ /* 0x000fe200078e020c */
[----:B------:R-:W-:-:S03]  /*2be30*/  ISETP.LT.AND P2, PT, R27, c[0x0][0x178], !P2 ;  /* 0x00005e001b007a0c */ /* 0x000fc60005741270 */
[----:B------:R-:W-:Y:S01]  /*2be40*/  IMAD.WIDE R6, R0, 0x2, R10 ;  /* 0x0000000200067825 */ /* 0x000fe200078e020a */
[----:B------:R-:W-:-:S04]  /*2be50*/  IADD3 R16, R25, 0x5f, RZ ;  /* 0x0000005f19107810 */ /* 0x000fc80007ffe0ff */
[----:B------:R-:W-:Y:S02]  /*2be60*/  ISETP.GE.AND P1, PT, R16, c[0x0][0x17c], PT ;  /* 0x00005f0010007a0c */ /* 0x000fe40003f26270 */
[----:B------:R-:W-:Y:S02]  /*2be70*/  PRMT R16, R21, 0x7632, R16 ;  /* 0x0000763215107816 */ /* 0x000fe40000000010 */
[----:B------:R-:W-:Y:S01]  /*2be80*/  PRMT R18, R22, 0x7632, R18 ;  /* 0x0000763216127816 */ /* 0x000fe20000000012 */
[----:B--2---:R0:W-:Y:S01]  /*2be90*/  @P4 STG.E.U16 [R4.64], R19 ;  /* 0x0000001304004986 */ /* 0x0041e2000c101504 */
[----:B------:R-:W-:-:S03]  /*2bea0*/  ISETP.LT.AND P4, PT, R29, c[0x0][0x178], !P0 ;  /* 0x00005e001d007a0c */ /* 0x000fc60004781270 */
[----:B------:R1:W-:Y:S01]  /*2beb0*/  @P5 STG.E.U16 [R6.64], R22 ;  /* 0x0000001606005986 */ /* 0x0003e2000c101504 */
[----:B------:R-:W-:Y:S01]  /*2bec0*/  ISETP.LT.AND P5, PT, R23, c[0x0][0x178], !P0 ;  /* 0x00005e0017007a0c */ /* 0x000fe200047a1270 */
[C---:B0-----:R-:W-:Y:S01]  /*2bed0*/  IMAD.WIDE R4, R0.reuse, 0x2, R8 ;  /* 0x0000000200047825 */ /* 0x041fe200078e0208 */
[----:B------:R-:W-:Y:S02]  /*2bee0*/  IADD3 R0, R0, c[0x0][0x198], RZ ;  /* 0x0000660000007a10 */ /* 0x000fe40007ffe0ff */
[----:B------:R-:W-:Y:S02]  /*2bef0*/  PRMT R17, R19, 0x7632, R17 ;  /* 0x0000763213117816 */ /* 0x000fe40000000011 */
[----:B------:R0:W-:Y:S01]  /*2bf00*/  @P2 STG.E.U16 [R4.64], R21 ;  /* 0x0000001504002986 */ /* 0x0001e2000c101504 */
[----:B-1----:R-:W-:-:S03]  /*2bf10*/  IMAD.WIDE R6, R0, 0x2, R12 ;  /* 0x0000000200067825 */ /* 0x002fc600078e020c */
[----:B------:R-:W2:Y:S01]  /*2bf20*/  LDL.LU R19, [R1+0x2cc] ;  /* 0x0002cc0001137983 */ /* 0x000ea20000300800 */
[----:B0-----:R-:W-:-:S03]  /*2bf30*/  IMAD.WIDE R4, R0, 0x2, R14 ;  /* 0x0000000200047825 */ /* 0x001fc600078e020e */
[----:B------:R-:W4:Y:S04]  /*2bf40*/  LDL.LU R21, [R1+0x2bc] ;  /* 0x0002bc0001157983 */ /* 0x000f280000300800 */
[----:B------:R0:W-:Y:S04]  /*2bf50*/  @P4 STG.E.U16 [R4.64], R3 ;  /* 0x0000000304004986 */ /* 0x0001e8000c101504 */
[----:B------:R1:W-:Y:S04]  /*2bf60*/  @P5 STG.E.U16 [R6.64], R17 ;  /* 0x0000001106005986 */ /* 0x0003e8000c101504 */
[----:B------:R-:W-:Y:S01]  /*2bf70*/  STL.64 [R1+0xfc8], R10 ;  /* 0x000fc80a01007387 */ /* 0x000fe20000100a00 */
[----:B0-----:R-:W-:-:S03]  /*2bf80*/  IMAD.WIDE R4, R0, 0x2, R10 ;  /* 0x0000000200047825 */ /* 0x001fc600078e020a */
[----:B------:R-:W-:Y:S01]  /*2bf90*/  STL.64 [R1+0xfc0], R8 ;  /* 0x000fc00801007387 */ /* 0x000fe20000100a00 */
[----:B-1----:R-:W-:-:S03]  /*2bfa0*/  IMAD.WIDE R6, R0, 0x2, R8 ;  /* 0x0000000200067825 */ /* 0x002fc600078e0208 */
[----:B------:R-:W0:Y:S01]  /*2bfb0*/  LDS.128 R8, [R2] ;  /* 0x0000000002087984 */ /* 0x000e220000000c00 */
[----:B------:R-:W-:Y:S02]  /*2bfc0*/  ISETP.LT.AND P2, PT, R24, c[0x0][0x178], !P0 ;  /* 0x00005e0018007a0c */ /* 0x000fe40004741270 */
[----:B------:R-:W-:Y:S02]  /*2bfd0*/  ISETP.LT.AND P0, PT, R27, c[0x0][0x178], !P0 ;  /* 0x00005e001b007a0c */ /* 0x000fe40004701270 */
[----:B------:R-:W-:Y:S02]  /*2bfe0*/  ISETP.LT.AND P4, PT, R29, c[0x0][0x178], !P6 ;  /* 0x00005e001d007a0c */ /* 0x000fe40007781270 */
[----:B------:R-:W-:-:S07]  /*2bff0*/  IADD3 R17, R0, c[0x0][0x198], RZ ;  /* 0x0000660000117a10 */ /* 0x000fce0007ffe0ff */
[----:B------:R1:W-:Y:S04]  /*2c000*/  @P2 STG.E.U16 [R4.64], R18 ;  /* 0x0000001204002986 */ /* 0x0003e8000c101504 */
[----:B------:R3:W-:Y:S04]  /*2c010*/  @P0 STG.E.U16 [R6.64], R16 ;  /* 0x0000001006000986 */ /* 0x0007e8000c101504 */
[----:B-1----:R-:W2:Y:S01]  /*2c020*/  LDL.LU R18, [R1+0x2ec] ;  /* 0x0002ec0001127983 */ /* 0x002ea20000300800 */
[----:B------:R-:W-:-:S03]  /*2c030*/  IMAD.WIDE R4, R17, 0x2, R14 ;  /* 0x0000000211047825 */ /* 0x000fc600078e020e */
[----:B------:R-:W2:Y:S01]  /*2c040*/  LDL.LU R22, [R1+0x310] ;  /* 0x0003100001167983 */ /* 0x000ea20000300800 */
[----:B---3--:R-:W-:-:S03]  /*2c050*/  PRMT R16, R26, 0x7632, R16 ;  /* 0x000076321a107816 */ /* 0x008fc60000000010 */
[----:B------:R1:W-:Y:S04]  /*2c060*/  @P4 STG.E.U16 [R4.64], R26 ;  /* 0x0000001a04004986 */ /* 0x0003e8000c101504 */
[----:B0-----:R-:W-:Y:S04]  /*2c070*/  STL [R1+0x14], R9 ;  /* 0x0000140901007387 */ /* 0x001fe80000100800 */
[----:B------:R0:W-:Y:S01]  /*2c080*/  STL.64 [R1+0x18], R10 ;  /* 0x0000180a01007387 */ /* 0x0001e20000100a00 */
[----:B-1----:R-:W-:-:S03]  /*2c090*/  IMAD.MOV.U32 R26, RZ, RZ, R8 ;  /* 0x000000ffff1a7224 */ /* 0x002fc600078e0008 */
[----:B0-----:R-:W3:Y:S04]  /*2c0a0*/  LDL.LU.64 R10, [R1+0xfc8] ;  /* 0x000fc800010a7983 */ /* 0x001ee80000300a00 */
[----:B------:R-:W3:Y:S01]  /*2c0b0*/  LDL.LU.64 R8, [R1+0xfc0] ;  /* 0x000fc00001087983 */ /* 0x000ee20000300a00 */
[----:B------:R-:W-:Y:S02]  /*2c0c0*/  ISETP.LT.AND P2, PT, R23, c[0x0][0x178], !P6 ;  /* 0x00005e0017007a0c */ /* 0x000fe40007741270 */
[----:B------:R-:W-:Y:S01]  /*2c0d0*/  ISETP.LT.AND P0, PT, R24, c[0x0][0x178], !P6 ;  /* 0x00005e0018007a0c */ /* 0x000fe20007701270 */
[----:B------:R-:W-:Y:S01]  /*2c0e0*/  IMAD.WIDE R6, R17, 0x2, R12 ;  /* 0x0000000211067825 */ /* 0x000fe200078e020c */
[----:B------:R-:W-:Y:S02]  /*2c0f0*/  IADD3 R3, R25, 0x61, RZ ;  /* 0x0000006119037810 */ /* 0x000fe40007ffe0ff */
[----:B------:R-:W-:-:S02]  /*2c100*/  ISETP.LT.AND P6, PT, R27, c[0x0][0x178], !P6 ;  /* 0x00005e001b007a0c */ /* 0x000fc400077c1270 */
[----:B------:R-:W-:Y:S02]  /*2c110*/  ISETP.LT.AND P4, PT, R29, c[0x0][0x178], !P1 ;  /* 0x00005e001d007a0c */ /* 0x000fe40004f81270 */
[----:B------:R-:W-:Y:S02]  /*2c120*/  ISETP.GE.AND P5, PT, R3, c[0x0][0x17c], PT ;  /* 0x00005f0003007a0c */ /* 0x000fe40003fa6270 */
[----:B----4-:R-:W-:Y:S01]  /*2c130*/  PRMT R20, R21, 0x7632, R20 ;  /* 0x0000763215147816 */ /* 0x010fe20000000014 */
[----:B--2---:R0:W-:Y:S02]  /*2c140*/  @P2 STG.E.U16 [R6.64], R18 ;  /* 0x0000001206002986 */ /* 0x0041e4000c101504 */
[C---:B0-----:R-:W-:Y:S01]  /*2c150*/  IADD3 R6, R17.reuse, c[0x0][0x198], RZ ;  /* 0x0000660011067a10 */ /* 0x041fe20007ffe0ff */
[----:B---3--:R-:W-:-:S04]  /*2c160*/  IMAD.WIDE R2, R17, 0x2, R10 ;  /* 0x0000000211027825 */ /* 0x008fc800078e020a */
[----:B------:R-:W-:Y:S01]  /*2c170*/  IMAD.WIDE R4, R17, 0x2, R8 ;  /* 0x0000000211047825 */ /* 0x000fe200078e0208 */
[----:B------:R0:W-:Y:S04]  /*2c180*/  @P0 STG.E.U16 [R2.64], R19 ;  /* 0x0000001302000986 */ /* 0x0001e8000c101504 */
[----:B------:R1:W-:Y:S01]  /*2c190*/  @P6 STG.E.U16 [R4.64], R21 ;  /* 0x0000001504006986 */ /* 0x0003e2000c101504 */
[----:B0-----:R-:W-:-:S03]  /*2c1a0*/  IMAD.WIDE R2, R6, 0x2, R14 ;  /* 0x0000000206027825 */ /* 0x001fc600078e020e */
[----:B------:R-:W-:Y:S01]  /*2c1b0*/  STL.64 [R1+0xfb0], R10 ;  /* 0x000fb00a01007387 */ /* 0x000fe20000100a00 */
[----:B-1----:R-:W-:-:S03]  /*2c1c0*/  IMAD.WIDE R4, R6, 0x2, R10 ;  /* 0x0000000206047825 */ /* 0x002fc600078e020a */
[----:B------:R0:W-:Y:S04]  /*2c1d0*/  @P4 STG.E.U16 [R2.64], R16 ;  /* 0x0000001002004986 */ /* 0x0001e8000c101504 */
[----:B------:R-:W-:Y:S01]  /*2c1e0*/  STL.64 [R1+0xfa8], R8 ;  /* 0x000fa80801007387 */ /* 0x000fe20000100a00 */
[C---:B0-----:R-:W-:Y:S01]  /*2c1f0*/  IADD3 R16, R6.reuse, c[0x0][0x198], RZ ;  /* 0x0000660006107a10 */ /* 0x041fe20007ffe0ff */
[----:B------:R-:W-:-:S04]  /*2c200*/  IMAD.WIDE R2, R6, 0x2, R12 ;  /* 0x0000000206027825 */ /* 0x000fc800078e020c */
[----:B------:R-:W-:Y:S02]  /*2c210*/  IMAD.WIDE R6, R6, 0x2, R8 ;  /* 0x0000000206067825 */ /* 0x000fe400078e0208 */
[----:B------:R-:W0:Y:S01]  /*2c220*/  LDS.128 R8, [R28] ;  /* 0x000000001c087984 */ /* 0x000e220000000c00 */
[----:B------:R-:W-:Y:S02]  /*2c230*/  ISETP.LT.AND P0, PT, R23, c[0x0][0x178], !P1 ;  /* 0x00005e0017007a0c */ /* 0x000fe40004f01270 */
[----:B------:R-:W-:Y:S02]  /*2c240*/  ISETP.LT.AND P2, PT, R24, c[0x0][0x178], !P1 ;  /* 0x00005e0018007a0c */ /* 0x000fe40004f41270 */
[----:B------:R-:W-:Y:S02]  /*2c250*/  ISETP.LT.AND P1, PT, R27, c[0x0][0x178], !P1 ;  /* 0x00005e001b007a0c */ /* 0x000fe40004f21270 */
[----:B------:R-:W-:Y:S02]  /*2c260*/  ISETP.LT.AND P6, PT, R29, c[0x0][0x178], !P3 ;  /* 0x00005e001d007a0c */ /* 0x000fe40005fc1270 */
[----:B------:R-:W-:-:S02]  /*2c270*/  PRMT R0, R18, 0x7632, R0 ;  /* 0x0000763212007816 */ /* 0x000fc40000000000 */
[----:B------:R-:W-:Y:S01]  /*2c280*/  PRMT R17, R19, 0x7632, R17 ;  /* 0x0000763213117816 */ /* 0x000fe20000000011 */
[----:B------:R-:W-:Y:S01]  /*2c290*/  IMAD.WIDE R18, R16, 0x2, R14 ;  /* 0x0000000210127825 */ /* 0x000fe200078e020e */
[----:B------:R-:W-:Y:S01]  /*2c2a0*/  IADD3 R21, R25, 0x62, RZ ;  /* 0x0000006219157810 */ /* 0x000fe20007ffe0ff */
[----:B------:R1:W-:Y:S04]  /*2c2b0*/  @P0 STG.E.U16 [R2.64], R0 ;  /* 0x0000000002000986 */ /* 0x0003e8000c101504 */
[----:B------:R-:W-:Y:S01]  /*2c2c0*/  @P2 STG.E.U16 [R4.64], R17 ;  /* 0x0000001104002986 */ /* 0x000fe2000c101504 */
[----:B------:R-:W-:-:S03]  /*2c2d0*/  ISETP.GE.AND P4, PT, R21, c[0x0][0x17c], PT ;  /* 0x00005f0015007a0c */ /* 0x000fc60003f86270 */
[----:B------:R2:W-:Y:S04]  /*2c2e0*/  @P1 STG.E.U16 [R6.64], R20 ;  /* 0x0000001406001986 */ /* 0x0005e8000c101504 */
[----:B------:R3:W-:Y:S01]  /*2c2f0*/  @P6 STG.E.U16 [R18.64], R22 ;  /* 0x0000001612006986 */ /* 0x0007e2000c101504 */
[----:B------:R-:W-:-:S03]  /*2c300*/  ISETP.LT.AND P6, PT, R29, c[0x0][0x178], !P5 ;  /* 0x00005e001d007a0c */ /* 0x000fc60006fc1270 */
[----:B------:R-:W4:Y:S01]  /*2c310*/  LDL.LU R21, [R1+0x2f0] ;  /* 0x0002f00001157983 */ /* 0x000f220000300800 */
[----:B-1----:R-:W-:-:S03]  /*2c320*/  PRMT R0, R22, 0x7632, R0 ;  /* 0x0000763216007816 */ /* 0x002fc60000000000 */
[----:B------:R-:W4:Y:S01]  /*2c330*/  LDL.LU R29, [R1+0xfb8] ;  /* 0x000fb800011d7983 */ /* 0x000f220000300800 */
[----:B--2---:R-:W-:-:S03]  /*2c340*/  IADD3 R7, R25, 0x63, RZ ;  /* 0x0000006319077810 */ /* 0x004fc60007ffe0ff */
[----:B0-----:R-:W-:Y:S01]  /*2c350*/  STL [R1+0x4], R9 ;  /* 0x0000040901007387 */ /* 0x001fe20000100800 */
[----:B---3--:R-:W-:-:S03]  /*2c360*/  IMAD.MOV.U32 R22, RZ, RZ, R8 ;  /* 0x000000ffff167224 */ /* 0x008fc600078e0008 */
[----:B------:R0:W-:Y:S01]  /*2c370*/  STL.64 [R1+0x8], R10 ;  /* 0x0000080a01007387 */ /* 0x0001e20000100a00 */
[----:B------:R-:W-:-:S03]  /*2c380*/  ISETP.GE.AND P0, PT, R7, c[0x0][0x17c], PT ;  /* 0x00005f0007007a0c */ /* 0x000fc60003f06270 */
[----:B0-----:R-:W2:Y:S04]  /*2c390*/  LDL.LU.64 R10, [R1+0xfb0] ;  /* 0x000fb000010a7983 */ /* 0x001ea80000300a00 */
[----:B------:R-:W3:Y:S04]  /*2c3a0*/  LDL.LU.64 R8, [R1+0xfa8] ;  /* 0x000fa80001087983 */ /* 0x000ee80000300a00 */
[----:B------:R-:W4:Y:S04]  /*2c3b0*/  LDL.LU R28, [R1+0x89c] ;  /* 0x00089c00011c7983 */ /* 0x000f280000300800 */
[----:B------:R-:W4:Y:S01]  /*2c3c0*/  LDL.LU R7, [R1+0x300] ;  /* 0x0003000001077983 */ /* 0x000f220000300800 */
[----:B------:R-:W-:-:S02]  /*2c3d0*/  ISETP.LT.AND P1, PT, R23, c[0x0][0x178], !P3 ;  /* 0x00005e0017007a0c */ /* 0x000fc40005f21270 */
[----:B------:R-:W-:Y:S02]  /*2c3e0*/  ISETP.LT.AND P2, PT, R24, c[0x0][0x178], !P3 ;  /* 0x00005e0018007a0c */ /* 0x000fe40005f41270 */
[----:B------:R-:W-:Y:S01]  /*2c3f0*/  ISETP.LT.AND P3, PT, R27, c[0x0][0x178], !P3 ;  /* 0x00005e001b007a0c */ /* 0x000fe20005f61270 */
[C---:B------:R-:W-:Y:S01]  /*2c400*/  IMAD.WIDE R2, R16.reuse, 0x2, R12 ;  /* 0x0000000210027825 */ /* 0x040fe200078e020c */
[----:B------:R-:W-:Y:S02]  /*2c410*/  IADD3 R6, R16, c[0x0][0x198], RZ ;  /* 0x0000660010067a10 */ /* 0x000fe40007ffe0ff */
[----:B------:R-:W-:Y:S01]  /*2c420*/  PRMT R20, R26, 0x7632, R20 ;  /* 0x000076321a147816 */ /* 0x000fe20000000014 */
[----:B--2---:R-:W-:-:S04]  /*2c430*/  IMAD.WIDE R4, R16, 0x2, R10 ;  /* 0x0000000210047825 */ /* 0x004fc800078e020a */
[----:B---3--:R-:W-:Y:S01]  /*2c440*/  IMAD.WIDE R16, R16, 0x2, R8 ;  /* 0x0000000210107825 */ /* 0x008fe200078e0208 */
[----:B----4-:R-:W-:Y:S04]  /*2c450*/  @P1 STG.E.U16 [R2.64], R7 ;  /* 0x0000000702001986 */ /* 0x010fe8000c101504 */
[----:B------:R-:W-:Y:S04]  /*2c460*/  @P2 STG.E.U16 [R4.64], R21 ;  /* 0x0000001504002986 */ /* 0x000fe8000c101504 */
[----:B------:R0:W-:Y:S04]  /*2c470*/  @P3 STG.E.U16 [R16.64], R26 ;  /* 0x0000001a10003986 */ /* 0x0001e8000c101504 */
[----:B0-----:R-:W2:Y:S01]  /*2c480*/  LDL.LU R26, [R1+0xfa4] ;  /* 0x000fa400011a7983 */ /* 0x001ea20000300800 */
[----:B------:R-:W-:Y:S01]  /*2c490*/  IMAD.WIDE R18, R6, 0x2, R14 ;  /* 0x0000000206127825 */ /* 0x000fe200078e020e */
[----:B------:R-:W-:-:S02]  /*2c4a0*/  ISETP.LT.AND P2, PT, R23, c[0x0][0x178], !P5 ;  /* 0x00005e0017007a0c */ /* 0x000fc40006f41270 */
[----:B------:R-:W-:Y:S02]  /*2c4b0*/  ISETP.LT.AND P3, PT, R24, c[0x0][0x178], !P5 ;  /* 0x00005e0018007a0c */ /* 0x000fe40006f61270 */
[----:B------:R-:W-:Y:S01]  /*2c4c0*/  ISETP.LT.AND P5, PT, R27, c[0x0][0x178], !P5 ;  /* 0x00005e001b007a0c */ /* 0x000fe20006fa1270 */
[----:B------:R0:W-:Y:S01]  /*2c4d0*/  @P6 STG.E.U16 [R18.64], R0 ;  /* 0x0000000012006986 */ /* 0x0001e2000c101504 */
[----:B------:R-:W-:Y:S01]  /*2c4e0*/  ISETP.LT.AND P6, PT, R28, c[0x0][0x178], !P4 ;  /* 0x00005e001c007a0c */ /* 0x000fe200067c1270 */
[C---:B------:R-:W-:Y:S01]  /*2c4f0*/  IMAD.WIDE R2, R6.reuse, 0x2, R12 ;  /* 0x0000000206027825 */ /* 0x040fe200078e020c */
[C---:B------:R-:W-:Y:S02]  /*2c500*/  IADD3 R16, R6.reuse, c[0x0][0x198], RZ ;  /* 0x0000660006107a10 */ /* 0x040fe40007ffe0ff */
[----:B------:R-:W-:Y:S01]  /*2c510*/  PRMT R17, R21, 0x7632, R17 ;  /* 0x0000763215117816 */ /* 0x000fe20000000011 */
[----:B------:R-:W-:Y:S01]  /*2c520*/  IMAD.WIDE R4, R6, 0x2, R10 ;  /* 0x0000000206047825 */ /* 0x000fe200078e020a */
[----:B0-----:R-:W-:-:S03]  /*2c530*/  PRMT R0, R7, 0x7632, R0 ;  /* 0x0000763207007816 */ /* 0x001fc60000000000 */
[----:B------:R-:W-:-:S04]  /*2c540*/  IMAD.WIDE R6, R6, 0x2, R8 ;  /* 0x0000000206067825 */ /* 0x000fc800078e0208 */
[----:B------:R-:W-:Y:S01]  /*2c550*/  IMAD.WIDE R18, R16, 0x2, R14 ;  /* 0x0000000210127825 */ /* 0x000fe200078e020e */
[----:B------:R-:W-:Y:S01]  /*2c560*/  @P2 STG.E.U16 [R2.64], R0 ;  /* 0x0000000002002986 */ /* 0x000fe2000c101504 */
[----:B------:R-:W-:-:S03]  /*2c570*/  ISETP.LT.AND P2, PT, R23, c[0x0][0x178], !P4 ;  /* 0x00005e0017007a0c */ /* 0x000fc60006741270 */
[----:B------:R-:W-:Y:S01]  /*2c580*/  @P3 STG.E.U16 [R4.64], R17 ;  /* 0x0000001104003986 */ /* 0x000fe2000c101504 */
[----:B------:R-:W-:-:S03]  /*2c590*/  IADD3 R21, R25, 0x64, RZ ;  /* 0x0000006419157810 */ /* 0x000fc60007ffe0ff */
[----:B------:R0:W-:Y:S01]  /*2c5a0*/  @P5 STG.E.U16 [R6.64], R20 ;  /* 0x0000001406005986 */ /* 0x0001e2000c101504 */
[----:B------:R-:W-:Y:S02]  /*2c5b0*/  ISETP.LT.AND P5, PT, R24, c[0x0][0x178], !P4 ;  /* 0x00005e0018007a0c */ /* 0x000fe400067a1270 */
[----:B------:R-:W-:Y:S02]  /*2c5c0*/  ISETP.LT.AND P4, PT, R27, c[0x0][0x178], !P4 ;  /* 0x00005e001b007a0c */ /* 0x000fe40006781270 */
[----:B0-----:R-:W-:Y:S02]  /*2c5d0*/  IADD3 R7, R25, 0x65, RZ ;  /* 0x0000006519077810 */ /* 0x001fe40007ffe0ff */
[----:B------:R-:W-:Y:S02]  /*2c5e0*/  ISETP.GE.AND P1, PT, R21, c[0x0][0x17c], PT ;  /* 0x00005f0015007a0c */ /* 0x000fe40003f26270 */
[----:B------:R-:W3:Y:S04]  /*2c5f0*/  LDL.LU R21, [R1+0x320] ;  /* 0x0003200001157983 */ /* 0x000ee80000300800 */
[----:B------:R-:W4:Y:S01]  /*2c600*/  LDL.LU R23, [R1+0x390] ;  /* 0x0003900001177983 */ /* 0x000f220000300800 */
[----:B------:R-:W-:-:S03]  /*2c610*/  ISETP.GE.AND P3, PT, R7, c[0x0][0x17c], PT ;  /* 0x00005f0007007a0c */ /* 0x000fc60003f66270 */
[----:B--2---:R-:W-:Y:S01]  /*2c620*/  @P6 STG.E.U16 [R18.64], R26 ;  /* 0x0000001a12006986 */ /* 0x004fe2000c101504 */
[----:B------:R-:W-:-:S03]  /*2c630*/  PRMT R0, R26, 0x7632, R0 ;  /* 0x000076321a007816 */ /* 0x000fc60000000000 */
[----:B------:R0:W1:Y:S04]  /*2c640*/  LDS.128 R24, [R29] ;  /* 0x000000001d187984 */ /* 0x0000680000000c00 */
[----:B0-----:R-:W2:Y:S04]  /*2c650*/  LDL R29, [R1+0xa08] ;  /* 0x000a0800011d7983 */ /* 0x001ea80000100800 */
[----:B-1----:R0:W-:Y:S04]  /*2c660*/  STL [R1+0xf98], R25 ;  /* 0x000f981901007387 */ /* 0x0021e80000100800 */
[----:B0-----:R-:W2:Y:S04]  /*2c670*/  LDL R25, [R1+0x898] ;  /* 0x0008980001197983 */ /* 0x001ea80000100800 */
[----:B------:R0:W-:Y:S04]  /*2c680*/  STL [R1+0xf8c], R26 ;  /* 0x000f8c1a01007387 */ /* 0x0001e80000100800 */
[----:B0-----:R-:W2:Y:S04]  /*2c690*/  LDL R26, [R1+0x900] ;  /* 0x00090000011a7983 */ /* 0x001ea80000100800 */
[----:B------:R0:W-:Y:S04]  /*2c6a0*/  STL [R1+0xf80], R27 ;  /* 0x000f801b01007387 */ /* 0x0001e80000100800 */
[----:B0-----:R-:W2:Y:S04]  /*2c6b0*/  LDL R27, [R1+0x904] ;  /* 0x00090400011b7983 */ /* 0x001ea80000100800 */
[----:B------:R-:W2:Y:S01]  /*2c6c0*/  LDL.LU R7, [R1+0x330] ;  /* 0x0003300001077983 */ /* 0x000ea20000300800 */
[C---:B------:R-:W-:Y:S01]  /*2c6d0*/  IMAD.WIDE R2, R16.reuse, 0x2, R12 ;  /* 0x0000000210027825 */ /* 0x040fe200078e020c */
[----:B------:R-:W-:-:S02]  /*2c6e0*/  IADD3 R6, R16, c[0x0][0x198], RZ ;  /* 0x0000660010067a10 */ /* 0x000fc40007ffe0ff */
[----:B------:R-:W-:Y:S01]  /*2c6f0*/  ISETP.LT.AND P6, PT, R28, c[0x0][0x178], !P0 ;  /* 0x00005e001c007a0c */ /* 0x000fe200047c1270 */
[----:B------:R-:W-:-:S04]  /*2c700*/  IMAD.WIDE R4, R16, 0x2, R10 ;  /* 0x0000000210047825 */ /* 0x000fc800078e020a */
[----:B------:R-:W-:-:S04]  /*2c710*/  IMAD.WIDE R16, R16, 0x2, R8 ;  /* 0x0000000210107825 */ /* 0x000fc800078e0208 */
[----:B------:R-:W-:Y:S01]  /*2c720*/  IMAD.WIDE R18, R6, 0x2, R14 ;  /* 0x0000000206127825 */ /* 0x000fe200078e020e */
[----:B------:R-:W-:Y:S01]  /*2c730*/  PRMT R20, R22, 0x7632, R20 ;  /* 0x0000763216147816 */ /* 0x000fe20000000014 */
[----:B--2---:R0:W-:Y:S04]  /*2c740*/  @P2 STG.E.U16 [R2.64], R7 ;  /* 0x0000000702002986 */ /* 0x0041e8000c101504 */
[----:B---3--:R-:W-:Y:S04]  /*2c750*/  @P5 STG.E.U16 [R4.64], R21 ;  /* 0x0000001504005986 */ /* 0x008fe8000c101504 */
[----:B------:R1:W-:Y:S01]  /*2c760*/  @P4 STG.E.U16 [R16.64], R22 ;  /* 0x0000001610004986 */ /* 0x0003e2000c101504 */
[----:B------:R-:W-:-:S03]  /*2c770*/  ISETP.LT.AND P4, PT, R26, c[0x0][0x178], !P0 ;  /* 0x00005e001a007a0c */ /* 0x000fc60004781270 */
[----:B------:R2:W-:Y:S01]  /*2c780*/  @P6 STG.E.U16 [R18.64], R0 ;  /* 0x0000000012006986 */ /* 0x0005e2000c101504 */
[----:B0-----:R-:W-:Y:S01]  /*2c790*/  IMAD.WIDE R2, R6, 0x2, R12 ;  /* 0x0000000206027825 */ /* 0x001fe200078e020c */
[----:B------:R-:W-:Y:S02]  /*2c7a0*/  ISETP.LT.AND P5, PT, R27, c[0x0][0x178], !P0 ;  /* 0x00005e001b007a0c */ /* 0x000fe400047a1270 */
[----:B-1----:R-:W4:Y:S01]  /*2c7b0*/  LDL.LU R22, [R1+0xfa0] ;  /* 0x000fa00001167983 */ /* 0x002f220000300800 */
[----:B--2---:R-:W-:-:S03]  /*2c7c0*/  PRMT R0, R7, 0x7632, R0 ;  /* 0x0000763207007816 */ /* 0x004fc60000000000 */
[----:B------:R-:W2:Y:S01]  /*2c7d0*/  LDL.LU R27, [R1+0x360] ;  /* 0x00036000011b7983 */ /* 0x000ea20000300800 */
[----:B------:R-:W-:Y:S02]  /*2c7e0*/  PRMT R19, R21, 0x7632, R19 ;  /* 0x0000763215137816 */ /* 0x000fe40000000013 */
[----:B------:R-:W-:Y:S01]  /*2c7f0*/  IADD3 R21, R25, 0x66, RZ ;  /* 0x0000006619157810 */ /* 0x000fe20007ffe0ff */
[----:B------:R0:W-:Y:S03]  /*2c800*/  @P4 STG.E.U16 [R2.64], R0 ;  /* 0x0000000002004986 */ /* 0x0001e6000c101504 */
[----:B------:R-:W-:Y:S02]  /*2c810*/  ISETP.GE.AND P2, PT, R21, c[0x0][0x17c], PT ;  /* 0x00005f0015007a0c */ /* 0x000fe40003f46270 */
[----:B------:R-:W3:Y:S04]  /*2c820*/  LDL R21, [R1+0xa08] ;  /* 0x000a080001157983 */ /* 0x000ee80000100800 */
[----:B0-----:R-:W2:Y:S01]  /*2c830*/  LDL R3, [R1+0x904] ;  /* 0x0009040001037983 */ /* 0x001ea20000100800 */
[----:B------:R-:W-:-:S03]  /*2c840*/  ISETP.LT.AND P0, PT, R29, c[0x0][0x178], !P0 ;  /* 0x00005e001d007a0c */ /* 0x000fc60004701270 */
[----:B------:R-:W0:Y:S01]  /*2c850*/  S2R R29, SR_TID.X ;  /* 0x00000000001d7919 */ /* 0x000e220000002100 */
[----:B------:R-:W-:Y:S01]  /*2c860*/  IMAD.WIDE R4, R6, 0x2, R10 ;  /* 0x0000000206047825 */ /* 0x000fe200078e020a */
[----:B------:R-:W-:Y:S02]  /*2c870*/  ISETP.LT.AND P6, PT, R28, c[0x0][0x178], !P1 ;  /* 0x00005e001c007a0c */ /* 0x000fe40004fc1270 */
[----:B------:R-:W-:Y:S02]  /*2c880*/  ISETP.LT.AND P4, PT, R26, c[0x0][0x178], !P1 ;  /* 0x00005e001a007a0c */ /* 0x000fe40004f81270 */
[----:B------:R-:W-:Y:S01]  /*2c890*/  @P5 STG.E.U16 [R4.64], R19 ;  /* 0x0000001304005986 */ /* 0x000fe2000c101504 */
[C---:B------:R-:W-:Y:S01]  /*2c8a0*/  IADD3 R18, R6.reuse, c[0x0][0x198], RZ ;  /* 0x0000660006127a10 */ /* 0x040fe20007ffe0ff */
[----:B------:R-:W-:-:S05]  /*2c8b0*/  IMAD.WIDE R6, R6, 0x2, R8 ;  /* 0x0000000206067825 */ /* 0x000fca00078e0208 */
[----:B------:R-:W-:Y:S01]  /*2c8c0*/  @P0 STG.E.U16 [R6.64], R20 ;  /* 0x0000001406000986 */ /* 0x000fe2000c101504 */
[----:B--2---:R-:W-:Y:S02]  /*2c8d0*/  ISETP.LT.AND P5, PT, R3, c[0x0][0x178], !P1 ;  /* 0x00005e0003007a0c */ /* 0x004fe40004fa1270 */
[----:B---3--:R-:W-:Y:S02]  /*2c8e0*/  ISETP.LT.AND P1, PT, R21, c[0x0][0x178], !P1 ;  /* 0x00005e0015007a0c */ /* 0x008fe40004f21270 */
[C---:B0-----:R-:W-:Y:S01]  /*2c8f0*/  LOP3.LUT R21, R29.reuse, 0x7f, RZ, 0xc0, !PT ;  /* 0x0000007f1d157812 */ /* 0x041fe200078ec0ff */
[----:B------:R-:W-:-:S05]  /*2c900*/  IMAD.SHL.U32 R29, R29, 0x400, RZ ;  /* 0x000004001d1d7824 */ /* 0x000fca00078e00ff */
[----:B------:R-:W-:-:S05]  /*2c910*/  LOP3.LUT R29, R29, 0x1800, RZ, 0xc0, !PT ;  /* 0x000018001d1d7812 */ /* 0x000fca00078ec0ff */
[----:B------:R-:W-:-:S05]  /*2c920*/  IMAD R29, R21, 0x10, R29 ;  /* 0x00000010151d7824 */ /* 0x000fca00078e021d */
[----:B------:R-:W-:-:S05]  /*2c930*/  LOP3.LUT R29, R29, 0x60, RZ, 0x3c, !PT ;  /* 0x000000601d1d7812 */ /* 0x000fca00078e3cff */
[----:B------:R0:W1:Y:S04]  /*2c940*/  LDS.128 R4, [R29] ;  /* 0x000000001d047984 */ /* 0x0000680000000c00 */
[----:B0-----:R-:W2:Y:S04]  /*2c950*/  LDL.LU R29, [R1+0x3a0] ;  /* 0x0003a000011d7983 */ /* 0x001ea80000300800 */
[----:B-1----:R0:W-:Y:S04]  /*2c960*/  STL [R1+0xf9c], R4 ;  /* 0x000f9c0401007387 */ /* 0x0021e80000100800 */
[----:B0-----:R-:W3:Y:S04]  /*2c970*/  LDL.LU R4, [R1+0x380] ;  /* 0x0003800001047983 */ /* 0x001ee80000300800 */
[----:B------:R-:W-:Y:S04]  /*2c980*/  STL [R1+0xf94], R5 ;  /* 0x000f940501007387 */ /* 0x000fe80000100800 */
[----:B------:R0:W-:Y:S04]  /*2c990*/  STL [R1+0xf90], R6 ;  /* 0x000f900601007387 */ /* 0x0001e80000100800 */
[----:B0-----:R-:W2:Y:S04]  /*2c9a0*/  LDL R6, [R1+0x904] ;  /* 0x0009040001067983 */ /* 0x001ea80000100800 */
[----:B------:R0:W-:Y:S04]  /*2c9b0*/  STL [R1+0xf84], R7 ;  /* 0x000f840701007387 */ /* 0x0001e80000100800 */
[----:B0-----:R-:W2:Y:S01]  /*2c9c0*/  LDL R7, [R1+0xa08] ;  /* 0x000a080001077983 */ /* 0x001ea20000100800 */
[----:B------:R-:W-:Y:S01]  /*2c9d0*/  IMAD.WIDE R16, R18, 0x2, R14 ;  /* 0x0000000212107825 */ /* 0x000fe200078e020e */
[----:B----4-:R-:W-:-:S04]  /*2c9e0*/  PRMT R22, R23, 0x7632, R22 ;  /* 0x0000763217167816 */ /* 0x010fc80000000016 */
[----:B------:R0:W-:Y:S01]  /*2c9f0*/  @P6 STG.E.U16 [R16.64], R23 ;  /* 0x0000001710006986 */ /* 0x0001e2000c101504 */
[----:B------:R-:W-:Y:S01]  /*2ca00*/  ISETP.LT.AND P6, PT, R28, c[0x0][0x178], !P3 ;  /* 0x00005e001c007a0c */ /* 0x000fe20005fc1270 */
[C---:B------:R-:W-:Y:S01]  /*2ca10*/  IMAD.WIDE R2, R18.reuse, 0x2, R12 ;  /* 0x0000000212027825 */ /* 0x040fe200078e020c */
[----:B------:R-:W-:-:S03]  /*2ca20*/  IADD3 R0, R18, c[0x0][0x198], RZ ;  /* 0x0000660012007a10 */ /* 0x000fc60007ffe0ff */
[----:B0-----:R-:W-:Y:S01]  /*2ca30*/  IMAD.WIDE R16, R18, 0x2, R10 ;  /* 0x0000000212107825 */ /* 0x001fe200078e020a */
[----:B------:R-:W-:-:S03]  /*2ca40*/  IADD3 R23, R25, 0x67, RZ ;  /* 0x0000006719177810 */ /* 0x000fc60007ffe0ff */
[----:B------:R-:W-:Y:S01]  /*2ca50*/  IMAD.WIDE R18, R18, 0x2, R8 ;  /* 0x0000000212127825 */ /* 0x000fe200078e0208 */
[----:B------:R-:W-:Y:S02]  /*2ca60*/  ISETP.GE.AND P0, PT, R23, c[0x0][0x17c], PT ;  /* 0x00005f0017007a0c */ /* 0x000fe40003f06270 */
[----:B------:R-:W-:Y:S01]  /*2ca70*/  PRMT R23, R24, 0x7632, R23 ;  /* 0x0000763218177816 */ /* 0x000fe20000000017 */
[----:B------:R-:W-:Y:S01]  /*2ca80*/  IMAD.WIDE R20, R0, 0x2, R14 ;  /* 0x0000000200147825 */ /* 0x000fe200078e020e */
[----:B---3--:R-:W-:Y:S04]  /*2ca90*/  @P4 STG.E.U16 [R2.64], R4 ;  /* 0x0000000402004986 */ /* 0x008fe8000c101504 */
[----:B------:R-:W-:Y:S04]  /*2caa0*/  @P5 STG.E.U16 [R16.64], R27 ;  /* 0x0000001b10005986 */ /* 0x000fe8000c101504 */
[----:B------:R0:W-:Y:S01]  /*2cab0*/  @P1 STG.E.U16 [R18.64], R24 ;  /* 0x0000001812001986 */ /* 0x0001e2000c101504 */
[----:B------:R-:W-:-:S03]  /*2cac0*/  ISETP.LT.AND P4, PT, R26, c[0x0][0x178], !P3 ;  /* 0x00005e001a007a0c */ /* 0x000fc60005f81270 */
[----:B------:R1:W-:Y:S01]  /*2cad0*/  @P6 STG.E.U16 [R20.64], R22 ;  /* 0x0000001614006986 */ /* 0x0003e2000c101504 */
[----:B0-----:R-:W-:Y:S02]  /*2cae0*/  IADD3 R24, R25, 0x68, RZ ;  /* 0x0000006819187810 */ /* 0x001fe40007ffe0ff */
[----:B--2---:R-:W-:Y:S02]  /*2caf0*/  ISETP.LT.AND P5, PT, R6, c[0x0][0x178], !P3 ;  /* 0x00005e0006007a0c */ /* 0x004fe40005fa1270 */
[----:B-1----:R-:W-:Y:S02]  /*2cb00*/  PRMT R21, R4, 0x7632, R21 ;  /* 0x0000763204157816 */ /* 0x002fe40000000015 */
[----:B------:R-:W2:Y:S01]  /*2cb10*/  LDL R4, [R1+0x370] ;  /* 0x0003700001047983 */ /* 0x000ea20000100800 */
[----:B------:R-:W-:Y:S02]  /*2cb20*/  ISETP.LT.AND P6, PT, R7, c[0x0][0x178], !P3 ;  /* 0x00005e0007007a0c */ /* 0x000fe40005fc1270 */
[----:B------:R-:W-:-:S02]  /*2cb30*/  ISETP.GE.AND P3, PT, R24, c[0x0][0x17c], PT ;  /* 0x00005f0018007a0c */ /* 0x000fc40003f66270 */
[----:B------:R-:W3:Y:S01]  /*2cb40*/  LDL.LU R24, [R1+0x898] ;  /* 0x0008980001187983 */ /* 0x000ee20000300800 */
[----:B------:R-:W-:Y:S01]  /*2cb50*/  ISETP.LT.AND P1, PT, R28, c[0x0][0x178], !P2 ;  /* 0x00005e001c007a0c */ /* 0x000fe20005721270 */
[C---:B------:R-:W-:Y:S01]  /*2cb60*/  IMAD.WIDE R2, R0.reuse, 0x2, R12 ;  /* 0x0000000200027825 */ /* 0x040fe200078e020c */
[C---:B------:R-:W-:Y:S02]  /*2cb70*/  IADD3 R20, R0.reuse, c[0x0][0x198], RZ ;  /* 0x0000660000147a10 */ /* 0x040fe40007ffe0ff */
[----:B------:R-:W-:Y:S01]  /*2cb80*/  PRMT R22, R27, 0x7632, R22 ;  /* 0x000076321b167816 */ /* 0x000fe20000000016 */
[----:B------:R-:W-:Y:S01]  /*2cb90*/  IMAD.WIDE R16, R0, 0x2, R10 ;  /* 0x0000000200107825 */ /* 0x000fe200078e020a */
[----:B------:R0:W-:Y:S01]  /*2cba0*/  @P4 STG.E.U16 [R2.64], R21 ;  /* 0x0000001502004986 */ /* 0x0001e2000c101504 */
[----:B------:R-:W-:Y:S02]  /*2cbb0*/  ISETP.LT.AND P4, PT, R26, c[0x0][0x178], !P2 ;  /* 0x00005e001a007a0c */ /* 0x000fe40005781270 */
[----:B------:R-:W-:Y:S01]  /*2cbc0*/  IMAD.WIDE R18, R0, 0x2, R8 ;  /* 0x0000000200127825 */ /* 0x000fe200078e0208 */
[----:B------:R1:W-:Y:S04]  /*2cbd0*/  @P5 STG.E.U16 [R16.64], R22 ;  /* 0x0000001610005986 */ /* 0x0003e8000c101504 */
[----:B------:R-:W-:Y:S01]  /*2cbe0*/  @P6 STG.E.U16 [R18.64], R23 ;  /* 0x0000001712006986 */ /* 0x000fe2000c101504 */
[----:B0-----:R-:W-:Y:S01]  /*2cbf0*/  IMAD.WIDE R2, R20, 0x2, R14 ;  /* 0x0000000214027825 */ /* 0x001fe200078e020e */
[----:B-1----:R-:W-:-:S04]  /*2cc00*/  PRMT R22, R29, 0x7632, R22 ;  /* 0x000076321d167816 */ /* 0x002fc80000000016 */
[----:B------:R0:W-:Y:S02]  /*2cc10*/  @P1 STG.E.U16 [R2.64], R29 ;  /* 0x0000001d02001986 */ /* 0x0001e4000c101504 */
[----:B0-----:R-:W-:Y:S02]  /*2cc20*/  IMAD.WIDE R2, R20, 0x2, R12 ;  /* 0x0000000214027825 */ /* 0x001fe400078e020c */
[----:B------:R-:W4:Y:S04]  /*2cc30*/  LDL.LU R29, [R1+0x314] ;  /* 0x00031400011d7983 */ /* 0x000f280000300800 */
[----:B------:R-:W4:Y:S04]  /*2cc40*/  LDL.LU R5, [R1+0x304] ;  /* 0x0003040001057983 */ /* 0x000f280000300800 */
[----:B------:R-:W4:Y:S04]  /*2cc50*/  LDL.LU R25, [R1+0x2f4] ;  /* 0x0002f40001197983 */ /* 0x000f280000300800 */
[----:B------:R-:W4:Y:S04]  /*2cc60*/  LDL.LU R27, [R1+0x14] ;  /* 0x00001400011b7983 */ /* 0x000f280000300800 */
[----:B--2---:R0:W-:Y:S01]  /*2cc70*/  @P4 STG.E.U16 [R2.64], R4 ;  /* 0x0000000402004986 */ /* 0x0041e2000c101504 */
[----:B---3--:R-:W-:-:S04]  /*2cc80*/  IADD3 R23, R24, 0x69, RZ ;  /* 0x0000006918177810 */ /* 0x008fc80007ffe0ff */
[----:B------:R-:W-:Y:S02]  /*2cc90*/  ISETP.GE.AND P1, PT, R23, c[0x0][0x17c], PT ;  /* 0x00005f0017007a0c */ /* 0x000fe40003f26270 */
[----:B------:R-:W2:Y:S04]  /*2cca0*/  LDL.LU R23, [R1+0x350] ;  /* 0x0003500001177983 */ /* 0x000ea80000300800 */
[----:B0-----:R-:W3:Y:S04]  /*2ccb0*/  LDL.LU R4, [R1+0xf9c] ;  /* 0x000f9c0001047983 */ /* 0x001ee80000300800 */
[----:B------:R-:W4:Y:S01]  /*2ccc0*/  LDL.LU R3, [R1+0x370] ;  /* 0x0003700001037983 */ /* 0x000f220000300800 */
[----:B------:R-:W-:-:S02]  /*2ccd0*/  ISETP.LT.AND P5, PT, R6, c[0x0][0x178], !P2 ;  /* 0x00005e0006007a0c */ /* 0x000fc400057a1270 */
[----:B------:R-:W-:Y:S02]  /*2cce0*/  ISETP.LT.AND P2, PT, R7, c[0x0][0x178], !P2 ;  /* 0x00005e0007007a0c */ /* 0x000fe40005741270 */
[----:B------:R-:W-:Y:S02]  /*2ccf0*/  ISETP.LT.AND P6, PT, R28, c[0x0][0x178], !P0 ;  /* 0x00005e001c007a0c */ /* 0x000fe400047c1270 */
[C---:B------:R-:W-:Y:S01]  /*2cd00*/  IADD3 R0, R20.reuse, c[0x0][0x198], RZ ;  /* 0x0000660014007a10 */ /* 0x040fe20007ffe0ff */
[----:B------:R-:W-:-:S04]  /*2cd10*/  IMAD.WIDE R16, R20, 0x2, R10 ;  /* 0x0000000214107825 */ /* 0x000fc800078e020a */
[----:B------:R-:W-:Y:S01]  /*2cd20*/  IMAD.WIDE R18, R20, 0x2, R8 ;  /* 0x0000000214127825 */ /* 0x000fe200078e0208 */
[----:B------:R-:W-:-:S03]  /*2cd30*/  ISETP.LT.AND P4, PT, R26, c[0x0][0x178], !P0 ;  /* 0x00005e001a007a0c */ /* 0x000fc60004781270 */
[----:B------:R-:W-:Y:S01]  /*2cd40*/  IMAD.WIDE R20, R0, 0x2, R14 ;  /* 0x0000000200147825 */ /* 0x000fe200078e020e */
[----:B--2---:R0:W-:Y:S01]  /*2cd50*/  @P5 STG.E.U16 [R16.64], R23 ;  /* 0x0000001710005986 */ /* 0x0041e2000c101504 */
[----:B------:R-:W-:-:S03]  /*2cd60*/  ISETP.LT.AND P5, PT, R6, c[0x0][0x178], !P0 ;  /* 0x00005e0006007a0c */ /* 0x000fc600047a1270 */
[----:B---3--:R1:W-:Y:S04]  /*2cd70*/  @P2 STG.E.U16 [R18.64], R4 ;  /* 0x0000000412002986 */ /* 0x0083e8000c101504 */
[----:B------:R4:W-:Y:S01]  /*2cd80*/  @P6 STG.E.U16 [R20.64], R22 ;  /* 0x0000001614006986 */ /* 0x0009e2000c101504 */
[----:B------:R-:W-:Y:S02]  /*2cd90*/  ISETP.LT.AND P6, PT, R7, c[0x0][0x178], !P0 ;  /* 0x00005e0007007a0c */ /* 0x000fe400047c1270 */
[----:B------:R-:W-:Y:S01]  /*2cda0*/  ISETP.LT.AND P0, PT, R28, c[0x0][0x178], !P3 ;  /* 0x00005e001c007a0c */ /* 0x000fe20005f01270 */
[----:B0-----:R-:W-:-:S04]  /*2cdb0*/  IMAD.WIDE R16, R0, 0x2, R10 ;  /* 0x0000000200107825 */ /* 0x001fc800078e020a */
[----:B-1----:R-:W-:Y:S01]  /*2cdc0*/  IMAD.WIDE R18, R0, 0x2, R8 ;  /* 0x0000000200127825 */ /* 0x002fe200078e0208 */
[----:B----4-:R-:W-:-:S03]  /*2cdd0*/  PRMT R20, R3, 0x7632, R20 ;  /* 0x0000763203147816 */ /* 0x010fc60000000014 */
[----:B------:R-:W-:Y:S01]  /*2cde0*/  IMAD.WIDE R2, R0, 0x2, R12 ;  /* 0x0000000200027825 */ /* 0x000fe200078e020c */
[----:B------:R-:W-:Y:S02]  /*2cdf0*/  PRMT R21, R23, 0x7632, R21 ;  /* 0x0000763217157816 */ /* 0x000fe40000000015 */
[----:B------:R-:W-:Y:S02]  /*2ce00*/  PRMT R22, R4, 0x7632, R22 ;  /* 0x0000763204167816 */ /* 0x000fe40000000016 */
[----:B------:R-:W-:Y:S01]  /*2ce10*/  IADD3 R4, R0, c[0x0][0x198], RZ ;  /* 0x0000660000047a10 */ /* 0x000fe20007ffe0ff */
        /* <DEDUP_REMOVED lines=26> */
[----:B------:R-:W-:Y:S01]  /*2cfc0*/  ISETP.LT.AND P6, PT, R7, c[0x0][0x178], !P1 ;  /* 0x00005e0007007a0c */ /* 0x000fe20004fc1270 */
[----:B------:R-:W-:Y:S01]  /*2cfd0*/  IMAD.WIDE R2, R0, 0x2, R12 ;  /* 0x0000000200027825 */ /* 0x000fe200078e020c */
[----:B------:R-:W-:-:S02]  /*2cfe0*/  ISETP.LT.AND P1, PT, R28, c[0x0][0x178], !P2 ;  /* 0x00005e001c007a0c */ /* 0x000fc40005721270 */
[----:B------:R-:W-:Y:S02]  /*2cff0*/  PRMT R20, R5, 0x7632, R20 ;  /* 0x0000763205147816 */ /* 0x000fe40000000014 */
[----:B------:R-:W-:Y:S02]  /*2d000*/  IADD3 R23, R24, 0x6b, RZ ;  /* 0x0000006b18177810 */ /* 0x000fe40007ffe0ff */
[C---:B------:R-:W-:Y:S01]  /*2d010*/  IADD3 R4, R0.reuse, c[0x0][0x198], RZ ;  /* 0x0000660000047a10 */ /* 0x040fe20007ffe0ff */
[C---:B------:R-:W-:Y:S01]  /*2d020*/  IMAD.WIDE R16, R0.reuse, 0x2, R10 ;  /* 0x0000000200107825 */ /* 0x040fe200078e020a */
[----:B------:R-:W-:Y:S01]  /*2d030*/  ISETP.GE.AND P0, PT, R23, c[0x0][0x17c], PT ;  /* 0x00005f0017007a0c */ /* 0x000fe20003f06270 */
[----:B------:R0:W-:Y:S01]  /*2d040*/  @P4 STG.E.U16 [R2.64], R20 ;  /* 0x0000001402004986 */ /* 0x0001e2000c101504 */
[----:B------:R-:W-:Y:S01]  /*2d050*/  PRMT R22, R27, 0x7632, R22 ;  /* 0x000076321b167816 */ /* 0x000fe20000000016 */
[----:B------:R-:W-:Y:S01]  /*2d060*/  IMAD.WIDE R18, R0, 0x2, R8 ;  /* 0x0000000200127825 */ /* 0x000fe200078e0208 */
[----:B------:R-:W-:-:S02]  /*2d070*/  IADD3 R23, R24, 0x6c, RZ ;  /* 0x0000006c18177810 */ /* 0x000fc40007ffe0ff */
[----:B------:R-:W-:Y:S01]  /*2d080*/  ISETP.LT.AND P4, PT, R26, c[0x0][0x178], !P2 ;  /* 0x00005e001a007a0c */ /* 0x000fe20005781270 */
[----:B------:R1:W-:Y:S01]  /*2d090*/  @P5 STG.E.U16 [R16.64], R21 ;  /* 0x0000001510005986 */ /* 0x0003e2000c101504 */
[----:B------:R-:W-:Y:S01]  /*2d0a0*/  ISETP.GE.AND P3, PT, R23, c[0x0][0x17c], PT ;  /* 0x00005f0017007a0c */ /* 0x000fe20003f66270 */
[----:B0-----:R-:W-:Y:S02]  /*2d0b0*/  IMAD.WIDE R2, R4, 0x2, R14 ;  /* 0x0000000204027825 */ /* 0x001fe400078e020e */
[----:B------:R0:W-:Y:S01]  /*2d0c0*/  @P6 STG.E.U16 [R18.64], R22 ;  /* 0x0000001612006986 */ /* 0x0001e2000c101504 */
[----:B------:R-:W-:Y:S02]  /*2d0d0*/  IADD3 R23, R24, 0x6d, RZ ;  /* 0x0000006d18177810 */ /* 0x000fe40007ffe0ff */
[C---:B------:R-:W-:Y:S01]  /*2d0e0*/  IADD3 R0, R4.reuse, c[0x0][0x198], RZ ;  /* 0x0000660004007a10 */ /* 0x040fe20007ffe0ff */
[----:B-1----:R-:W-:-:S04]  /*2d0f0*/  IMAD.WIDE R16, R4, 0x2, R10 ;  /* 0x0000000204107825 */ /* 0x002fc800078e020a */
[C---:B0-----:R-:W-:Y:S01]  /*2d100*/  IMAD.WIDE R18, R4.reuse, 0x2, R8 ;  /* 0x0000000204127825 */ /* 0x041fe200078e0208 */
        /* <DEDUP_REMOVED lines=25> */
[----:B------:R-:W-:Y:S01]  /*2d2a0*/  IMAD.WIDE R2, R0, 0x2, R12 ;  /* 0x0000000200027825 */ /* 0x000fe200078e020c */
[----:B------:R-:W-:Y:S02]  /*2d2b0*/  PRMT R22, R4, 0x7632, R22 ;  /* 0x0000763204167816 */ /* 0x000fe40000000016 */
[C---:B------:R-:W-:Y:S01]  /*2d2c0*/  IADD3 R4, R0.reuse, c[0x0][0x198], RZ ;  /* 0x0000660000047a10 */ /* 0x040fe20007ffe0ff */
[----:B------:R-:W-:Y:S01]  /*2d2d0*/  IMAD.WIDE R18, R0, 0x2, R8 ;  /* 0x0000000200127825 */ /* 0x000fe200078e0208 */
[----:B------:R-:W-:Y:S01]  /*2d2e0*/  PRMT R21, R23, 0x7632, R21 ;  /* 0x0000763217157816 */ /* 0x000fe20000000015 */
[----:B------:R0:W-:Y:S01]  /*2d2f0*/  @P4 STG.E.U16 [R2.64], R20 ;  /* 0x0000001402004986 */ /* 0x0001e2000c101504 */
[----:B------:R-:W-:-:S03]  /*2d300*/  ISETP.LT.AND P4, PT, R26, c[0x0][0x178], !P3 ;  /* 0x00005e001a007a0c */ /* 0x000fc60005f81270 */
[----:B------:R-:W-:Y:S04]  /*2d310*/  @P5 STG.E.U16 [R16.64], R21 ;  /* 0x0000001510005986 */ /* 0x000fe8000c101504 */
[----:B------:R1:W-:Y:S01]  /*2d320*/  @P6 STG.E.U16 [R18.64], R22 ;  /* 0x0000001612006986 */ /* 0x0003e2000c101504 */
[----:B0-----:R-:W-:-:S05]  /*2d330*/  IMAD.WIDE R2, R4, 0x2, R14 ;  /* 0x0000000204027825 */ /* 0x001fca00078e020e */
[----:B------:R0:W-:Y:S01]  /*2d340*/  @P0 STG.E.U16 [R2.64], R29 ;  /* 0x0000001d02000986 */ /* 0x0001e2000c101504 */
[----:B-1----:R-:W-:Y:S01]  /*2d350*/  PRMT R22, R29, 0x7632, R22 ;  /* 0x000076321d167816 */ /* 0x002fe20000000016 */
[C---:B------:R-:W-:Y:S01]  /*2d360*/  IMAD.WIDE R16, R4.reuse, 0x2, R10 ;  /* 0x0000000204107825 */ /* 0x040fe200078e020a */
[C---:B------:R-:W-:Y:S01]  /*2d370*/  IADD3 R0, R4.reuse, c[0x0][0x198], RZ ;  /* 0x0000660004007a10 */ /* 0x040fe20007ffe0ff */
[----:B0-----:R-:W2:Y:S02]  /*2d380*/  LDL.LU R29, [R1+0x3a4] ;  /* 0x0003a400011d7983 */ /* 0x001ea40000300800 */
[----:B------:R-:W-:-:S04]  /*2d390*/  IMAD.WIDE R2, R4, 0x2, R12 ;  /* 0x0000000204027825 */ /* 0x000fc800078e020c */
[----:B------:R-:W-:Y:S01]  /*2d3a0*/  IMAD.WIDE R18, R4, 0x2, R8 ;  /* 0x0000000204127825 */ /* 0x000fe200078e0208 */
[----:B----4-:R0:W-:Y:S01]  /*2d3b0*/  @P4 STG.E.U16 [R2.64], R5 ;  /* 0x0000000502004986 */ /* 0x0101e2000c101504 */
[----:B------:R-:W-:-:S03]  /*2d3c0*/  PRMT R4, R5, 0x7632, R4 ;  /* 0x0000763205047816 */ /* 0x000fc60000000004 */
[----:B0-----:R-:W3:Y:S01]  /*2d3d0*/  LDL R5, [R1+0x374] ;  /* 0x0003740001057983 */ /* 0x001ee20000100800 */
[----:B------:R-:W-:Y:S02]  /*2d3e0*/  ISETP.LT.AND P5, PT, R6, c[0x0][0x178], !P3 ;  /* 0x00005e0006007a0c */ /* 0x000fe40005fa1270 */
[----:B------:R-:W-:Y:S02]  /*2d3f0*/  ISETP.LT.AND P3, PT, R7, c[0x0][0x178], !P3 ;  /* 0x00005e0007007a0c */ /* 0x000fe40005f61270 */
[----:B------:R-:W-:Y:S01]  /*2d400*/  ISETP.LT.AND P6, PT, R28, c[0x0][0x178], !P1 ;  /* 0x00005e001c007a0c */ /* 0x000fe20004fc1270 */
[----:B------:R-:W-:Y:S01]  /*2d410*/  IMAD.WIDE R20, R0, 0x2, R14 ;  /* 0x0000000200147825 */ /* 0x000fe200078e020e */
[----:B------:R-:W-:Y:S02]  /*2d420*/  IADD3 R23, R24, 0x6e, RZ ;  /* 0x0000006e18177810 */ /* 0x000fe40007ffe0ff */
[----:B------:R-:W-:Y:S02]  /*2d430*/  ISETP.LT.AND P4, PT, R26, c[0x0][0x178], !P1 ;  /* 0x00005e001a007a0c */ /* 0x000fe40004f81270 */
[----:B------:R-:W-:-:S03]  /*2d440*/  ISETP.GE.AND P2, PT, R23, c[0x0][0x17c], PT ;  /* 0x00005f0017007a0c */ /* 0x000fc60003f46270 */
[----:B------:R0:W-:Y:S01]  /*2d450*/  @P5 STG.E.U16 [R16.64], R27 ;  /* 0x0000001b10005986 */ /* 0x0001e2000c101504 */
[----:B------:R-:W-:-:S03]  /*2d460*/  ISETP.LT.AND P5, PT, R6, c[0x0][0x178], !P1 ;  /* 0x00005e0006007a0c */ /* 0x000fc60004fa1270 */
[----:B------:R1:W-:Y:S01]  /*2d470*/  @P3 STG.E.U16 [R18.64], R25 ;  /* 0x0000001912003986 */ /* 0x0003e2000c101504 */
[----:B------:R-:W-:-:S03]  /*2d480*/  IMAD.WIDE R2, R0, 0x2, R12 ;  /* 0x0000000200027825 */ /* 0x000fc600078e020c */
[----:B------:R4:W-:Y:S01]  /*2d490*/  @P6 STG.E.U16 [R20.64], R22 ;  /* 0x0000001614006986 */ /* 0x0009e2000c101504 */
[----:B------:R-:W-:Y:S02]  /*2d4a0*/  ISETP.LT.AND P6, PT, R7, c[0x0][0x178], !P1 ;  /* 0x00005e0007007a0c */ /* 0x000fe40004fc1270 */
[----:B------:R-:W-:Y:S01]  /*2d4b0*/  ISETP.LT.AND P1, PT, R28, c[0x0][0x178], !P2 ;  /* 0x00005e001c007a0c */ /* 0x000fe20005721270 */
[C---:B0-----:R-:W-:Y:S01]  /*2d4c0*/  IMAD.WIDE R16, R0.reuse, 0x2, R10 ;  /* 0x0000000200107825 */ /* 0x041fe200078e020a */
[----:B------:R-:W3:Y:S03]  /*2d4d0*/  LDL.LU R6, [R1+0x354] ;  /* 0x0003540001067983 */ /* 0x000ee60000300800 */
[C---:B-1----:R-:W-:Y:S01]  /*2d4e0*/  IMAD.WIDE R18, R0.reuse, 0x2, R8 ;  /* 0x0000000200127825 */ /* 0x042fe200078e0208 */
[----:B------:R-:W-:Y:S01]  /*2d4f0*/  IADD3 R0, R0, c[0x0][0x198], RZ ;  /* 0x0000660000007a10 */ /* 0x000fe20007ffe0ff */
[----:B------:R0:W-:Y:S01]  /*2d500*/  @P4 STG.E.U16 [R2.64], R4 ;  /* 0x0000000402004986 */ /* 0x0001e2000c101504 */
[----:B------:R-:W-:-:S02]  /*2d510*/  IADD3 R23, R24, 0x6f, RZ ;  /* 0x0000006f18177810 */ /* 0x000fc40007ffe0ff */
[----:B----4-:R-:W-:Y:S02]  /*2d520*/  PRMT R20, R27, 0x7632, R20 ;  /* 0x000076321b147816 */ /* 0x010fe40000000014 */
[----:B------:R-:W-:Y:S02]  /*2d530*/  PRMT R21, R25, 0x7632, R21 ;  /* 0x0000763219157816 */ /* 0x000fe40000000015 */
[----:B------:R-:W4:Y:S01]  /*2d540*/  LDL.LU R25, [R1+0x904] ;  /* 0x0009040001197983 */ /* 0x000f220000300800 */
[----:B------:R-:W-:Y:S02]  /*2d550*/  ISETP.LT.AND P4, PT, R26, c[0x0][0x178], !P2 ;  /* 0x00005e001a007a0c */ /* 0x000fe40005781270 */
[----:B------:R-:W-:Y:S01]  /*2d560*/  IADD3 R22, R24, 0x70, RZ ;  /* 0x0000007018167810 */ /* 0x000fe20007ffe0ff */
[----:B0-----:R-:W-:Y:S01]  /*2d570*/  IMAD.WIDE R2, R0, 0x2, R14 ;  /* 0x0000000200027825 */ /* 0x001fe200078e020e */
[----:B------:R-:W-:Y:S01]  /*2d580*/  ISETP.GE.AND P0, PT, R23, c[0x0][0x17c], PT ;  /* 0x00005f0017007a0c */ /* 0x000fe20003f06270 */
[----:B------:R-:W-:Y:S01]  /*2d590*/  @P5 STG.E.U16 [R16.64], R20 ;  /* 0x0000001410005986 */ /* 0x000fe2000c101504 */
[----:B------:R-:W-:-:S02]  /*2d5a0*/  ISETP.GE.AND P3, PT, R22, c[0x0][0x17c], PT ;  /* 0x00005f0016007a0c */ /* 0x000fc40003f66270 */
[----:B------:R-:W-:Y:S01]  /*2d5b0*/  IADD3 R23, R24, 0x71, RZ ;  /* 0x0000007118177810 */ /* 0x000fe20007ffe0ff */
[----:B------:R-:W-:Y:S04]  /*2d5c0*/  @P6 STG.E.U16 [R18.64], R21 ;  /* 0x0000001512006986 */ /* 0x000fe8000c101504 */
[----:B--2---:R0:W-:Y:S01]  /*2d5d0*/  @P1 STG.E.U16 [R2.64], R29 ;  /* 0x0000001d02001986 */ /* 0x0041e2000c101504 */
[----:B------:R-:W-:Y:S02]  /*2d5e0*/  PRMT R22, R29, 0x7632, R22 ;  /* 0x000076321d167816 */ /* 0x000fe40000000016 */
[----:B------:R-:W-:Y:S01]  /*2d5f0*/  ISETP.GE.AND P1, PT, R23, c[0x0][0x17c], PT ;  /* 0x00005f0017007a0c */ /* 0x000fe20003f26270 */
[----:B0-----:R-:W2:Y:S01]  /*2d600*/  LDL.LU R29, [R1+0x318] ;  /* 0x00031800011d7983 */ /* 0x001ea20000300800 */
[----:B------:R-:W-:-:S03]  /*2d610*/  IMAD.WIDE R2, R0, 0x2, R12 ;  /* 0x0000000200027825 */ /* 0x000fc600078e020c */
[----:B------:R-:W2:Y:S04]  /*2d620*/  LDL.LU R26, [R1+0x308] ;  /* 0x00030800011a7983 */ /* 0x000ea80000300800 */
[----:B------:R-:W2:Y:S04]  /*2d630*/  LDL.LU R27, [R1+0x18] ;  /* 0x00001800011b7983 */ /* 0x000ea80000300800 */
[----:B------:R0:W-:Y:S04]  /*2d640*/  STL [R1+0xf88], R23 ;  /* 0x000f881701007387 */ /* 0x0001e80000100800 */
[----:B---3--:R1:W-:Y:S04]  /*2d650*/  @P4 STG.E.U16 [R2.64], R5 ;  /* 0x0000000502004986 */ /* 0x0083e8000c101504 */
[----:B0-----:R-:W3:Y:S04]  /*2d660*/  LDL R23, [R1+0x900] ;  /* 0x0009000001177983 */ /* 0x001ee80000100800 */
[----:B-1----:R-:W2:Y:S04]  /*2d670*/  LDL.LU R5, [R1+0xf94] ;  /* 0x000f940001057983 */ /* 0x002ea80000300800 */
[----:B------:R-:W2:Y:S01]  /*2d680*/  LDL.LU R3, [R1+0x374] ;  /* 0x0003740001037983 */ /* 0x000ea20000300800 */
[----:B------:R-:W-:-:S02]  /*2d690*/  ISETP.LT.AND P6, PT, R28, c[0x0][0x178], !P0 ;  /* 0x00005e001c007a0c */ /* 0x000fc400047c1270 */
[C---:B------:R-:W-:Y:S01]  /*2d6a0*/  IADD3 R4, R0.reuse, c[0x0][0x198], RZ ;  /* 0x0000660000047a10 */ /* 0x040fe20007ffe0ff */
[C---:B------:R-:W-:Y:S01]  /*2d6b0*/  IMAD.WIDE R16, R0.reuse, 0x2, R10 ;  /* 0x0000000200107825 */ /* 0x040fe200078e020a */
[----:B----4-:R-:W-:Y:S02]  /*2d6c0*/  ISETP.LT.AND P5, PT, R25, c[0x0][0x178], !P2 ;  /* 0x00005e0019007a0c */ /* 0x010fe400057a1270 */
[----:B------:R-:W-:Y:S01]  /*2d6d0*/  ISETP.LT.AND P2, PT, R7, c[0x0][0x178], !P2 ;  /* 0x00005e0007007a0c */ /* 0x000fe20005741270 */
[----:B------:R-:W-:-:S04]  /*2d6e0*/  IMAD.WIDE R18, R0, 0x2, R8 ;  /* 0x0000000200127825 */ /* 0x000fc800078e0208 */
[----:B------:R-:W-:-:S06]  /*2d6f0*/  IMAD.WIDE R20, R4, 0x2, R14 ;  /* 0x0000000204147825 */ /* 0x000fcc00078e020e */
[----:B------:R0:W-:Y:S01]  /*2d700*/  @P5 STG.E.U16 [R16.64], R6 ;  /* 0x0000000610005986 */ /* 0x0001e2000c101504 */
[----:B------:R-:W-:Y:S01]  /*2d710*/  ISETP.LT.AND P5, PT, R25, c[0x0][0x178], !P0 ;  /* 0x00005e0019007a0c */ /* 0x000fe200047a1270 */
[----:B0-----:R-:W-:Y:S01]  /*2d720*/  IMAD.WIDE R16, R4, 0x2, R10 ;  /* 0x0000000204107825 */ /* 0x001fe200078e020a */
[----:B---3--:R-:W-:Y:S01]  /*2d730*/  ISETP.LT.AND P4, PT, R23, c[0x0][0x178], !P0 ;  /* 0x00005e0017007a0c */ /* 0x008fe20004781270 */
[----:B--2---:R0:W-:Y:S01]  /*2d740*/  @P2 STG.E.U16 [R18.64], R5 ;  /* 0x0000000512002986 */ /* 0x0041e2000c101504 */
[----:B------:R-:W-:-:S03]  /*2d750*/  ISETP.LT.AND P2, PT, R28, c[0x0][0x178], !P3 ;  /* 0x00005e001c007a0c */ /* 0x000fc60005f41270 */
[----:B------:R1:W-:Y:S01]  /*2d760*/  @P6 STG.E.U16 [R20.64], R22 ;  /* 0x0000001614006986 */ /* 0x0003e2000c101504 */
[----:B------:R-:W-:Y:S02]  /*2d770*/  ISETP.LT.AND P6, PT, R7, c[0x0][0x178], !P0 ;  /* 0x00005e0007007a0c */ /* 0x000fe400047c1270 */
[----:B------:R-:W-:Y:S01]  /*2d780*/  PRMT R0, R3, 0x7632, R0 ;  /* 0x0000763203007816 */ /* 0x000fe20000000000 */
[----:B------:R-:W-:Y:S01]  /*2d790*/  IMAD.WIDE R2, R4, 0x2, R12 ;  /* 0x0000000204027825 */ /* 0x000fe200078e020c */
[----:B0-----:R-:W-:Y:S02]  /*2d7a0*/  PRMT R5, R6, 0x7632, R5 ;  /* 0x0000763206057816 */ /* 0x001fe40000000005 */
[----:B-1----:R-:W-:Y:S02]  /*2d7b0*/  IADD3 R20, R4, c[0x0][0x198], RZ ;  /* 0x0000660004147a10 */ /* 0x002fe40007ffe0ff */
[----:B------:R-:W-:Y:S01]  /*2d7c0*/  IADD3 R22, R24, 0x72, RZ ;  /* 0x0000007218167810 */ /* 0x000fe20007ffe0ff */
[----:B------:R-:W-:Y:S01]  /*2d7d0*/  IMAD.WIDE R18, R4, 0x2, R8 ;  /* 0x0000000204127825 */ /* 0x000fe200078e0208 */
[----:B------:R-:W-:Y:S01]  /*2d7e0*/  PRMT R21, R5, 0x7632, R21 ;  /* 0x0000763205157816 */ /* 0x000fe20000000015 */
[----:B------:R0:W-:Y:S01]  /*2d7f0*/  @P4 STG.E.U16 [R2.64], R0 ;  /* 0x0000000002004986 */ /* 0x0001e2000c101504 */
[----:B------:R-:W-:-:S02]  /*2d800*/  ISETP.GE.AND P0, PT, R22, c[0x0][0x17c], PT ;  /* 0x00005f0016007a0c */ /* 0x000fc40003f06270 */
[----:B------:R-:W-:Y:S01]  /*2d810*/  IADD3 R22, R24, 0x73, RZ ;  /* 0x0000007318167810 */ /* 0x000fe20007ffe0ff */
[----:B------:R-:W-:Y:S04]  /*2d820*/  @P5 STG.E.U16 [R16.64], R5 ;  /* 0x0000000510005986 */ /* 0x000fe8000c101504 */
[----:B------:R1:W-:Y:S01]  /*2d830*/  @P6 STG.E.U16 [R18.64], R21 ;  /* 0x0000001512006986 */ /* 0x0003e2000c101504 */
[----:B0-----:R-:W-:-:S05]  /*2d840*/  IMAD.WIDE R2, R20, 0x2, R14 ;  /* 0x0000000214027825 */ /* 0x001fca00078e020e */
[----:B------:R0:W-:Y:S01]  /*2d850*/  @P2 STG.E.U16 [R2.64], R29 ;  /* 0x0000001d02002986 */ /* 0x0001e2000c101504 */
[----:B------:R-:W-:Y:S02]  /*2d860*/  ISETP.GE.AND P2, PT, R22, c[0x0][0x17c], PT ;  /* 0x00005f0016007a0c */ /* 0x000fe40003f46270 */
[----:B-1----:R-:W-:Y:S02]  /*2d870*/  PRMT R21, R29, 0x7632, R21 ;  /* 0x000076321d157816 */ /* 0x002fe40000000015 */
[----:B0-----:R-:W2:Y:S04]  /*2d880*/  LDL.LU R29, [R1+0x348] ;  /* 0x00034800011d7983 */ /* 0x001ea80000300800 */
[----:B------:R-:W3:Y:S01]  /*2d890*/  LDL.LU R22, [R1+0x2f8] ;  /* 0x0002f80001167983 */ /* 0x000ee20000300800 */
[----:B------:R-:W-:-:S02]  /*2d8a0*/  ISETP.LT.AND P4, PT, R23, c[0x0][0x178], !P3 ;  /* 0x00005e0017007a0c */ /* 0x000fc40005f81270 */
[----:B------:R-:W-:Y:S02]  /*2d8b0*/  ISETP.LT.AND P5, PT, R25, c[0x0][0x178], !P3 ;  /* 0x00005e0019007a0c */ /* 0x000fe40005fa1270 */
[----:B------:R-:W-:Y:S02]  /*2d8c0*/  ISETP.LT.AND P6, PT, R28, c[0x0][0x178], !P1 ;  /* 0x00005e001c007a0c */ /* 0x000fe40004fc1270 */
[C---:B------:R-:W-:Y:S01]  /*2d8d0*/  IADD3 R0, R20.reuse, c[0x0][0x198], RZ ;  /* 0x0000660014007a10 */ /* 0x040fe20007ffe0ff */
[C---:B------:R-:W-:Y:S01]  /*2d8e0*/  IMAD.WIDE R2, R20.reuse, 0x2, R12 ;  /* 0x0000000214027825 */ /* 0x040fe200078e020c */
[----:B------:R-:W-:Y:S01]  /*2d8f0*/  ISETP.LT.AND P3, PT, R7, c[0x0][0x178], !P3 ;  /* 0x00005e0007007a0c */ /* 0x000fe20005f61270 */
[----:B------:R-:W4:Y:S02]  /*2d900*/  LDL R6, [R1+0x338] ;  /* 0x0003380001067983 */ /* 0x000f240000100800 */
[----:B------:R-:W-:-:S04]  /*2d910*/  IMAD.WIDE R4, R20, 0x2, R10 ;  /* 0x0000000214047825 */ /* 0x000fc800078e020a */
[----:B------:R-:W-:Y:S01]  /*2d920*/  IMAD.WIDE R16, R20, 0x2, R8 ;  /* 0x0000000214107825 */ /* 0x000fe200078e0208 */
[----:B------:R0:W-:Y:S03]  /*2d930*/  @P4 STG.E.U16 [R2.64], R26 ;  /* 0x0000001a02004986 */ /* 0x0001e6000c101504 */
[----:B------:R-:W-:Y:S01]  /*2d940*/  IMAD.WIDE R18, R0, 0x2, R14 ;  /* 0x0000000200127825 */ /* 0x000fe200078e020e */
[----:B------:R-:W-:-:S03]  /*2d950*/  ISETP.LT.AND P4, PT, R23, c[0x0][0x178], !P1 ;  /* 0x00005e0017007a0c */ /* 0x000fc60004f81270 */
[----:B0-----:R-:W-:Y:S01]  /*2d960*/  IMAD.WIDE R2, R0, 0x2, R12 ;  /* 0x0000000200027825 */ /* 0x001fe200078e020c */
[----:B---3--:R0:W-:Y:S01]  /*2d970*/  @P5 STG.E.U16 [R4.64], R22 ;  /* 0x0000001604005986 */ /* 0x0081e2000c101504 */
[----:B------:R-:W-:-:S03]  /*2d980*/  ISETP.LT.AND P5, PT, R25, c[0x0][0x178], !P1 ;  /* 0x00005e0019007a0c */ /* 0x000fc60004fa1270 */
[----:B------:R1:W-:Y:S04]  /*2d990*/  @P3 STG.E.U16 [R16.64], R27 ;  /* 0x0000001b10003986 */ /* 0x0003e8000c101504 */
[----:B------:R3:W-:Y:S01]  /*2d9a0*/  @P6 STG.E.U16 [R18.64], R21 ;  /* 0x0000001512006986 */ /* 0x0007e2000c101504 */
[----:B------:R-:W-:Y:S02]  /*2d9b0*/  ISETP.LT.AND P6, PT, R7, c[0x0][0x178], !P1 ;  /* 0x00005e0007007a0c */ /* 0x000fe40004fc1270 */
[----:B------:R-:W-:Y:S01]  /*2d9c0*/  ISETP.LT.AND P1, PT, R28, c[0x0][0x178], !P0 ;  /* 0x00005e001c007a0c */ /* 0x000fe20004721270 */
[----:B0-----:R-:W-:Y:S01]  /*2d9d0*/  IMAD.WIDE R4, R0, 0x2, R10 ;  /* 0x0000000200047825 */ /* 0x001fe200078e020a */
[----:B------:R-:W-:-:S03]  /*2d9e0*/  PRMT R20, R22, 0x7632, R20 ;  /* 0x0000763216147816 */ /* 0x000fc60000000014 */
[----:B-1----:R-:W-:Y:S01]  /*2d9f0*/  IMAD.WIDE R16, R0, 0x2, R8 ;  /* 0x0000000200107825 */ /* 0x002fe200078e0208 */
[----:B---3--:R-:W-:Y:S02]  /*2da00*/  PRMT R19, R26, 0x7632, R19 ;  /* 0x000076321a137816 */ /* 0x008fe40000000013 */
[----:B------:R-:W-:Y:S01]  /*2da10*/  PRMT R21, R27, 0x7632, R21 ;  /* 0x000076321b157816 */ /* 0x000fe20000000015 */
[----:B------:R-:W3:Y:S01]  /*2da20*/  LDL.LU R26, [R1+0x8] ;  /* 0x00000800011a7983 */ /* 0x000ee20000300800 */
[----:B------:R-:W-:-:S03]  /*2da30*/  IADD3 R18, R0, c[0x0][0x198], RZ ;  /* 0x0000660000127a10 */ /* 0x000fc60007ffe0ff */
[----:B------:R0:W-:Y:S04]  /*2da40*/  @P4 STG.E.U16 [R2.64], R19 ;  /* 0x0000001302004986 */ /* 0x0001e8000c101504 */
[----:B------:R2:W-:Y:S04]  /*2da50*/  @P5 STG.E.U16 [R4.64], R20 ;  /* 0x0000001404005986 */ /* 0x0005e8000c101504 */
[----:B------:R1:W-:Y:S01]  /*2da60*/  @P6 STG.E.U16 [R16.64], R21 ;  /* 0x0000001510006986 */ /* 0x0003e2000c101504 */
[----:B0-----:R-:W-:-:S03]  /*2da70*/  IMAD.WIDE R2, R18, 0x2, R14 ;  /* 0x0000000212027825 */ /* 0x001fc600078e020e */
[----:B------:R-:W3:Y:S01]  /*2da80*/  LDL.LU R27, [R1+0x398] ;  /* 0x00039800011b7983 */ /* 0x000ee20000300800 */
[----:B--2---:R-:W-:Y:S02]  /*2da90*/  PRMT R20, R29, 0x7632, R20 ;  /* 0x000076321d147816 */ /* 0x004fe40000000014 */
[----:B-1----:R-:W-:Y:S01]  /*2daa0*/  IADD3 R21, R24, 0x75, RZ ;  /* 0x0000007518157810 */ /* 0x002fe20007ffe0ff */
[----:B------:R0:W-:Y:S03]  /*2dab0*/  @P1 STG.E.U16 [R2.64], R29 ;  /* 0x0000001d02001986 */ /* 0x0001e6000c101504 */
[----:B------:R-:W-:Y:S01]  /*2dac0*/  ISETP.GE.AND P1, PT, R21, c[0x0][0x17c], PT ;  /* 0x00005f0015007a0c */ /* 0x000fe20003f26270 */
[----:B0-----:R-:W2:Y:S04]  /*2dad0*/  LDL.LU R29, [R1+0x388] ;  /* 0x00038800011d7983 */ /* 0x001ea80000300800 */
[----:B------:R-:W2:Y:S01]  /*2dae0*/  LDL.LU R21, [R1+0x328] ;  /* 0x0003280001157983 */ /* 0x000ea20000300800 */
[----:B------:R-:W-:Y:S01]  /*2daf0*/  ISETP.LT.AND P4, PT, R23, c[0x0][0x178], !P0 ;  /* 0x00005e0017007a0c */ /* 0x000fe20004781270 */
[----:B------:R-:W-:Y:S01]  /*2db00*/  IMAD.WIDE R2, R18, 0x2, R12 ;  /* 0x0000000212027825 */ /* 0x000fe200078e020c */
[----:B------:R-:W-:-:S02]  /*2db10*/  ISETP.LT.AND P5, PT, R25, c[0x0][0x178], !P0 ;  /* 0x00005e0019007a0c */ /* 0x000fc400047a1270 */
[----:B------:R-:W-:Y:S02]  /*2db20*/  ISETP.LT.AND P0, PT, R7, c[0x0][0x178], !P0 ;  /* 0x00005e0007007a0c */ /* 0x000fe40004701270 */
[----:B------:R-:W-:-:S07]  /*2db30*/  ISETP.LT.AND P6, PT, R28, c[0x0][0x178], !P2 ;  /* 0x00005e001c007a0c */ /* 0x000fce00057c1270 */
[----:B----4-:R0:W-:Y:S01]  /*2db40*/  @P4 STG.E.U16 [R2.64], R6 ;  /* 0x0000000602004986 */ /* 0x0101e2000c101504 */
[----:B------:R-:W-:-:S03]  /*2db50*/  IADD3 R0, R18, c[0x0][0x198], RZ ;  /* 0x0000660012007a10 */ /* 0x000fc60007ffe0ff */
[----:B0-----:R-:W4:Y:S04]  /*2db60*/  LDL.LU R6, [R1+0xf90] ;  /* 0x000f900001067983 */ /* 0x001f280000300800 */
[----:B------:R-:W4:Y:S01]  /*2db70*/  LDL.LU R2, [R1+0x338] ;  /* 0x0003380001027983 */ /* 0x000f220000300800 */
[----:B------:R-:W-:-:S04]  /*2db80*/  IMAD.WIDE R4, R18, 0x2, R10 ;  /* 0x0000000212047825 */ /* 0x000fc800078e020a */
[----:B------:R-:W-:-:S04]  /*2db90*/  IMAD.WIDE R16, R18, 0x2, R8 ;  /* 0x0000000212107825 */ /* 0x000fc800078e0208 */
[----:B------:R-:W-:Y:S01]  /*2dba0*/  IMAD.WIDE R18, R0, 0x2, R14 ;  /* 0x0000000200127825 */ /* 0x000fe200078e020e */
[----:B--2---:R-:W-:Y:S04]  /*2dbb0*/  @P5 STG.E.U16 [R4.64], R21 ;  /* 0x0000001504005986 */ /* 0x004fe8000c101504 */
[----:B---3--:R-:W-:Y:S04]  /*2dbc0*/  @P0 STG.E.U16 [R16.64], R26 ;  /* 0x0000001a10000986 */ /* 0x008fe8000c101504 */
[----:B------:R0:W-:Y:S02]  /*2dbd0*/  @P6 STG.E.U16 [R18.64], R20 ;  /* 0x0000001412006986 */ /* 0x0001e4000c101504 */
[----:B0-----:R-:W-:-:S02]  /*2dbe0*/  PRMT R20, R26, 0x7632, R20 ;  /* 0x000076321a147816 */ /* 0x001fc40000000014 */
[----:B------:R-:W2:Y:S01]  /*2dbf0*/  LDL R26, [R1+0x368] ;  /* 0x00036800011a7983 */ /* 0x000ea20000100800 */
[----:B------:R-:W-:Y:S02]  /*2dc00*/  IADD3 R22, R24, 0x74, RZ ;  /* 0x0000007418167810 */ /* 0x000fe40007ffe0ff */
[----:B------:R-:W-:Y:S02]  /*2dc10*/  ISETP.LT.AND P0, PT, R23, c[0x0][0x178], !P2 ;  /* 0x00005e0017007a0c */ /* 0x000fe40005701270 */
[----:B------:R-:W-:Y:S02]  /*2dc20*/  ISETP.LT.AND P4, PT, R25, c[0x0][0x178], !P2 ;  /* 0x00005e0019007a0c */ /* 0x000fe40005781270 */
[----:B------:R-:W-:Y:S01]  /*2dc30*/  ISETP.GE.AND P3, PT, R22, c[0x0][0x17c], PT ;  /* 0x00005f0016007a0c */ /* 0x000fe20003f66270 */
[----:B------:R-:W-:Y:S01]  /*2dc40*/  IMAD.WIDE R16, R0, 0x2, R12 ;  /* 0x0000000200107825 */ /* 0x000fe200078e020c */
[----:B------:R-:W-:Y:S02]  /*2dc50*/  ISETP.LT.AND P2, PT, R7, c[0x0][0x178], !P2 ;  /* 0x00005e0007007a0c */ /* 0x000fe40005741270 */
[----:B----4-:R-:W-:Y:S01]  /*2dc60*/  PRMT R22, R2, 0x7632, R22 ;  /* 0x0000763202167816 */ /* 0x010fe20000000016 */
[----:B------:R-:W-:Y:S01]  /*2dc70*/  IMAD.WIDE R4, R0, 0x2, R10 ;  /* 0x0000000200047825 */ /* 0x000fe200078e020a */
[----:B------:R-:W-:-:S02]  /*2dc80*/  ISETP.LT.AND P6, PT, R28, c[0x0][0x178], !P3 ;  /* 0x00005e001c007a0c */ /* 0x000fc40005fc1270 */
[----:B------:R-:W-:Y:S02]  /*2dc90*/  PRMT R3, R21, 0x7632, R3 ;  /* 0x0000763215037816 */ /* 0x000fe40000000003 */
[----:B------:R-:W-:Y:S02]  /*2dca0*/  ISETP.LT.AND P5, PT, R23, c[0x0][0x178], !P3 ;  /* 0x00005e0017007a0c */ /* 0x000fe40005fa1270 */
[C---:B------:R-:W-:Y:S01]  /*2dcb0*/  IADD3 R2, R0.reuse, c[0x0][0x198], RZ ;  /* 0x0000660000027a10 */ /* 0x040fe20007ffe0ff */
[----:B------:R0:W-:Y:S01]  /*2dcc0*/  @P0 STG.E.U16 [R16.64], R22 ;  /* 0x0000001610000986 */ /* 0x0001e2000c101504 */
[----:B------:R-:W-:-:S03]  /*2dcd0*/  IMAD.WIDE R18, R0, 0x2, R8 ;  /* 0x0000000200127825 */ /* 0x000fc600078e0208 */
[----:B------:R1:W-:Y:S01]  /*2dce0*/  @P4 STG.E.U16 [R4.64], R3 ;  /* 0x0000000304004986 */ /* 0x0003e2000c101504 */
[----:B------:R-:W-:-:S03]  /*2dcf0*/  ISETP.LT.AND P4, PT, R25, c[0x0][0x178], !P3 ;  /* 0x00005e0019007a0c */ /* 0x000fc60005f81270 */
[----:B------:R3:W-:Y:S04]  /*2dd00*/  @P2 STG.E.U16 [R18.64], R20 ;  /* 0x0000001412002986 */ /* 0x0007e8000c101504 */
[----:B0-----:R-:W4:Y:S01]  /*2dd10*/  LDL.LU R22, [R1+0xa08] ;  /* 0x000a080001167983 */ /* 0x001f220000300800 */
[----:B------:R-:W-:-:S04]  /*2dd20*/  IMAD.WIDE R16, R2, 0x2, R14 ;  /* 0x0000000202107825 */ /* 0x000fc800078e020e */
[----:B-1----:R-:W-:Y:S01]  /*2dd30*/  IMAD.WIDE R4, R2, 0x2, R12 ;  /* 0x0000000202047825 */ /* 0x002fe200078e020c */
[----:B------:R0:W-:Y:S01]  /*2dd40*/  @P6 STG.E.U16 [R16.64], R27 ;  /* 0x0000001b10006986 */ /* 0x0001e2000c101504 */
[----:B------:R-:W-:-:S03]  /*2dd50*/  IADD3 R21, R24, 0x76, RZ ;  /* 0x0000007618157810 */ /* 0x000fc60007ffe0ff */
[----:B------:R1:W-:Y:S01]  /*2dd60*/  @P5 STG.E.U16 [R4.64], R29 ;  /* 0x0000001d04005986 */ /* 0x0003e2000c101504 */
[----:B---3--:R-:W-:Y:S02]  /*2dd70*/  PRMT R20, R27, 0x7632, R20 ;  /* 0x000076321b147816 */ /* 0x008fe40000000014 */
[----:B------:R-:W-:Y:S02]  /*2dd80*/  ISETP.GE.AND P0, PT, R21, c[0x0][0x17c], PT ;  /* 0x00005f0015007a0c */ /* 0x000fe40003f06270 */
[----:B------:R-:W-:Y:S01]  /*2dd90*/  PRMT R21, R29, 0x7632, R21 ;  /* 0x000076321d157816 */ /* 0x000fe20000000015 */
[----:B0-----:R-:W3:Y:S01]  /*2dda0*/  LDL.LU R27, [R1+0x3a8] ;  /* 0x0003a800011b7983 */ /* 0x001ee20000300800 */
[----:B-1----:R-:W-:-:S03]  /*2ddb0*/  IMAD.WIDE R4, R2, 0x2, R10 ;  /* 0x0000000202047825 */ /* 0x002fc600078e020a */
[----:B------:R-:W3:Y:S04]  /*2ddc0*/  LDL.LU R7, [R1+0x378] ;  /* 0x0003780001077983 */ /* 0x000ee80000300800 */
[----:B------:R-:W3:Y:S04]  /*2ddd0*/  LDL.LU R29, [R1+0x358] ;  /* 0x00035800011d7983 */ /* 0x000ee80000300800 */
[----:B--2---:R0:W-:Y:S04]  /*2dde0*/  @P4 STG.E.U16 [R4.64], R26 ;  /* 0x0000001a04004986 */ /* 0x0041e8000c101504 */
[----:B0-----:R-:W2:Y:S04]  /*2ddf0*/  LDL.LU R26, [R1+0xf8c] ;  /* 0x000f8c00011a7983 */ /* 0x001ea80000300800 */
[----:B------:R-:W3:Y:S01]  /*2de00*/  LDL.LU R5, [R1+0x368] ;  /* 0x0003680001057983 */ /* 0x000ee20000300800 */
[----:B------:R-:W-:-:S02]  /*2de10*/  IADD3 R0, R24, 0x77, RZ ;  /* 0x0000007718007810 */ /* 0x000fc40007ffe0ff */
[----:B------:R-:W-:Y:S02]  /*2de20*/  ISETP.LT.AND P6, PT, R28, c[0x0][0x178], !P1 ;  /* 0x00005e001c007a0c */ /* 0x000fe40004fc1270 */
[----:B------:R-:W-:Y:S02]  /*2de30*/  ISETP.GE.AND P2, PT, R0, c[0x0][0x17c], PT ;  /* 0x00005f0000007a0c */ /* 0x000fe40003f46270 */
[C---:B------:R-:W-:Y:S01]  /*2de40*/  IADD3 R0, R2.reuse, c[0x0][0x198], RZ ;  /* 0x0000660002007a10 */ /* 0x040fe20007ffe0ff */
[----:B------:R-:W-:Y:S01]  /*2de50*/  IMAD.WIDE R2, R2, 0x2, R8 ;  /* 0x0000000202027825 */ /* 0x000fe200078e0208 */
[----:B----4-:R-:W-:Y:S02]  /*2de60*/  ISETP.LT.AND P3, PT, R22, c[0x0][0x178], !P3 ;  /* 0x00005e0016007a0c */ /* 0x010fe40005f61270 */
[----:B------:R-:W-:Y:S01]  /*2de70*/  ISETP.LT.AND P5, PT, R23, c[0x0][0x178], !P1 ;  /* 0x00005e0017007a0c */ /* 0x000fe20004fa1270 */
[----:B------:R-:W-:-:S04]  /*2de80*/  IMAD.WIDE R16, R0, 0x2, R14 ;  /* 0x0000000200107825 */ /* 0x000fc800078e020e */
[----:B------:R-:W-:Y:S01]  /*2de90*/  IMAD.WIDE R18, R0, 0x2, R12 ;  /* 0x0000000200127825 */ /* 0x000fe200078e020c */
[----:B------:R-:W-:-:S05]  /*2dea0*/  ISETP.LT.AND P4, PT, R25, c[0x0][0x178], !P0 ;  /* 0x00005e0019007a0c */ /* 0x000fca0004781270 */
[----:B--2---:R0:W-:Y:S01]  /*2deb0*/  @P3 STG.E.U16 [R2.64], R26 ;  /* 0x0000001a02003986 */ /* 0x0041e2000c101504 */
[----:B------:R-:W-:Y:S02]  /*2dec0*/  ISETP.LT.AND P3, PT, R25, c[0x0][0x178], !P1 ;  /* 0x00005e0019007a0c */ /* 0x000fe40004f61270 */
[----:B------:R-:W-:Y:S01]  /*2ded0*/  ISETP.LT.AND P1, PT, R22, c[0x0][0x178], !P1 ;  /* 0x00005e0016007a0c */ /* 0x000fe20004f21270 */
[----:B------:R3:W-:Y:S04]  /*2dee0*/  @P6 STG.E.U16 [R16.64], R20 ;  /* 0x0000001410006986 */ /* 0x0007e8000c101504 */
[----:B------:R1:W-:Y:S01]  /*2def0*/  @P5 STG.E.U16 [R18.64], R21 ;  /* 0x0000001512005986 */ /* 0x0003e2000c101504 */
[----:B0-----:R-:W-:Y:S01]  /*2df00*/  IMAD.WIDE R2, R0, 0x2, R10 ;  /* 0x0000000200027825 */ /* 0x001fe200078e020a */
[----:B------:R-:W-:-:S02]  /*2df10*/  PRMT R26, R26, 0x7632, R26 ;  /* 0x000076321a1a7816 */ /* 0x000fc4000000001a */
[----:B---3--:R-:W-:Y:S01]  /*2df20*/  PRMT R16, R5, 0x7632, R16 ;  /* 0x0000763205107816 */ /* 0x008fe20000000010 */
[----:B------:R-:W-:-:S04]  /*2df30*/  IMAD.WIDE R4, R0, 0x2, R8 ;  /* 0x0000000200047825 */ /* 0x000fc800078e0208 */
[----:B------:R-:W-:Y:S04]  /*2df40*/  @P3 STG.E.U16 [R2.64], R16 ;  /* 0x0000001002003986 */ /* 0x000fe8000c101504 */
[----:B------:R0:W-:Y:S01]  /*2df50*/  @P1 STG.E.U16 [R4.64], R26 ;  /* 0x0000001a04001986 */ /* 0x0001e2000c101504 */
[----:B------:R-:W-:Y:S02]  /*2df60*/  ISETP.LT.AND P6, PT, R28, c[0x0][0x178], !P0 ;  /* 0x00005e001c007a0c */ /* 0x000fe400047c1270 */
[----:B------:R-:W-:Y:S02]  /*2df70*/  ISETP.LT.AND P5, PT, R23, c[0x0][0x178], !P0 ;  /* 0x00005e0017007a0c */ /* 0x000fe400047a1270 */
[----:B-1----:R-:W-:Y:S01]  /*2df80*/  IADD3 R18, R0, c[0x0][0x198], RZ ;  /* 0x0000660000127a10 */ /* 0x002fe20007ffe0ff */
[----:B0-----:R-:W2:Y:S04]  /*2df90*/  LDL.LU R26, [R1+0x900] ;  /* 0x00090000011a7983 */ /* 0x001ea80000300800 */
[----:B------:R-:W-:-:S04]  /*2dfa0*/  IMAD.WIDE R2, R18, 0x2, R14 ;  /* 0x0000000212027825 */ /* 0x000fc800078e020e */
[----:B------:R-:W-:Y:S01]  /*2dfb0*/  IMAD.WIDE R4, R18, 0x2, R12 ;  /* 0x0000000212047825 */ /* 0x000fe200078e020c */
[----:B------:R0:W-:Y:S01]  /*2dfc0*/  @P6 STG.E.U16 [R2.64], R27 ;  /* 0x0000001b02006986 */ /* 0x0001e2000c101504 */
[----:B------:R-:W-:-:S03]  /*2dfd0*/  ISETP.LT.AND P0, PT, R22, c[0x0][0x178], !P0 ;  /* 0x00005e0016007a0c */ /* 0x000fc60004701270 */
[----:B------:R1:W-:Y:S01]  /*2dfe0*/  @P5 STG.E.U16 [R4.64], R7 ;  /* 0x0000000704005986 */ /* 0x0003e2000c101504 */
[----:B------:R-:W-:Y:S02]  /*2dff0*/  ISETP.LT.AND P5, PT, R28, c[0x0][0x178], !P2 ;  /* 0x00005e001c007a0c */ /* 0x000fe400057a1270 */
[----:B------:R-:W-:Y:S02]  /*2e000*/  IADD3 R17, R24, 0x78, RZ ;  /* 0x0000007818117810 */ /* 0x000fe40007ffe0ff */
[C---:B------:R-:W-:Y:S02]  /*2e010*/  IADD3 R19, R18.reuse, c[0x0][0x198], RZ ;  /* 0x0000660012137a10 */ /* 0x040fe40007ffe0ff */
[----:B------:R-:W-:Y:S01]  /*2e020*/  ISETP.GE.AND P3, PT, R17, c[0x0][0x17c], PT ;  /* 0x00005f0011007a0c */ /* 0x000fe20003f66270 */
[----:B------:R-:W-:Y:S01]  /*2e030*/  IMAD.WIDE R16, R18, 0x2, R10 ;  /* 0x0000000212107825 */ /* 0x000fe200078e020a */
[----:B------:R-:W-:Y:S02]  /*2e040*/  IADD3 R0, R24, 0x79, RZ ;  /* 0x0000007918007810 */ /* 0x000fe40007ffe0ff */
[----:B------:R-:W-:Y:S01]  /*2e050*/  PRMT R20, R27, 0x7632, R20 ;  /* 0x000076321b147816 */ /* 0x000fe20000000014 */
[----:B0-----:R-:W-:Y:S01]  /*2e060*/  IMAD.WIDE R2, R18, 0x2, R8 ;  /* 0x0000000212027825 */ /* 0x001fe200078e0208 */
[----:B------:R-:W3:Y:S03]  /*2e070*/  LDL.LU R27, [R1+0x31c] ;  /* 0x00031c00011b7983 */ /* 0x000ee60000300800 */
[----:B-1----:R-:W-:Y:S01]  /*2e080*/  IMAD.WIDE R4, R19, 0x2, R14 ;  /* 0x0000000213047825 */ /* 0x002fe200078e020e */
[----:B------:R-:W4:Y:S01]  /*2e090*/  LDL R23, [R1+0x30c] ;  /* 0x00030c0001177983 */ /* 0x000f220000100800 */
[----:B------:R-:W-:-:S02]  /*2e0a0*/  ISETP.GE.AND P1, PT, R0, c[0x0][0x17c], PT ;  /* 0x00005f0000007a0c */ /* 0x000fc40003f26270 */
[----:B------:R-:W-:Y:S01]  /*2e0b0*/  PRMT R0, R7, 0x7632, R0 ;  /* 0x0000763207007816 */ /* 0x000fe20000000000 */
[----:B------:R-:W-:Y:S04]  /*2e0c0*/  @P4 STG.E.U16 [R16.64], R29 ;  /* 0x0000001d10004986 */ /* 0x000fe8000c101504 */
[----:B------:R-:W-:Y:S04]  /*2e0d0*/  @P0 STG.E.U16 [R2.64], R6 ;  /* 0x0000000602000986 */ /* 0x000fe8000c101504 */
[----:B------:R-:W3:Y:S04]  /*2e0e0*/  LDL.LU R7, [R1+0x1c] ;  /* 0x00001c0001077983 */ /* 0x000ee80000300800 */
[----:B------:R0:W-:Y:S04]  /*2e0f0*/  @P5 STG.E.U16 [R4.64], R20 ;  /* 0x0000001404005986 */ /* 0x0001e8000c101504 */
[----:B0-----:R-:W4:Y:S01]  /*2e100*/  LDL.LU R20, [R1+0x2fc] ;  /* 0x0002fc0001147983 */ /* 0x001f220000300800 */
[----:B------:R-:W-:Y:S01]  /*2e110*/  ISETP.LT.AND P6, PT, R25, c[0x0][0x178], !P2 ;  /* 0x00005e0019007a0c */ /* 0x000fe200057c1270 */
[C---:B------:R-:W-:Y:S01]  /*2e120*/  IMAD.WIDE R16, R19.reuse, 0x2, R12 ;  /* 0x0000000213107825 */ /* 0x040fe200078e020c */
[----:B------:R-:W-:Y:S01]  /*2e130*/  PRMT R6, R6, 0x7632, R6 ;  /* 0x0000763206067816 */ /* 0x000fe20000000006 */
[----:B------:R-:W4:Y:S02]  /*2e140*/  LDL.LU R21, [R1+0x34c] ;  /* 0x00034c0001157983 */ /* 0x000f240000300800 */
[----:B------:R-:W-:-:S04]  /*2e150*/  IMAD.WIDE R2, R19, 0x2, R10 ;  /* 0x0000000213027825 */ /* 0x000fc800078e020a */
[----:B------:R-:W-:Y:S01]  /*2e160*/  IMAD.WIDE R4, R19, 0x2, R8 ;  /* 0x0000000213047825 */ /* 0x000fe200078e0208 */
[----:B--2---:R-:W-:Y:S02]  /*2e170*/  ISETP.LT.AND P4, PT, R26, c[0x0][0x178], !P2 ;  /* 0x00005e001a007a0c */ /* 0x004fe40005781270 */
[----:B------:R-:W-:Y:S02]  /*2e180*/  ISETP.LT.AND P2, PT, R22, c[0x0][0x178], !P2 ;  /* 0x00005e0016007a0c */ /* 0x000fe40005741270 */
[----:B------:R-:W-:-:S09]  /*2e190*/  ISETP.LT.AND P5, PT, R26, c[0x0][0x178], !P3 ;  /* 0x00005e001a007a0c */ /* 0x000fd20005fa1270 */
[----:B------:R0:W-:Y:S01]  /*2e1a0*/  @P4 STG.E.U16 [R16.64], R0 ;  /* 0x0000000010004986 */ /* 0x0001e2000c101504 */
[----:B------:R-:W-:Y:S02]  /*2e1b0*/  ISETP.LT.AND P4, PT, R28, c[0x0][0x178], !P3 ;  /* 0x00005e001c007a0c */ /* 0x000fe40005f81270 */
[----:B0-----:R-:W-:Y:S02]  /*2e1c0*/  PRMT R16, R29, 0x7632, R16 ;  /* 0x000076321d107816 */ /* 0x001fe40000000010 */
[----:B------:R-:W-:Y:S01]  /*2e1d0*/  IADD3 R0, R19, c[0x0][0x198], RZ ;  /* 0x0000660013007a10 */ /* 0x000fe20007ffe0ff */
[----:B------:R-:W2:Y:S04]  /*2e1e0*/  LDL.LU R29, [R1+0x33c] ;  /* 0x00033c00011d7983 */ /* 0x000ea80000300800 */
[----:B------:R0:W-:Y:S01]  /*2e1f0*/  @P6 STG.E.U16 [R2.64], R16 ;  /* 0x0000001002006986 */ /* 0x0001e2000c101504 */
[----:B------:R-:W-:-:S02]  /*2e200*/  ISETP.LT.AND P6, PT, R25, c[0x0][0x178], !P3 ;  /* 0x00005e0019007a0c */ /* 0x000fc40005fc1270 */
[----:B------:R-:W-:Y:S01]  /*2e210*/  ISETP.LT.AND P3, PT, R22, c[0x0][0x178], !P3 ;  /* 0x00005e0016007a0c */ /* 0x000fe20005f61270 */
[----:B------:R1:W-:Y:S01]  /*2e220*/  @P2 STG.E.U16 [R4.64], R6 ;  /* 0x0000000604002986 */ /* 0x0003e2000c101504 */
[----:B0-----:R-:W-:-:S04]  /*2e230*/  IMAD.WIDE R2, R0, 0x2, R14 ;  /* 0x0000000200027825 */ /* 0x001fc800078e020e */
[C---:B-1----:R-:W-:Y:S01]  /*2e240*/  IMAD.WIDE R4, R0.reuse, 0x2, R12 ;  /* 0x0000000200047825 */ /* 0x042fe200078e020c */
[----:B---3--:R0:W-:Y:S04]  /*2e250*/  @P4 STG.E.U16 [R2.64], R27 ;  /* 0x0000001b02004986 */ /* 0x0081e8000c101504 */
[----:B----4-:R1:W-:Y:S01]  /*2e260*/  @P5 STG.E.U16 [R4.64], R23 ;  /* 0x0000001704005986 */ /* 0x0103e2000c101504 */
[----:B0-----:R-:W-:-:S04]  /*2e270*/  IMAD.WIDE R2, R0, 0x2, R10 ;  /* 0x0000000200027825 */ /* 0x001fc800078e020a */
[----:B-1----:R-:W-:Y:S01]  /*2e280*/  IMAD.WIDE R4, R0, 0x2, R8 ;  /* 0x0000000200047825 */ /* 0x002fe200078e0208 */
[----:B------:R-:W-:Y:S04]  /*2e290*/  @P6 STG.E.U16 [R2.64], R20 ;  /* 0x0000001402006986 */ /* 0x000fe8000c101504 */
[----:B------:R-:W3:Y:S04]  /*2e2a0*/  LDL.LU R23, [R1+0xf88] ;  /* 0x000f880001177983 */ /* 0x000ee80000300800 */
[----:B------:R0:W-:Y:S04]  /*2e2b0*/  @P3 STG.E.U16 [R4.64], R7 ;  /* 0x0000000704003986 */ /* 0x0001e8000c101504 */
[----:B0-----:R-:W4:Y:S01]  /*2e2c0*/  LDL.LU R5, [R1+0x30c] ;  /* 0x00030c0001057983 */ /* 0x001f220000300800 */
[----:B------:R-:W-:-:S04]  /*2e2d0*/  IADD3 R6, R24, 0x7c, RZ ;  /* 0x0000007c18067810 */ /* 0x000fc80007ffe0ff */
[----:B------:R-:W-:Y:S02]  /*2e2e0*/  ISETP.GE.AND P4, PT, R6, c[0x0][0x17c], PT ;  /* 0x00005f0006007a0c */ /* 0x000fe40003f86270 */
[----:B------:R-:W-:Y:S02]  /*2e2f0*/  PRMT R6, R27, 0x7632, R6 ;  /* 0x000076321b067816 */ /* 0x000fe40000000006 */
[----:B------:R-:W2:Y:S01]  /*2e300*/  LDL.LU R27, [R1+0x32c] ;  /* 0x00032c00011b7983 */ /* 0x000ea20000300800 */
[----:B------:R-:W-:Y:S02]  /*2e310*/  ISETP.LT.AND P5, PT, R28, c[0x0][0x178], !P1 ;  /* 0x00005e001c007a0c */ /* 0x000fe40004fa1270 */
[----:B------:R-:W-:Y:S02]  /*2e320*/  IADD3 R0, R0, c[0x0][0x198], RZ ;  /* 0x0000660000007a10 */ /* 0x000fe40007ffe0ff */
[----:B------:R-:W-:Y:S02]  /*2e330*/  ISETP.LT.AND P6, PT, R26, c[0x0][0x178], !P1 ;  /* 0x00005e001a007a0c */ /* 0x000fe40004fc1270 */
[----:B------:R-:W-:Y:S01]  /*2e340*/  ISETP.LT.AND P3, PT, R25, c[0x0][0x178], !P1 ;  /* 0x00005e0019007a0c */ /* 0x000fe20004f61270 */
[----:B------:R-:W-:Y:S01]  /*2e350*/  IMAD.WIDE R2, R0, 0x2, R14 ;  /* 0x0000000200027825 */ /* 0x000fe200078e020e */
[----:B------:R-:W-:-:S02]  /*2e360*/  IADD3 R18, R24, 0x7a, RZ ;  /* 0x0000007a18127810 */ /* 0x000fc40007ffe0ff */
[----:B------:R-:W-:Y:S02]  /*2e370*/  IADD3 R16, R24, 0x7b, RZ ;  /* 0x0000007b18107810 */ /* 0x000fe40007ffe0ff */
[----:B------:R-:W-:Y:S01]  /*2e380*/  ISETP.GE.AND P0, PT, R18, c[0x0][0x17c], PT ;  /* 0x00005f0012007a0c */ /* 0x000fe20003f06270 */
[----:B------:R0:W-:Y:S01]  /*2e390*/  @P5 STG.E.U16 [R2.64], R6 ;  /* 0x0000000602005986 */ /* 0x0001e2000c101504 */
[----:B------:R-:W-:Y:S02]  /*2e3a0*/  ISETP.GE.AND P2, PT, R16, c[0x0][0x17c], PT ;  /* 0x00005f0010007a0c */ /* 0x000fe40003f46270 */
[----:B------:R-:W-:Y:S02]  /*2e3b0*/  PRMT R16, R20, 0x7632, R16 ;  /* 0x0000763214107816 */ /* 0x000fe40000000010 */
[----:B------:R-:W-:Y:S01]  /*2e3c0*/  ISETP.LT.AND P1, PT, R22, c[0x0][0x178], !P1 ;  /* 0x00005e0016007a0c */ /* 0x000fe20004f21270 */
[----:B------:R-:W2:Y:S01]  /*2e3d0*/  LDL.LU R20, [R1+0xc] ;  /* 0x00000c0001147983 */ /* 0x000ea20000300800 */
[----:B------:R-:W-:Y:S01]  /*2e3e0*/  ISETP.LT.AND P5, PT, R28, c[0x0][0x178], !P0 ;  /* 0x00005e001c007a0c */ /* 0x000fe200047a1270 */
[----:B0-----:R-:W-:Y:S01]  /*2e3f0*/  IMAD.WIDE R2, R0, 0x2, R10 ;  /* 0x0000000200027825 */ /* 0x001fe200078e020a */
[----:B------:R-:W-:-:S02]  /*2e400*/  PRMT R6, R7, 0x7632, R6 ;  /* 0x0000763207067816 */ /* 0x000fc40000000006 */
[----:B------:R-:W3:Y:S01]  /*2e410*/  LDL.LU R7, [R1+0xf84] ;  /* 0x000f840001077983 */ /* 0x000ee20000300800 */
[----:B----4-:R-:W-:Y:S01]  /*2e420*/  PRMT R17, R5, 0x7632, R17 ;  /* 0x0000763205117816 */ /* 0x010fe20000000011 */
[----:B------:R-:W-:-:S05]  /*2e430*/  IMAD.WIDE R4, R0, 0x2, R12 ;  /* 0x0000000200047825 */ /* 0x000fca00078e020c */
[----:B------:R0:W-:Y:S04]  /*2e440*/  @P6 STG.E.U16 [R4.64], R17 ;  /* 0x0000001104006986 */ /* 0x0001e8000c101504 */
[----:B------:R1:W-:Y:S01]  /*2e450*/  @P3 STG.E.U16 [R2.64], R16 ;  /* 0x0000001002003986 */ /* 0x0003e2000c101504 */
[----:B------:R-:W-:Y:S02]  /*2e460*/  ISETP.LT.AND P3, PT, R26, c[0x0][0x178], !P0 ;  /* 0x00005e001a007a0c */ /* 0x000fe40004761270 */
[----:B------:R-:W-:Y:S02]  /*2e470*/  ISETP.LT.AND P6, PT, R25, c[0x0][0x178], !P0 ;  /* 0x00005e0019007a0c */ /* 0x000fe400047c1270 */
[C---:B0-----:R-:W-:Y:S01]  /*2e480*/  IADD3 R17, R0.reuse, c[0x0][0x198], RZ ;  /* 0x0000660000117a10 */ /* 0x041fe20007ffe0ff */
[----:B------:R-:W-:Y:S01]  /*2e490*/  IMAD.WIDE R4, R0, 0x2, R8 ;  /* 0x0000000200047825 */ /* 0x000fe200078e0208 */
[----:B------:R-:W-:-:S03]  /*2e4a0*/  IADD3 R0, R24, 0x7d, RZ ;  /* 0x0000007d18007810 */ /* 0x000fc60007ffe0ff */
[----:B-1----:R-:W-:Y:S01]  /*2e4b0*/  IMAD.WIDE R2, R17, 0x2, R14 ;  /* 0x0000000211027825 */ /* 0x002fe200078e020e */
[----:B------:R0:W-:Y:S01]  /*2e4c0*/  @P1 STG.E.U16 [R4.64], R6 ;  /* 0x0000000604001986 */ /* 0x0001e2000c101504 */
[----:B------:R-:W-:-:S03]  /*2e4d0*/  ISETP.GE.AND P1, PT, R0, c[0x0][0x17c], PT ;  /* 0x00005f0000007a0c */ /* 0x000fc60003f26270 */
[----:B------:R1:W-:Y:S01]  /*2e4e0*/  @P5 STG.E.U16 [R2.64], R21 ;  /* 0x0000001502005986 */ /* 0x0003e2000c101504 */
[----:B--2---:R-:W-:Y:S01]  /*2e4f0*/  PRMT R0, R29, 0x7632, R0 ;  /* 0x000076321d007816 */ /* 0x004fe20000000000 */
[----:B0-----:R-:W-:-:S04]  /*2e500*/  IMAD.WIDE R4, R17, 0x2, R12 ;  /* 0x0000000211047825 */ /* 0x001fc800078e020c */
[----:B-1----:R-:W-:Y:S01]  /*2e510*/  IMAD.WIDE R2, R17, 0x2, R10 ;  /* 0x0000000211027825 */ /* 0x002fe200078e020a */
[----:B------:R0:W-:Y:S01]  /*2e520*/  @P3 STG.E.U16 [R4.64], R29 ;  /* 0x0000001d04003986 */ /* 0x0001e2000c101504 */
[----:B------:R-:W-:-:S03]  /*2e530*/  PRMT R18, R27, 0x7632, R18 ;  /* 0x000076321b127816 */ /* 0x000fc60000000012 */
[----:B------:R1:W-:Y:S04]  /*2e540*/  @P6 STG.E.U16 [R2.64], R27 ;  /* 0x0000001b02006986 */ /* 0x0003e8000c101504 */
[----:B0-----:R-:W2:Y:S04]  /*2e550*/  LDL.LU R29, [R1+0x39c] ;  /* 0x00039c00011d7983 */ /* 0x001ea80000300800 */
[----:B-1----:R-:W4:Y:S01]  /*2e560*/  LDL R27, [R1+0x38c] ;  /* 0x00038c00011b7983 */ /* 0x002f220000100800 */
[----:B------:R-:W-:Y:S02]  /*2e570*/  ISETP.LT.AND P0, PT, R22, c[0x0][0x178], !P0 ;  /* 0x00005e0016007a0c */ /* 0x000fe40004701270 */
[----:B------:R-:W-:-:S02]  /*2e580*/  ISETP.LT.AND P5, PT, R28, c[0x0][0x178], !P2 ;  /* 0x00005e001c007a0c */ /* 0x000fc400057a1270 */
[C---:B------:R-:W-:Y:S02]  /*2e590*/  IADD3 R6, R17.reuse, c[0x0][0x198], RZ ;  /* 0x0000660011067a10 */ /* 0x040fe40007ffe0ff */
[----:B------:R-:W-:Y:S01]  /*2e5a0*/  ISETP.LT.AND P6, PT, R26, c[0x0][0x178], !P2 ;  /* 0x00005e001a007a0c */ /* 0x000fe200057c1270 */
[----:B------:R-:W-:Y:S01]  /*2e5b0*/  IMAD.WIDE R2, R17, 0x2, R8 ;  /* 0x0000000211027825 */ /* 0x000fe200078e0208 */
[----:B------:R-:W-:Y:S02]  /*2e5c0*/  ISETP.LT.AND P3, PT, R25, c[0x0][0x178], !P2 ;  /* 0x00005e0019007a0c */ /* 0x000fe40005761270 */
[----:B------:R-:W-:Y:S01]  /*2e5d0*/  ISETP.LT.AND P2, PT, R22, c[0x0][0x178], !P2 ;  /* 0x00005e0016007a0c */ /* 0x000fe20005741270 */
[----:B------:R-:W-:Y:S01]  /*2e5e0*/  IMAD.WIDE R4, R6, 0x2, R14 ;  /* 0x0000000206047825 */ /* 0x000fe200078e020e */
[----:B------:R-:W-:Y:S01]  /*2e5f0*/  PRMT R16, R21, 0x7632, R16 ;  /* 0x0000763215107816 */ /* 0x000fe20000000010 */
[----:B------:R0:W-:Y:S01]  /*2e600*/  @P0 STG.E.U16 [R2.64], R20 ;  /* 0x0000001402000986 */ /* 0x0001e2000c101504 */
[----:B------:R-:W-:-:S03]  /*2e610*/  PRMT R19, R20, 0x7632, R19 ;  /* 0x0000763214137816 */ /* 0x000fc60000000013 */
[----:B------:R1:W-:Y:S01]  /*2e620*/  @P5 STG.E.U16 [R4.64], R16 ;  /* 0x0000001004005986 */ /* 0x0003e2000c101504 */
[----:B------:R-:W-:-:S03]  /*2e630*/  ISETP.LT.AND P5, PT, R28, c[0x0][0x178], !P4 ;  /* 0x00005e001c007a0c */ /* 0x000fc600067a1270 */
[----:B------:R-:W3:Y:S01]  /*2e640*/  LDL.LU R21, [R1+0x36c] ;  /* 0x00036c0001157983 */ /* 0x000ee20000300800 */
[----:B0-----:R-:W-:-:S04]  /*2e650*/  IMAD.WIDE R2, R6, 0x2, R12 ;  /* 0x0000000206027825 */ /* 0x001fc800078e020c */
[C---:B-1----:R-:W-:Y:S01]  /*2e660*/  IMAD.WIDE R4, R6.reuse, 0x2, R10 ;  /* 0x0000000206047825 */ /* 0x042fe200078e020a */
[----:B------:R0:W-:Y:S03]  /*2e670*/  @P6 STG.E.U16 [R2.64], R0 ;  /* 0x0000000002006986 */ /* 0x0001e6000c101504 */
[C---:B------:R-:W-:Y:S01]  /*2e680*/  IMAD.WIDE R16, R6.reuse, 0x2, R8 ;  /* 0x0000000206107825 */ /* 0x040fe200078e0208 */
[----:B------:R1:W-:Y:S01]  /*2e690*/  @P3 STG.E.U16 [R4.64], R18 ;  /* 0x0000001204003986 */ /* 0x0003e2000c101504 */
[----:B------:R-:W-:-:S03]  /*2e6a0*/  IADD3 R6, R6, c[0x0][0x198], RZ ;  /* 0x0000660006067a10 */ /* 0x000fc60007ffe0ff */
[----:B------:R-:W-:Y:S01]  /*2e6b0*/  @P2 STG.E.U16 [R16.64], R19 ;  /* 0x0000001310002986 */ /* 0x000fe2000c101504 */
[----:B------:R-:W-:Y:S02]  /*2e6c0*/  ISETP.LT.AND P2, PT, R26, c[0x0][0x178], !P4 ;  /* 0x00005e001a007a0c */ /* 0x000fe40006741270 */
[----:B------:R-:W-:Y:S01]  /*2e6d0*/  IADD3 R20, R24, 0x7e, RZ ;  /* 0x0000007e18147810 */ /* 0x000fe20007ffe0ff */
[----:B0-----:R-:W-:-:S03]  /*2e6e0*/  IMAD.WIDE R2, R6, 0x2, R14 ;  /* 0x0000000206027825 */ /* 0x001fc600078e020e */
[----:B------:R-:W-:Y:S01]  /*2e6f0*/  ISETP.GE.AND P0, PT, R20, c[0x0][0x17c], PT ;  /* 0x00005f0014007a0c */ /* 0x000fe20003f06270 */
[----:B-1----:R-:W-:Y:S01]  /*2e700*/  IMAD.WIDE R4, R6, 0x2, R12 ;  /* 0x0000000206047825 */ /* 0x002fe200078e020c */
[----:B------:R-:W-:Y:S02]  /*2e710*/  IADD3 R20, R24, 0x7f, RZ ;  /* 0x0000007f18147810 */ /* 0x000fe40007ffe0ff */
[----:B------:R-:W3:Y:S04]  /*2e720*/  LDL.LU R24, [R1+0x3ac] ;  /* 0x0003ac0001187983 */ /* 0x000ee80000300800 */
[----:B--2---:R0:W-:Y:S01]  /*2e730*/  @P5 STG.E.U16 [R2.64], R29 ;  /* 0x0000001d02005986 */ /* 0x0041e2000c101504 */
[----:B------:R-:W-:Y:S02]  /*2e740*/  ISETP.GE.AND P5, PT, R20, c[0x0][0x17c], PT ;  /* 0x00005f0014007a0c */ /* 0x000fe40003fa6270 */
[----:B------:R-:W-:Y:S01]  /*2e750*/  PRMT R20, R29, 0x7632, R20 ;  /* 0x000076321d147816 */ /* 0x000fe20000000014 */
[----:B----4-:R1:W-:Y:S04]  /*2e760*/  @P2 STG.E.U16 [R4.64], R27 ;  /* 0x0000001b04002986 */ /* 0x0103e8000c101504 */
[----:B0-----:R-:W2:Y:S04]  /*2e770*/  LDL.LU R29, [R1+0x37c] ;  /* 0x00037c00011d7983 */ /* 0x001ea80000300800 */
[----:B-1----:R-:W4:Y:S04]  /*2e780*/  LDL.LU R27, [R1+0xf80] ;  /* 0x000f8000011b7983 */ /* 0x002f280000300800 */
[----:B------:R-:W2:Y:S01]  /*2e790*/  LDL.LU R5, [R1+0x38c] ;  /* 0x00038c0001057983 */ /* 0x000ea20000300800 */
[----:B------:R-:W-:-:S02]  /*2e7a0*/  ISETP.LT.AND P3, PT, R25, c[0x0][0x178], !P4 ;  /* 0x00005e0019007a0c */ /* 0x000fc40006761270 */
[----:B------:R-:W-:Y:S01]  /*2e7b0*/  ISETP.LT.AND P4, PT, R22, c[0x0][0x178], !P4 ;  /* 0x00005e0016007a0c */ /* 0x000fe20006781270 */
[----:B------:R-:W-:-:S04]  /*2e7c0*/  IMAD.WIDE R2, R6, 0x2, R10 ;  /* 0x0000000206027825 */ /* 0x000fc800078e020a */
[----:B------:R-:W-:Y:S01]  /*2e7d0*/  IMAD.WIDE R16, R6, 0x2, R8 ;  /* 0x0000000206107825 */ /* 0x000fe200078e0208 */
[----:B------:R-:W-:-:S05]  /*2e7e0*/  ISETP.LT.AND P6, PT, R28, c[0x0][0x178], !P1 ;  /* 0x00005e001c007a0c */ /* 0x000fca0004fc1270 */
[----:B---3--:R0:W-:Y:S01]  /*2e7f0*/  @P3 STG.E.U16 [R2.64], R21 ;  /* 0x0000001502003986 */ /* 0x0081e2000c101504 */
[----:B------:R-:W-:Y:S02]  /*2e800*/  ISETP.LT.AND P3, PT, R28, c[0x0][0x178], !P0 ;  /* 0x00005e001c007a0c */ /* 0x000fe40004761270 */
[----:B------:R-:W-:-:S05]  /*2e810*/  IADD3 R0, R6, c[0x0][0x198], RZ ;  /* 0x0000660006007a10 */ /* 0x000fca0007ffe0ff */
[----:B------:R-:W-:Y:S01]  /*2e820*/  IMAD.WIDE R18, R0, 0x2, R14 ;  /* 0x0000000200127825 */ /* 0x000fe200078e020e */
[----:B------:R-:W-:Y:S01]  /*2e830*/  ISETP.LT.AND P2, PT, R26, c[0x0][0x178], !P1 ;  /* 0x00005e001a007a0c */ /* 0x000fe20004f41270 */
[----:B----4-:R1:W-:Y:S01]  /*2e840*/  @P4 STG.E.U16 [R16.64], R27 ;  /* 0x0000001b10004986 */ /* 0x0103e2000c101504 */
[----:B------:R-:W-:-:S03]  /*2e850*/  ISETP.LT.AND P4, PT, R28, c[0x0][0x178], !P5 ;  /* 0x00005e001c007a0c */ /* 0x000fc60006f81270 */
[----:B------:R-:W3:Y:S04]  /*2e860*/  LDL.LU R28, [R1+0x35c] ;  /* 0x00035c00011c7983 */ /* 0x000ee80000300800 */
[----:B------:R4:W-:Y:S01]  /*2e870*/  @P6 STG.E.U16 [R18.64], R20 ;  /* 0x0000001412006986 */ /* 0x0009e2000c101504 */
[----:B------:R-:W-:Y:S02]  /*2e880*/  ISETP.LT.AND P6, PT, R25, c[0x0][0x178], !P1 ;  /* 0x00005e0019007a0c */ /* 0x000fe40004fc1270 */
[----:B------:R-:W-:Y:S02]  /*2e890*/  ISETP.LT.AND P1, PT, R22, c[0x0][0x178], !P1 ;  /* 0x00005e0016007a0c */ /* 0x000fe40004f21270 */
[----:B------:R-:W-:Y:S02]  /*2e8a0*/  PRMT R23, R21, 0x7632, R23 ;  /* 0x0000763215177816 */ /* 0x000fe40000000017 */
[C---:B0-----:R-:W-:Y:S01]  /*2e8b0*/  IADD3 R21, R0.reuse, c[0x0][0x198], RZ ;  /* 0x0000660000157a10 */ /* 0x041fe20007ffe0ff */
[----:B------:R-:W-:Y:S01]  /*2e8c0*/  IMAD.WIDE R2, R0, 0x2, R12 ;  /* 0x0000000200027825 */ /* 0x000fe200078e020c */
[----:B--2---:R-:W-:-:S02]  /*2e8d0*/  PRMT R6, R5, 0x7632, R6 ;  /* 0x0000763205067816 */ /* 0x004fc40000000006 */
[----:B-1----:R-:W-:Y:S01]  /*2e8e0*/  PRMT R27, R27, 0x7632, R27 ;  /* 0x000076321b1b7816 */ /* 0x002fe2000000001b */
[----:B------:R-:W-:-:S04]  /*2e8f0*/  IMAD.WIDE R4, R0, 0x2, R10 ;  /* 0x0000000200047825 */ /* 0x000fc800078e020a */
[----:B------:R-:W-:Y:S01]  /*2e900*/  IMAD.WIDE R16, R0, 0x2, R8 ;  /* 0x0000000200107825 */ /* 0x000fe200078e0208 */
[----:B------:R-:W-:Y:S03]  /*2e910*/  @P2 STG.E.U16 [R2.64], R6 ;  /* 0x0000000602002986 */ /* 0x000fe6000c101504 */
[----:B----4-:R-:W-:Y:S01]  /*2e920*/  IMAD.WIDE R18, R21, 0x2, R14 ;  /* 0x0000000215127825 */ /* 0x010fe200078e020e */
[----:B------:R0:W-:Y:S01]  /*2e930*/  @P6 STG.E.U16 [R4.64], R23 ;  /* 0x0000001704006986 */ /* 0x0001e2000c101504 */
[----:B------:R-:W-:-:S03]  /*2e940*/  ISETP.LT.AND P2, PT, R26, c[0x0][0x178], !P0 ;  /* 0x00005e001a007a0c */ /* 0x000fc60004741270 */
[----:B------:R3:W-:Y:S04]  /*2e950*/  @P1 STG.E.U16 [R16.64], R27 ;  /* 0x0000001b10001986 */ /* 0x0007e8000c101504 */
[----:B------:R1:W-:Y:S01]  /*2e960*/  @P3 STG.E.U16 [R18.64], R24 ;  /* 0x0000001812003986 */ /* 0x0003e2000c101504 */
[C---:B------:R-:W-:Y:S02]  /*2e970*/  ISETP.LT.AND P3, PT, R25.reuse, c[0x0][0x178], !P0 ;  /* 0x00005e0019007a0c */ /* 0x040fe40004761270 */
[----:B------:R-:W-:Y:S02]  /*2e980*/  ISETP.LT.AND P0, PT, R22, c[0x0][0x178], !P0 ;  /* 0x00005e0016007a0c */ /* 0x000fe40004701270 */
[----:B------:R-:W-:Y:S02]  /*2e990*/  ISETP.LT.AND P6, PT, R26, c[0x0][0x178], !P5 ;  /* 0x00005e001a007a0c */ /* 0x000fe40006fc1270 */
[----:B------:R-:W-:-:S02]  /*2e9a0*/  ISETP.LT.AND P1, PT, R25, c[0x0][0x178], !P5 ;  /* 0x00005e0019007a0c */ /* 0x000fc40006f21270 */
[C---:B------:R-:W-:Y:S02]  /*2e9b0*/  IADD3 R25, R21.reuse, c[0x0][0x198], RZ ;  /* 0x0000660015197a10 */ /* 0x040fe40007ffe0ff */
[----:B------:R-:W-:Y:S01]  /*2e9c0*/  ISETP.LT.AND P5, PT, R22, c[0x0][0x178], !P5 ;  /* 0x00005e0016007a0c */ /* 0x000fe20006fa1270 */
[----:B0-----:R-:W-:Y:S01]  /*2e9d0*/  IMAD.WIDE R22, R21, 0x2, R12 ;  /* 0x0000000215167825 */ /* 0x001fe200078e020c */
[----:B------:R-:W-:-:S03]  /*2e9e0*/  PRMT R0, R24, 0x7632, R0 ;  /* 0x0000763218007816 */ /* 0x000fc60000000000 */
[----:B------:R-:W-:Y:S01]  /*2e9f0*/  IMAD.WIDE R2, R21, 0x2, R10 ;  /* 0x0000000215027825 */ /* 0x000fe200078e020a */
[----:B------:R-:W-:-:S03]  /*2ea00*/  PRMT R6, R29, 0x7632, R6 ;  /* 0x000076321d067816 */ /* 0x000fc60000000006 */
[----:B------:R-:W-:Y:S01]  /*2ea10*/  IMAD.WIDE R4, R21, 0x2, R8 ;  /* 0x0000000215047825 */ /* 0x000fe200078e0208 */
[----:B------:R1:W-:Y:S03]  /*2ea20*/  @P2 STG.E.U16 [R22.64], R29 ;  /* 0x0000001d16002986 */ /* 0x0003e6000c101504 */
[----:B------:R-:W-:-:S04]  /*2ea30*/  IMAD.WIDE R14, R25, 0x2, R14 ;  /* 0x00000002190e7825 */ /* 0x000fc800078e020e */
[----:B------:R-:W-:-:S04]  /*2ea40*/  IMAD.WIDE R12, R25, 0x2, R12 ;  /* 0x00000002190c7825 */ /* 0x000fc800078e020c */
[----:B------:R-:W-:-:S04]  /*2ea50*/  IMAD.WIDE R10, R25, 0x2, R10 ;  /* 0x00000002190a7825 */ /* 0x000fc800078e020a */
[----:B------:R-:W-:Y:S01]  /*2ea60*/  IMAD.WIDE R8, R25, 0x2, R8 ;  /* 0x0000000219087825 */ /* 0x000fe200078e0208 */
[----:B---3--:R-:W-:Y:S01]  /*2ea70*/  PRMT R16, R28, 0x7632, R16 ;  /* 0x000076321c107816 */ /* 0x008fe20000000010 */
[----:B------:R1:W-:Y:S04]  /*2ea80*/  @P3 STG.E.U16 [R2.64], R28 ;  /* 0x0000001c02003986 */ /* 0x0003e8000c101504 */
[----:B------:R1:W-:Y:S04]  /*2ea90*/  @P0 STG.E.U16 [R4.64], R7 ;  /* 0x0000000704000986 */ /* 0x0003e8000c101504 */
[----:B------:R1:W-:Y:S04]  /*2eaa0*/  @P4 STG.E.U16 [R14.64], R0 ;  /* 0x000000000e004986 */ /* 0x0003e8000c101504 */
[----:B------:R1:W-:Y:S04]  /*2eab0*/  @P6 STG.E.U16 [R12.64], R6 ;  /* 0x000000060c006986 */ /* 0x0003e8000c101504 */
[----:B------:R1:W-:Y:S01]  /*2eac0*/  @P1 STG.E.U16 [R10.64], R16 ;  /* 0x000000100a001986 */ /* 0x0003e2000c101504 */
[----:B------:R-:W-:Y:S05]  /*2ead0*/  @!P5 EXIT ;  /* 0x000000000000d94d */ /* 0x000fea0003800000 */
[----:B-1----:R-:W-:-:S05]  /*2eae0*/  PRMT R4, R7, 0x7632, R4 ;  /* 0x0000763207047816 */ /* 0x002fca0000000004 */
[----:B------:R-:W-:Y:S01]  /*2eaf0*/  STG.E.U16 [R8.64], R4 ;  /* 0x0000000408007986 */ /* 0x000fe2000c101504 */
[----:B------:R-:W-:Y:S05]  /*2eb00*/  EXIT ;  /* 0x000000000000794d */ /* 0x000fea0003800000 */
.L_x_3:
[----:B------:R-:W-:-:S00]  /*2eb10*/  BRA `(.L_x_3) ;  /* 0xfffffff000007947 */ /* 0x000fc0000383ffff */
[----:B------:R-:W-:-:S00]  /*2eb20*/  NOP ;  /* 0x0000000000007918 */ /* 0x000fc00000000000 */
        /* <DEDUP_REMOVED lines=13> */
.L_x_4:


//--------------------- .nv.shared.matmul_kernel  --------------------------
	.section	.nv.shared.matmul_kernel,"aw",@nobits
	.sectionflags	@""
	.align	16
